	.target	sm_80

	.elftype	@"ET_EXEC"


//--------------------- .note.nv.tkinfo           --------------------------
	.section	.note.nv.tkinfo,"",@"SHT_NOTE"
	.sectionflags	@"SHF_NOTE_NV_TKINFO"
	.tkinfo
        /*0018*/ 	.word	0x00000002
        /*0030*/ 	.string	""
        /*0030*/ 	.string	"ptxas"
        /*0030*/ 	.string	"Cuda compilation tools, release 13.0, V13.0.88"
        /*0030*/ 	.string	"Build cuda_13.0.r13.0/compiler.36424714_0"
        /*0030*/ 	.string	"-v  -suppress-debug-info  -lineinfo  -arch sm_80 "



//--------------------- .note.nv.cuinfo           --------------------------
	.section	.note.nv.cuinfo,"",@"SHT_NOTE"
	.sectionflags	@"SHF_NOTE_NV_CUINFO"
        /*0018*/ 	.short	0x0002
        /*001a*/ 	.short	0x0050
        /*001c*/ 	.short	0x0082
	.zero		2


//--------------------- .nv.info                  --------------------------
	.section	.nv.info,"",@"SHT_CUDA_INFO"
	.align	4


	//----- nvinfo : EIATTR_REGCOUNT
	.align		4
        /*0000*/ 	.byte	0x04, 0x2f
        /*0002*/ 	.short	(.L_1 - .L_0)
	.align		4
.L_0:
        /*0004*/ 	.word	index@(matmul_kernel)
        /*0008*/ 	.word	0x00000020


	//----- nvinfo : EIATTR_FRAME_SIZE
	.align		4
.L_1:
        /*000c*/ 	.byte	0x04, 0x11
        /*000e*/ 	.short	(.L_3 - .L_2)
	.align		4
.L_2:
        /*0010*/ 	.word	index@(matmul_kernel)
        /*0014*/ 	.word	0x00000ef0


	//----- nvinfo : EIATTR_MIN_STACK_SIZE
	.align		4
.L_3:
        /*0018*/ 	.byte	0x04, 0x12
        /*001a*/ 	.short	(.L_5 - .L_4)
	.align		4
.L_4:
        /*001c*/ 	.word	index@(matmul_kernel)
        /*0020*/ 	.word	0x00000ef0
.L_5:


//--------------------- .nv.info.matmul_kernel    --------------------------
	.section	.nv.info.matmul_kernel,"",@"SHT_CUDA_INFO"
	.sectionflags	@""
	.align	4


	//----- nvinfo : EIATTR_CUDA_API_VERSION
	.align		4
        /*0000*/ 	.byte	0x04, 0x37
        /*0002*/ 	.short	(.L_7 - .L_6)
.L_6:
        /*0004*/ 	.word	0x00000082


	//----- nvinfo : EIATTR_SW2861232_WAR
	.align		4
.L_7:
        /*0008*/ 	.byte	0x01, 0x35
	.zero		2


	//----- nvinfo : EIATTR_PARAM_CBANK
	.align		4
        /*000c*/ 	.byte	0x04, 0x0a
        /*000e*/ 	.short	(.L_9 - .L_8)
	.align		4
.L_8:
        /*0010*/ 	.word	index@(.nv.constant0.matmul_kernel)
        /*0014*/ 	.short	0x0160
        /*0016*/ 	.short	0x0050


	//----- nvinfo : EIATTR_CBANK_PARAM_SIZE
	.align		4
.L_9:
        /*0018*/ 	.byte	0x03, 0x19
        /*001a*/ 	.short	0x0050


	//----- nvinfo : EIATTR_KPARAM_INFO
	.align		4
        /*001c*/ 	.byte	0x04, 0x17
        /*001e*/ 	.short	(.L_11 - .L_10)
.L_10:
        /*0020*/ 	.word	0x00000000
        /*0024*/ 	.short	0x000d
        /*0026*/ 	.short	0x0048
        /*0028*/ 	.byte	0x00, 0xf4, 0x21, 0x00


	//----- nvinfo : EIATTR_KPARAM_INFO
	.align		4
.L_11:
        /*002c*/ 	.byte	0x04, 0x17
        /*002e*/ 	.short	(.L_13 - .L_12)
.L_12:
        /*0030*/ 	.word	0x00000000
        /*0034*/ 	.short	0x000c
        /*0036*/ 	.short	0x0040
        /*0038*/ 	.byte	0x00, 0xf4, 0x21, 0x00


	//----- nvinfo : EIATTR_KPARAM_INFO
	.align		4
.L_13:
        /*003c*/ 	.byte	0x04, 0x17
        /*003e*/ 	.short	(.L_15 - .L_14)
.L_14:
        /*0040*/ 	.word	0x00000000
        /*0044*/ 	.short	0x000b
        /*0046*/ 	.short	0x0038
        /*0048*/ 	.byte	0x00, 0xf0, 0x11, 0x00


	//----- nvinfo : EIATTR_KPARAM_INFO
	.align		4
.L_15:
        /*004c*/ 	.byte	0x04, 0x17
        /*004e*/ 	.short	(.L_17 - .L_16)
.L_16:
        /*0050*/ 	.word	0x00000000
        /*0054*/ 	.short	0x000a
        /*0056*/ 	.short	0x0034
        /*0058*/ 	.byte	0x00, 0xf0, 0x11, 0x00


	//----- nvinfo : EIATTR_KPARAM_INFO
	.align		4
.L_17:
        /*005c*/ 	.byte	0x04, 0x17
        /*005e*/ 	.short	(.L_19 - .L_18)
.L_18:
        /*0060*/ 	.word	0x00000000
        /*0064*/ 	.short	0x0009
        /*0066*/ 	.short	0x0030
        /*0068*/ 	.byte	0x00, 0xf0, 0x11, 0x00


	//----- nvinfo : EIATTR_KPARAM_INFO
	.align		4
.L_19:
        /*006c*/ 	.byte	0x04, 0x17
        /*006e*/ 	.short	(.L_21 - .L_20)
.L_20:
        /*0070*/ 	.word	0x00000000
        /*0074*/ 	.short	0x0008
        /*0076*/ 	.short	0x002c
        /*0078*/ 	.byte	0x00, 0xf0, 0x11, 0x00


	//----- nvinfo : EIATTR_KPARAM_INFO
	.align		4
.L_21:
        /*007c*/ 	.byte	0x04, 0x17
        /*007e*/ 	.short	(.L_23 - .L_22)
.L_22:
        /*0080*/ 	.word	0x00000000
        /*0084*/ 	.short	0x0007
        /*0086*/ 	.short	0x0028
        /*0088*/ 	.byte	0x00, 0xf0, 0x11, 0x00


	//----- nvinfo : EIATTR_KPARAM_INFO
	.align		4
.L_23:
        /*008c*/ 	.byte	0x04, 0x17
        /*008e*/ 	.short	(.L_25 - .L_24)
.L_24:
        /*0090*/ 	.word	0x00000000
        /*0094*/ 	.short	0x0006
        /*0096*/ 	.short	0x0024
        /*0098*/ 	.byte	0x00, 0xf0, 0x11, 0x00


	//----- nvinfo : EIATTR_KPARAM_INFO
	.align		4
.L_25:
        /*009c*/ 	.byte	0x04, 0x17
        /*009e*/ 	.short	(.L_27 - .L_26)
.L_26:
        /*00a0*/ 	.word	0x00000000
        /*00a4*/ 	.short	0x0005
        /*00a6*/ 	.short	0x0020
        /*00a8*/ 	.byte	0x00, 0xf0, 0x11, 0x00


	//----- nvinfo : EIATTR_KPARAM_INFO
	.align		4
.L_27:
        /*00ac*/ 	.byte	0x04, 0x17
        /*00ae*/ 	.short	(.L_29 - .L_28)
.L_28:
        /*00b0*/ 	.word	0x00000000
        /*00b4*/ 	.short	0x0004
        /*00b6*/ 	.short	0x001c
        /*00b8*/ 	.byte	0x00, 0xf0, 0x11, 0x00


	//----- nvinfo : EIATTR_KPARAM_INFO
	.align		4
.L_29:
        /*00bc*/ 	.byte	0x04, 0x17
        /*00be*/ 	.short	(.L_31 - .L_30)
.L_30:
        /*00c0*/ 	.word	0x00000000
        /*00c4*/ 	.short	0x0003
        /*00c6*/ 	.short	0x0018
        /*00c8*/ 	.byte	0x00, 0xf0, 0x11, 0x00


	//----- nvinfo : EIATTR_KPARAM_INFO
	.align		4
.L_31:
        /*00cc*/ 	.byte	0x04, 0x17
        /*00ce*/ 	.short	(.L_33 - .L_32)
.L_32:
        /*00d0*/ 	.word	0x00000000
        /*00d4*/ 	.short	0x0002
        /*00d6*/ 	.short	0x0010
        /*00d8*/ 	.byte	0x00, 0xf4, 0x21, 0x00


	//----- nvinfo : EIATTR_KPARAM_INFO
	.align		4
.L_33:
        /*00dc*/ 	.byte	0x04, 0x17
        /*00de*/ 	.short	(.L_35 - .L_34)
.L_34:
        /*00e0*/ 	.word	0x00000000
        /*00e4*/ 	.short	0x0001
        /*00e6*/ 	.short	0x0008
        /*00e8*/ 	.byte	0x00, 0xf4, 0x21, 0x00


	//----- nvinfo : EIATTR_KPARAM_INFO
	.align		4
.L_35:
        /*00ec*/ 	.byte	0x04, 0x17
        /*00ee*/ 	.short	(.L_37 - .L_36)
.L_36:
        /*00f0*/ 	.word	0x00000000
        /*00f4*/ 	.short	0x0000
        /*00f6*/ 	.short	0x0000
        /*00f8*/ 	.byte	0x00, 0xf4, 0x21, 0x00


	//----- nvinfo : EIATTR_MAXREG_COUNT
	.align		4
.L_37:
        /*00fc*/ 	.byte	0x03, 0x1b
        /*00fe*/ 	.short	0x0080


	//----- nvinfo : EIATTR_NUM_BARRIERS
	.align		4
        /*0100*/ 	.byte	0x02, 0x4c
        /*0102*/ 	.byte	0x01
	.zero		1


	//----- nvinfo : EIATTR_ANNOTATIONS
	.align		4
        /*0104*/ 	.byte	0x04, 0x55
        /*0106*/ 	.short	(.L_39 - .L_38)


	//   ....[0]....
.L_38:
        /*0108*/ 	.word	0x00000001
        /*010c*/ 	.byte	0x10, 0x06, 0x00, 0x00, 0x01, 0x00, 0x00, 0x00, 0x90, 0x06, 0x00, 0x00, 0x01, 0x00, 0x00, 0x00
        /* <DEDUP_REMOVED lines=1590> */
        /*647c*/ 	.byte	0x80, 0xa3, 0x01, 0x00, 0x01, 0x00, 0x00, 0x00, 0xa0, 0xa3, 0x01, 0x00


	//----- nvinfo : EIATTR_MERCURY_ISA_VERSION
	.align		4
.L_39:
        /*6488*/ 	.byte	0x03, 0x5f
        /*648a*/ 	.short	0x0000


	//----- nvinfo : EIATTR_EXIT_INSTR_OFFSETS
	.align		4
        /*648c*/ 	.byte	0x04, 0x1c
        /*648e*/ 	.short	(.L_41 - .L_40)


	//   ....[0]....
.L_40:
        /*6490*/ 	.word	0x0001a7b0


	//   ....[1]....
        /*6494*/ 	.word	0x0001a7e0


	//----- nvinfo : EIATTR_REQNTID
	.align		4
.L_41:
        /*6498*/ 	.byte	0x04, 0x10
        /*649a*/ 	.short	(.L_43 - .L_42)
.L_42:
        /*649c*/ 	.word	0x00000200
        /*64a0*/ 	.word	0x00000001
        /*64a4*/ 	.word	0x00000001
.L_43:


//--------------------- .nv.callgraph             --------------------------
	.section	.nv.callgraph,"",@"SHT_CUDA_CALLGRAPH"
	.align	4
	.sectionentsize	8
	.align		4
        /*0000*/ 	.word	0x00000000
	.align		4
        /*0004*/ 	.word	0xffffffff
	.align		4
        /*0008*/ 	.word	0x00000000
	.align		4
        /*000c*/ 	.word	0xfffffffe
	.align		4
        /*0010*/ 	.word	0x00000000
	.align		4
        /*0014*/ 	.word	0xfffffffd
	.align		4
        /*0018*/ 	.word	0x00000000
	.align		4
        /*001c*/ 	.word	0xfffffffc


//--------------------- .nv.rel.action            --------------------------
	.section	.nv.rel.action,"",@"SHT_CUDA_RELOCINFO"
	.align	8
	.sectionentsize	8
        /*0000*/ 	.byte	0x73, 0x00, 0x00, 0x00, 0x00, 0x00, 0x00, 0x00, 0x00, 0x00, 0x00, 0x11, 0x25, 0x00, 0x05, 0x36


//--------------------- .nv.constant0.matmul_kernel --------------------------
	.section	.nv.constant0.matmul_kernel,"a",@progbits
	.sectionflags	@""
	.align	4
.nv.constant0.matmul_kernel:
	.zero		432


//--------------------- .text.matmul_kernel       --------------------------
	.section	.text.matmul_kernel,"ax",@progbits
	.sectioninfo	@"SHI_REGISTERS=32"
	.align	128
        .global         matmul_kernel
        .type           matmul_kernel,@function
        .size           matmul_kernel,(.L_x_5 - matmul_kernel)
        .other          matmul_kernel,@"STO_CUDA_ENTRY STV_DEFAULT"
matmul_kernel:
.text.matmul_kernel:
[----:B------:R-:W-:-:S03]  /*0000*/  IMAD.MOV.U32 R1, RZ, RZ, c[0x0][0x28] ;  /* 0x00000a00ff017624 */ /* 0x000fc600078e00ff */
[----:B------:R-:W-:Y:S01]  /*0010*/  IMAD.MOV.U32 R0, RZ, RZ, c[0x0][0x17c] ;  /* 0x00005f00ff007624 */ /* 0x000fe200078e00ff */
[----:B------:R-:W0:Y:S01]  /*0020*/  S2R R12, SR_TID.X ;  /* 0x00000000000c7919 */ /* 0x000e220000002100 */
[----:B------:R-:W-:Y:S01]  /*0030*/  IADD3 R1, R1, -0xef0, RZ ;  /* 0xfffff11001017810 */ /* 0x000fe20007ffe0ff */
[----:B------:R-:W-:Y:S02]  /*0040*/  ULDC UR4, c[0x0][0x180] ;  /* 0x0000600000047ab9 */ /* 0x000fe40000000800 */
[----:B------:R-:W-:Y:S01]  /*0050*/  IADD3 R0, R0, 0x1ff, RZ ;  /* 0x000001ff00007810 */ /* 0x000fe20007ffe0ff */
[----:B------:R-:W-:-:S03]  /*0060*/  ULDC.64 UR6, c[0x0][0x118] ;  /* 0x0000460000067ab9 */ /* 0x000fc60000000a00 */
[----:B------:R-:W-:-:S04]  /*0070*/  SHF.R.S32.HI R3, RZ, 0x1f, R0 ;  /* 0x0000001fff037819 */ /* 0x000fc80000011400 */
[----:B------:R-:W-:-:S04]  /*0080*/  LEA.HI R3, R3, R0, RZ, 0x9 ;  /* 0x0000000003037211 */ /* 0x000fc800078f48ff */
[----:B------:R-:W-:Y:S02]  /*0090*/  SHF.R.S32.HI R0, RZ, 0x9, R3 ;  /* 0x00000009ff007819 */ /* 0x000fe40000011403 */
[----:B------:R-:W1:Y:S03]  /*00a0*/  S2R R3, SR_CTAID.X ;  /* 0x0000000000037919 */ /* 0x000e660000002500 */
[----:B------:R-:W-:Y:S01]  /*00b0*/  IMAD.SHL.U32 R0, R0, 0x8, RZ ;  /* 0x0000000800007824 */ /* 0x000fe200078e00ff */
[----:B0-----:R-:W-:-:S04]  /*00c0*/  LOP3.LUT R15, R12, 0xff, RZ, 0xc0, !PT ;  /* 0x000000ff0c0f7812 */ /* 0x001fc800078ec0ff */
[-C--:B------:R-:W-:Y:S02]  /*00d0*/  IABS R7, R0.reuse ;  /* 0x0000000000077213 */ /* 0x080fe40000000000 */
[----:B------:R-:W-:Y:S02]  /*00e0*/  IABS R10, R0 ;  /* 0x00000000000a7213 */ /* 0x000fe40000000000 */
[----:B------:R-:W0:Y:S01]  /*00f0*/  I2F.RP R2, R7 ;  /* 0x0000000700027306 */ /* 0x000e220000209400 */
[----:B-1----:R-:W-:-:S07]  /*0100*/  IABS R8, R3 ;  /* 0x0000000300087213 */ /* 0x002fce0000000000 */
[----:B0-----:R-:W0:Y:S02]  /*0110*/  MUFU.RCP R2, R2 ;  /* 0x0000000200027308 */ /* 0x001e240000001000 */
[----:B0-----:R-:W-:Y:S01]  /*0120*/  IADD3 R4, R2, 0xffffffe, RZ ;  /* 0x0ffffffe02047810 */ /* 0x001fe20007ffe0ff */
[----:B------:R-:W-:-:S05]  /*0130*/  IMAD.MOV R2, RZ, RZ, -R10 ;  /* 0x000000ffff027224 */ /* 0x000fca00078e0a0a */
[----:B------:R0:W1:Y:S02]  /*0140*/  F2I.FTZ.U32.TRUNC.NTZ R5, R4 ;  /* 0x0000000400057305 */ /* 0x000064000021f000 */
[----:B0-----:R-:W-:Y:S02]  /*0150*/  IMAD.MOV.U32 R4, RZ, RZ, RZ ;  /* 0x000000ffff047224 */ /* 0x001fe400078e00ff */
[----:B-1----:R-:W-:-:S04]  /*0160*/  IMAD.MOV R6, RZ, RZ, -R5 ;  /* 0x000000ffff067224 */ /* 0x002fc800078e0a05 */
[----:B------:R-:W-:Y:S02]  /*0170*/  IMAD R9, R6, R7, RZ ;  /* 0x0000000706097224 */ /* 0x000fe400078e02ff */
[----:B------:R-:W-:Y:S02]  /*0180*/  IMAD.MOV.U32 R6, RZ, RZ, R8 ;  /* 0x000000ffff067224 */ /* 0x000fe400078e0008 */
[----:B------:R-:W-:-:S06]  /*0190*/  IMAD.HI.U32 R5, R5, R9, R4 ;  /* 0x0000000905057227 */ /* 0x000fcc00078e0004 */
[----:B------:R-:W-:-:S04]  /*01a0*/  IMAD.HI.U32 R5, R5, R6, RZ ;  /* 0x0000000605057227 */ /* 0x000fc800078e00ff */
[----:B------:R-:W-:-:S05]  /*01b0*/  IMAD R2, R5, R2, R6 ;  /* 0x0000000205027224 */ /* 0x000fca00078e0206 */
[----:B------:R-:W-:-:S13]  /*01c0*/  ISETP.GT.U32.AND P1, PT, R7, R2, PT ;  /* 0x000000020700720c */ /* 0x000fda0003f24070 */
[----:B------:R-:W-:Y:S01]  /*01d0*/  @!P1 IMAD.IADD R2, R2, 0x1, -R7 ;  /* 0x0000000102029824 */ /* 0x000fe200078e0a07 */
[----:B------:R-:W-:Y:S02]  /*01e0*/  @!P1 IADD3 R5, R5, 0x1, RZ ;  /* 0x0000000105059810 */ /* 0x000fe40007ffe0ff */
[----:B------:R-:W-:Y:S02]  /*01f0*/  ISETP.NE.AND P1, PT, R0, RZ, PT ;  /* 0x000000ff0000720c */ /* 0x000fe40003f25270 */
[----:B------:R-:W-:Y:S02]  /*0200*/  ISETP.GE.U32.AND P0, PT, R2, R7, PT ;  /* 0x000000070200720c */ /* 0x000fe40003f06070 */
[----:B------:R-:W-:-:S04]  /*0210*/  LOP3.LUT R2, R3, R0, RZ, 0x3c, !PT ;  /* 0x0000000003027212 */ /* 0x000fc800078e3cff */
[----:B------:R-:W-:Y:S01]  /*0220*/  ISETP.GE.AND P2, PT, R2, RZ, PT ;  /* 0x000000ff0200720c */ /* 0x000fe20003f46270 */
[----:B------:R-:W-:-:S05]  /*0230*/  IMAD.MOV.U32 R2, RZ, RZ, c[0x0][0x178] ;  /* 0x00005e00ff027624 */ /* 0x000fca00078e00ff */
[----:B------:R-:W-:Y:S02]  /*0240*/  IADD3 R2, R2, 0xff, RZ ;  /* 0x000000ff02027810 */ /* 0x000fe40007ffe0ff */
[----:B------:R-:W-:-:S05]  /*0250*/  @P0 IADD3 R5, R5, 0x1, RZ ;  /* 0x0000000105050810 */ /* 0x000fca0007ffe0ff */
[----:B------:R-:W-:Y:S01]  /*0260*/  IMAD.MOV.U32 R4, RZ, RZ, R5 ;  /* 0x000000ffff047224 */ /* 0x000fe200078e0005 */
[----:B------:R-:W-:-:S03]  /*0270*/  SHF.R.S32.HI R5, RZ, 0x1f, R2 ;  /* 0x0000001fff057819 */ /* 0x000fc60000011402 */
[----:B------:R-:W-:Y:S01]  /*0280*/  @!P2 IMAD.MOV R4, RZ, RZ, -R4 ;  /* 0x000000ffff04a224 */ /* 0x000fe200078e0a04 */
[----:B------:R-:W-:Y:S02]  /*0290*/  @!P1 LOP3.LUT R4, RZ, R0, RZ, 0x33, !PT ;  /* 0x00000000ff049212 */ /* 0x000fe400078e33ff */
[----:B------:R-:W-:-:S03]  /*02a0*/  LEA.HI R5, R5, R2, RZ, 0x8 ;  /* 0x0000000205057211 */ /* 0x000fc600078f40ff */
[----:B------:R-:W-:Y:S02]  /*02b0*/  IMAD.SHL.U32 R2, R4, 0x8, RZ ;  /* 0x0000000804027824 */ /* 0x000fe400078e00ff */
[----:B------:R-:W-:-:S03]  /*02c0*/  IMAD.MOV R4, RZ, RZ, -R4 ;  /* 0x000000ffff047224 */ /* 0x000fc600078e0a04 */
[----:B------:R-:W-:Y:S01]  /*02d0*/  LEA.HI.SX32 R5, R5, -R2, 0x18 ;  /* 0x8000000205057211 */ /* 0x000fe200078fc2ff */
[----:B------:R-:W-:Y:S02]  /*02e0*/  IMAD R11, R0, R4, R3 ;  /* 0x00000004000b7224 */ /* 0x000fe400078e0203 */
[----:B------:R-:W-:Y:S01]  /*02f0*/  IMAD.MOV.U32 R4, RZ, RZ, RZ ;  /* 0x000000ffff047224 */ /* 0x000fe200078e00ff */
[----:B------:R-:W-:-:S04]  /*0300*/  IMNMX R8, R5, 0x8, PT ;  /* 0x0000000805087817 */ /* 0x000fc80003800200 */
[----:B------:R-:W-:-:S04]  /*0310*/  IABS R7, R8 ;  /* 0x0000000800077213 */ /* 0x000fc80000000000 */
[----:B------:R-:W0:Y:S08]  /*0320*/  I2F.RP R6, R7 ;  /* 0x0000000700067306 */ /* 0x000e300000209400 */
[----:B0-----:R-:W0:Y:S02]  /*0330*/  MUFU.RCP R6, R6 ;  /* 0x0000000600067308 */ /* 0x001e240000001000 */
[----:B0-----:R-:W-:-:S06]  /*0340*/  IADD3 R5, R6, 0xffffffe, RZ ;  /* 0x0ffffffe06057810 */ /* 0x001fcc0007ffe0ff */
[----:B------:R-:W0:Y:S02]  /*0350*/  F2I.FTZ.U32.TRUNC.NTZ R5, R5 ;  /* 0x0000000500057305 */ /* 0x000e24000021f000 */
[----:B0-----:R-:W-:-:S04]  /*0360*/  IMAD.MOV R9, RZ, RZ, -R5 ;  /* 0x000000ffff097224 */ /* 0x001fc800078e0a05 */
[----:B------:R-:W-:Y:S01]  /*0370*/  IMAD.MOV.U32 R0, RZ, RZ, R9 ;  /* 0x000000ffff007224 */ /* 0x000fe200078e0009 */
[----:B------:R-:W-:-:S03]  /*0380*/  IABS R9, R11 ;  /* 0x0000000b00097213 */ /* 0x000fc60000000000 */
[----:B------:R-:W-:Y:S01]  /*0390*/  IMAD R3, R0, R7, RZ ;  /* 0x0000000700037224 */ /* 0x000fe200078e02ff */
[----:B------:R-:W-:-:S03]  /*03a0*/  IABS R0, R8 ;  /* 0x0000000800007213 */ /* 0x000fc60000000000 */
[----:B------:R-:W-:-:S04]  /*03b0*/  IMAD.HI.U32 R4, R5, R3, R4 ;  /* 0x0000000305047227 */ /* 0x000fc800078e0004 */
[----:B------:R-:W-:Y:S02]  /*03c0*/  IMAD.MOV R0, RZ, RZ, -R0 ;  /* 0x000000ffff007224 */ /* 0x000fe400078e0a00 */
[----:B------:R-:W-:Y:S01]  /*03d0*/  IMAD.HI.U32 R28, R4, R9, RZ ;  /* 0x00000009041c7227 */ /* 0x000fe200078e00ff */
[----:B------:R-:W-:-:S03]  /*03e0*/  SHF.R.U32.HI R4, RZ, 0x8, R12 ;  /* 0x00000008ff047819 */ /* 0x000fc6000001160c */
[----:B------:R-:W-:Y:S01]  /*03f0*/  IMAD R0, R28, R0, R9 ;  /* 0x000000001c007224 */ /* 0x000fe200078e0209 */
[----:B------:R-:W-:-:S04]  /*0400*/  SGXT.U32 R13, R4, 0x1 ;  /* 0x00000001040d781a */ /* 0x000fc80000000000 */
[----:B------:R-:W-:Y:S02]  /*0410*/  ISETP.GT.U32.AND P1, PT, R7, R0, PT ;  /* 0x000000000700720c */ /* 0x000fe40003f24070 */
[C---:B------:R-:W-:Y:S02]  /*0420*/  LOP3.LUT R5, R13.reuse, 0x2, RZ, 0xfc, !PT ;  /* 0x000000020d057812 */ /* 0x040fe400078efcff */
[C---:B------:R-:W-:Y:S02]  /*0430*/  LOP3.LUT R4, R13.reuse, 0x4, RZ, 0xfc, !PT ;  /* 0x000000040d047812 */ /* 0x040fe400078efcff */
[C---:B------:R-:W-:Y:S02]  /*0440*/  LOP3.LUT R5, R13.reuse, 0x8, RZ, 0xfc, !PT ;  /* 0x000000080d057812 */ /* 0x040fe400078efcff */
[C---:B------:R-:W-:Y:S02]  /*0450*/  LOP3.LUT R4, R13.reuse, 0xa, RZ, 0xfc, !PT ;  /* 0x0000000a0d047812 */ /* 0x040fe400078efcff */
[----:B------:R-:W-:-:S02]  /*0460*/  LOP3.LUT R5, R13, 0xe, RZ, 0xfc, !PT ;  /* 0x0000000e0d057812 */ /* 0x000fc400078efcff */
[----:B------:R-:W-:Y:S01]  /*0470*/  LOP3.LUT R4, R13, 0x10, RZ, 0xfc, !PT ;  /* 0x000000100d047812 */ /* 0x000fe200078efcff */
[----:B------:R-:W-:Y:S01]  /*0480*/  @!P1 IMAD.IADD R0, R0, 0x1, -R7 ;  /* 0x0000000100009824 */ /* 0x000fe200078e0a07 */
[----:B------:R-:W-:Y:S02]  /*0490*/  @!P1 IADD3 R28, R28, 0x1, RZ ;  /* 0x000000011c1c9810 */ /* 0x000fe40007ffe0ff */
[----:B------:R-:W-:Y:S02]  /*04a0*/  ISETP.NE.AND P1, PT, R8, RZ, PT ;  /* 0x000000ff0800720c */ /* 0x000fe40003f25270 */
[----:B------:R-:W-:Y:S02]  /*04b0*/  ISETP.GE.U32.AND P0, PT, R0, R7, PT ;  /* 0x000000070000720c */ /* 0x000fe40003f06070 */
[----:B------:R-:W-:Y:S02]  /*04c0*/  LOP3.LUT R0, R11, R8, RZ, 0x3c, !PT ;  /* 0x000000080b007212 */ /* 0x000fe400078e3cff */
[----:B------:R-:W-:-:S02]  /*04d0*/  LOP3.LUT R5, R13, 0x14, RZ, 0xfc, !PT ;  /* 0x000000140d057812 */ /* 0x000fc400078efcff */
[----:B------:R-:W-:Y:S01]  /*04e0*/  ISETP.GE.AND P2, PT, R0, RZ, PT ;  /* 0x000000ff0000720c */ /* 0x000fe20003f46270 */
[----:B------:R-:W-:Y:S01]  /*04f0*/  IMAD.MOV.U32 R0, RZ, RZ, c[0x0][0x180] ;  /* 0x00006000ff007624 */ /* 0x000fe200078e00ff */
[C---:B------:R-:W-:Y:S02]  /*0500*/  LOP3.LUT R4, R13.reuse, 0x16, RZ, 0xfc, !PT ;  /* 0x000000160d047812 */ /* 0x040fe400078efcff */
[----:B------:R-:W-:Y:S02]  /*0510*/  LOP3.LUT R5, R13, 0x1a, RZ, 0xfc, !PT ;  /* 0x0000001a0d057812 */ /* 0x000fe400078efcff */
[----:B------:R-:W-:Y:S02]  /*0520*/  IADD3 R0, R0, 0x1f, RZ ;  /* 0x0000001f00007810 */ /* 0x000fe40007ffe0ff */
[----:B------:R-:W-:Y:S02]  /*0530*/  @P0 IADD3 R28, R28, 0x1, RZ ;  /* 0x000000011c1c0810 */ /* 0x000fe40007ffe0ff */
[----:B------:R-:W-:-:S02]  /*0540*/  ISETP.GT.AND P0, PT, R0, 0x1f, PT ;  /* 0x0000001f0000780c */ /* 0x000fc40003f04270 */
[----:B------:R-:W-:Y:S01]  /*0550*/  LOP3.LUT R4, R13, 0x1c, RZ, 0xfc, !PT ;  /* 0x0000001c0d047812 */ /* 0x000fe200078efcff */
[----:B------:R-:W-:Y:S01]  /*0560*/  @!P2 IMAD.MOV R28, RZ, RZ, -R28 ;  /* 0x000000ffff1ca224 */ /* 0x000fe200078e0a1c */
[----:B------:R-:W-:-:S05]  /*0570*/  @!P1 LOP3.LUT R28, RZ, R8, RZ, 0x33, !PT ;  /* 0x00000008ff1c9212 */ /* 0x000fca00078e33ff */
[----:B------:R-:W-:Y:S02]  /*0580*/  IMAD.MOV R3, RZ, RZ, -R28 ;  /* 0x000000ffff037224 */ /* 0x000fe400078e0a1c */
[----:B------:R-:W-:Y:S02]  /*0590*/  IMAD.SHL.U32 R28, R28, 0x200, RZ ;  /* 0x000002001c1c7824 */ /* 0x000fe400078e00ff */
[----:B------:R-:W-:-:S04]  /*05a0*/  IMAD R3, R8, R3, R11 ;  /* 0x0000000308037224 */ /* 0x000fc800078e020b */
[----:B------:R-:W-:Y:S01]  /*05b0*/  IMAD.IADD R2, R2, 0x1, R3 ;  /* 0x0000000102027824 */ /* 0x000fe200078e0203 */
[C---:B------:R-:W-:Y:S02]  /*05c0*/  LOP3.LUT R3, R13.reuse, 0x6, RZ, 0xfc, !PT ;  /* 0x000000060d037812 */ /* 0x040fe400078efcff */
[C---:B------:R-:W-:Y:S01]  /*05d0*/  LOP3.LUT R3, R13.reuse, 0xc, RZ, 0xfc, !PT ;  /* 0x0000000c0d037812 */ /* 0x040fe200078efcff */
[----:B------:R-:W-:Y:S01]  /*05e0*/  IMAD R29, R2, 0x100, R15 ;  /* 0x00000100021d7824 */ /* 0x000fe200078e020f */
[C---:B------:R-:W-:Y:S02]  /*05f0*/  LOP3.LUT R3, R13.reuse, 0x12, RZ, 0xfc, !PT ;  /* 0x000000120d037812 */ /* 0x040fe400078efcff */
[C---:B------:R-:W-:Y:S02]  /*0600*/  LOP3.LUT R3, R13.reuse, 0x18, RZ, 0xfc, !PT ;  /* 0x000000180d037812 */ /* 0x040fe400078efcff */
[----:B------:R0:W-:Y:S01]  /*0610*/  STL [R1+0x5d0], R29 ;  /* 0x0005d01d01007387 */ /* 0x0001e20000100800 */
[----:B------:R-:W-:Y:S01]  /*0620*/  LOP3.LUT R3, R13, 0x1e, RZ, 0xfc, !PT ;  /* 0x0000001e0d037812 */ /* 0x000fe200078efcff */
[----:B------:R-:W-:Y:S05]  /*0630*/  @P0 BRA `(.L_x_0) ;  /* 0x0000077000000947 */ /* 0x000fea0003800000 */
[----:B------:R-:W-:Y:S01]  /*0640*/  IMAD.SHL.U32 R0, R12, 0x100, RZ ;  /* 0x000001000c007824 */ /* 0x000fe200078e00ff */
[----:B------:R-:W-:Y:S01]  /*0650*/  CS2R R20, SRZ ;  /* 0x0000000000147805 */ /* 0x000fe2000001ff00 */
[----:B------:R-:W-:Y:S01]  /*0660*/  CS2R R22, SRZ ;  /* 0x0000000000167805 */ /* 0x000fe2000001ff00 */
[----:B------:R-:W-:Y:S01]  /*0670*/  CS2R R16, SRZ ;  /* 0x0000000000107805 */ /* 0x000fe2000001ff00 */
[----:B------:R-:W-:Y:S01]  /*0680*/  CS2R R18, SRZ ;  /* 0x0000000000127805 */ /* 0x000fe2000001ff00 */
[----:B------:R1:W-:Y:S01]  /*0690*/  STL [R1+0x5e8], R0 ;  /* 0x0005e80001007387 */ /* 0x0003e20000100800 */
[----:B------:R-:W-:Y:S01]  /*06a0*/  CS2R R12, SRZ ;  /* 0x00000000000c7805 */ /* 0x000fe2000001ff00 */
[----:B------:R-:W-:Y:S01]  /*06b0*/  CS2R R14, SRZ ;  /* 0x00000000000e7805 */ /* 0x000fe2000001ff00 */
[----:B------:R-:W-:Y:S01]  /*06c0*/  CS2R R8, SRZ ;  /* 0x0000000000087805 */ /* 0x000fe2000001ff00 */
[----:B------:R1:W-:Y:S01]  /*06d0*/  STL [R1], RZ ;  /* 0x000000ff01007387 */ /* 0x0003e20000100800 */
[----:B------:R-:W-:Y:S01]  /*06e0*/  CS2R R10, SRZ ;  /* 0x00000000000a7805 */ /* 0x000fe2000001ff00 */
[----:B------:R-:W-:Y:S01]  /*06f0*/  CS2R R4, SRZ ;  /* 0x0000000000047805 */ /* 0x000fe2000001ff00 */
[----:B------:R-:W-:Y:S01]  /*0700*/  CS2R R6, SRZ ;  /* 0x0000000000067805 */ /* 0x000fe2000001ff00 */
[----:B------:R1:W-:Y:S01]  /*0710*/  STL [R1+0x4], RZ ;  /* 0x000004ff01007387 */ /* 0x0003e20000100800 */
[----:B------:R-:W-:Y:S01]  /*0720*/  CS2R R24, SRZ ;  /* 0x0000000000187805 */ /* 0x000fe2000001ff00 */
[----:B------:R-:W-:-:S02]  /*0730*/  CS2R R26, SRZ ;  /* 0x00000000001a7805 */ /* 0x000fc4000001ff00 */
[----:B------:R1:W-:Y:S04]  /*0740*/  STL [R1+0x8], RZ ;  /* 0x000008ff01007387 */ /* 0x0003e80000100800 */
        /* <DEDUP_REMOVED lines=100> */
[----:B------:R1:W-:Y:S01]  /*0d90*/  STL [R1+0x48c], RZ ;  /* 0x00048cff01007387 */ /* 0x0003e20000100800 */
[----:B------:R-:W-:Y:S05]  /*0da0*/  BRA `(.L_x_1) ;  /* 0x0001054000007947 */ /* 0x000fea0003800000 */
.L_x_0:
[----:B------:R-:W-:Y:S01]  /*0db0*/  IABS R2, c[0x0][0x17c] ;  /* 0x00005f0000027a13 */ /* 0x000fe20000000000 */
[----:B------:R-:W1:Y:S01]  /*0dc0*/  S2R R24, SR_TID.X ;  /* 0x0000000000187919 */ /* 0x000e620000002100 */
[----:B------:R-:W-:Y:S01]  /*0dd0*/  SHF.R.S32.HI R11, RZ, 0x1f, R0 ;  /* 0x0000001fff0b7819 */ /* 0x000fe20000011400 */
[----:B------:R-:W-:Y:S01]  /*0de0*/  IMAD.MOV.U32 R26, RZ, RZ, R29 ;  /* 0x000000ffff1a7224 */ /* 0x000fe200078e001d */
[----:B------:R-:W2:Y:S01]  /*0df0*/  I2F.RP R6, R2 ;  /* 0x0000000200067306 */ /* 0x000ea20000209400 */
[----:B------:R-:W3:Y:S01]  /*0e00*/  S2R R27, SR_TID.X ;  /* 0x00000000001b7919 */ /* 0x000ee20000002100 */
[----:B------:R-:W-:-:S06]  /*0e10*/  LEA.HI R11, R11, R0, RZ, 0x5 ;  /* 0x000000000b0b7211 */ /* 0x000fcc00078f28ff */
[----:B--2---:R-:W2:Y:S01]  /*0e20*/  MUFU.RCP R6, R6 ;  /* 0x0000000600067308 */ /* 0x004ea20000001000 */
[----:B-1----:R-:W-:Y:S02]  /*0e30*/  LEA.HI R19, R24, R28, RZ, 0x1b ;  /* 0x0000001c18137211 */ /* 0x002fe400078fd8ff */
[----:B------:R-:W-:Y:S02]  /*0e40*/  SHF.R.U32.HI R14, RZ, 0x2, R24 ;  /* 0x00000002ff0e7819 */ /* 0x000fe40000011618 */
[----:B------:R-:W-:Y:S02]  /*0e50*/  IADD3 R3, R19, 0x1f0, RZ ;  /* 0x000001f013037810 */ /* 0x000fe40007ffe0ff */
[----:B---3--:R-:W-:Y:S02]  /*0e60*/  LOP3.LUT R27, R27, 0x1ff, RZ, 0xc0, !PT ;  /* 0x000001ff1b1b7812 */ /* 0x008fe400078ec0ff */
[----:B------:R-:W-:Y:S02]  /*0e70*/  IABS R10, R3 ;  /* 0x00000003000a7213 */ /* 0x000fe40000000000 */
[----:B------:R-:W-:Y:S01]  /*0e80*/  IADD3 R9, R19, 0x1d0, RZ ;  /* 0x000001d013097810 */ /* 0x000fe20007ffe0ff */
[----:B------:R-:W-:Y:S01]  /*0e90*/  IMAD.SHL.U32 R13, R27, 0x2, RZ ;  /* 0x000000021b0d7824 */ /* 0x000fe200078e00ff */
[----:B--2---:R-:W-:-:S02]  /*0ea0*/  IADD3 R4, R6, 0xffffffe, RZ ;  /* 0x0ffffffe06047810 */ /* 0x004fc40007ffe0ff */
[----:B------:R-:W-:Y:S02]  /*0eb0*/  IABS R6, R9 ;  /* 0x0000000900067213 */ /* 0x000fe40000000000 */
[----:B------:R1:W2:Y:S01]  /*0ec0*/  F2I.FTZ.U32.TRUNC.NTZ R5, R4 ;  /* 0x0000000400057305 */ /* 0x0002a2000021f000 */
[----:B------:R-:W-:Y:S02]  /*0ed0*/  LOP3.LUT R0, R13, 0x30, R14, 0x78, !PT ;  /* 0x000000300d007812 */ /* 0x000fe400078e780e */
[----:B------:R-:W-:Y:S02]  /*0ee0*/  IADD3 R7, R19, 0x190, RZ ;  /* 0x0000019013077810 */ /* 0x000fe40007ffe0ff */
[----:B------:R-:W-:Y:S01]  /*0ef0*/  ISETP.GE.AND P2, PT, R3, RZ, PT ;  /* 0x000000ff0300720c */ /* 0x000fe20003f46270 */
[----:B------:R-:W-:Y:S01]  /*0f00*/  STL [R1+0x660], R0 ;  /* 0x0006600001007387 */ /* 0x000fe20000100800 */
[----:B------:R-:W-:Y:S01]  /*0f10*/  ISETP.GE.AND P4, PT, R7, RZ, PT ;  /* 0x000000ff0700720c */ /* 0x000fe20003f86270 */
[----:B-1----:R-:W-:-:S02]  /*0f20*/  IMAD.MOV.U32 R4, RZ, RZ, RZ ;  /* 0x000000ffff047224 */ /* 0x002fc400078e00ff */
[----:B------:R1:W-:Y:S01]  /*0f30*/  STL [R1+0x230], R11 ;  /* 0x0002300b01007387 */ /* 0x0003e20000100800 */
[----:B------:R-:W-:Y:S02]  /*0f40*/  ISETP.GE.AND P0, PT, R9, RZ, PT ;  /* 0x000000ff0900720c */ /* 0x000fe40003f06270 */
[C---:B0-----:R-:W-:Y:S02]  /*0f50*/  IADD3 R29, R19.reuse, 0x110, RZ ;  /* 0x00000110131d7810 */ /* 0x041fe40007ffe0ff */
[----:B------:R-:W-:Y:S01]  /*0f60*/  LOP3.LUT R25, R24, 0x100, RZ, 0xc0, !PT ;  /* 0x0000010018197812 */ /* 0x000fe200078ec0ff */
[----:B--2---:R-:W-:Y:S01]  /*0f70*/  IMAD.MOV R21, RZ, RZ, -R5 ;  /* 0x000000ffff157224 */ /* 0x004fe200078e0a05 */
[----:B------:R-:W-:-:S03]  /*0f80*/  IADD3 R20, R19, 0x30, RZ ;  /* 0x0000003013147810 */ /* 0x000fc60007ffe0ff */
[----:B------:R-:W-:-:S04]  /*0f90*/  IMAD R21, R21, R2, RZ ;  /* 0x0000000215157224 */ /* 0x000fc800078e02ff */
[----:B------:R-:W-:Y:S01]  /*0fa0*/  IMAD.HI.U32 R21, R5, R21, R4 ;  /* 0x0000001505157227 */ /* 0x000fe200078e0004 */
[----:B------:R-:W-:-:S04]  /*0fb0*/  IADD3 R4, R19, 0x1b0, RZ ;  /* 0x000001b013047810 */ /* 0x000fc80007ffe0ff */
[----:B------:R-:W-:Y:S01]  /*0fc0*/  IABS R8, R4 ;  /* 0x0000000400087213 */ /* 0x000fe20000000000 */
[----:B------:R-:W-:Y:S01]  /*0fd0*/  IMAD.HI.U32 R5, R21, R10, RZ ;  /* 0x0000000a15057227 */ /* 0x000fe200078e00ff */
[----:B------:R-:W-:-:S03]  /*0fe0*/  ISETP.GE.AND P6, PT, R4, RZ, PT ;  /* 0x000000ff0400720c */ /* 0x000fc60003fc6270 */
[----:B------:R-:W-:Y:S02]  /*0ff0*/  IMAD.MOV R5, RZ, RZ, -R5 ;  /* 0x000000ffff057224 */ /* 0x000fe400078e0a05 */
[----:B-1----:R-:W-:-:S04]  /*1000*/  IMAD.HI.U32 R11, R21, R8, RZ ;  /* 0x00000008150b7227 */ /* 0x002fc800078e00ff */
[C---:B------:R-:W-:Y:S01]  /*1010*/  IMAD R10, R2.reuse, R5, R10 ;  /* 0x00000005020a7224 */ /* 0x040fe200078e020a */
[----:B------:R-:W-:Y:S01]  /*1020*/  IABS R5, R7 ;  /* 0x0000000700057213 */ /* 0x000fe20000000000 */
[----:B------:R-:W-:Y:S01]  /*1030*/  IMAD.MOV R11, RZ, RZ, -R11 ;  /* 0x000000ffff0b7224 */ /* 0x000fe200078e0a0b */
[----:B------:R-:W-:Y:S01]  /*1040*/  IADD3 R7, R19, 0x150, RZ ;  /* 0x0000015013077810 */ /* 0x000fe20007ffe0ff */
[----:B------:R-:W-:Y:S01]  /*1050*/  IMAD.HI.U32 R12, R21, R6, RZ ;  /* 0x00000006150c7227 */ /* 0x000fe200078e00ff */
[----:B------:R-:W-:-:S03]  /*1060*/  ISETP.GT.U32.AND P1, PT, R2, R10, PT ;  /* 0x0000000a0200720c */ /* 0x000fc60003f24070 */
[C---:B------:R-:W-:Y:S01]  /*1070*/  IMAD R4, R2.reuse, R11, R8 ;  /* 0x0000000b02047224 */ /* 0x040fe200078e0208 */
[----:B------:R-:W-:Y:S01]  /*1080*/  IABS R8, R7 ;  /* 0x0000000700087213 */ /* 0x000fe20000000000 */
[----:B------:R-:W-:Y:S01]  /*1090*/  IMAD.MOV R12, RZ, RZ, -R12 ;  /* 0x000000ffff0c7224 */ /* 0x000fe200078e0a0c */
[----:B------:R-:W-:Y:S01]  /*10a0*/  IADD3 R11, R19, 0x170, RZ ;  /* 0x00000170130b7810 */ /* 0x000fe20007ffe0ff */
[----:B------:R-:W-:Y:S01]  /*10b0*/  IMAD.HI.U32 R3, R21, R5, RZ ;  /* 0x0000000515037227 */ /* 0x000fe200078e00ff */
[C---:B------:R-:W-:Y:S02]  /*10c0*/  ISETP.GT.U32.AND P3, PT, R2.reuse, R4, PT ;  /* 0x000000040200720c */ /* 0x040fe40003f64070 */
[----:B------:R-:W-:Y:S01]  /*10d0*/  IABS R9, R11 ;  /* 0x0000000b00097213 */ /* 0x000fe20000000000 */
[----:B------:R-:W-:Y:S02]  /*10e0*/  IMAD R6, R2, R12, R6 ;  /* 0x0000000c02067224 */ /* 0x000fe400078e0206 */
[----:B------:R-:W-:-:S02]  /*10f0*/  @!P1 IMAD.IADD R10, R10, 0x1, -R2 ;  /* 0x000000010a0a9824 */ /* 0x000fc400078e0a02 */
[----:B------:R-:W-:Y:S01]  /*1100*/  IMAD.MOV R3, RZ, RZ, -R3 ;  /* 0x000000ffff037224 */ /* 0x000fe200078e0a03 */
[C---:B------:R-:W-:Y:S01]  /*1110*/  ISETP.GT.U32.AND P5, PT, R2.reuse, R6, PT ;  /* 0x000000060200720c */ /* 0x040fe20003fa4070 */
[----:B------:R-:W-:Y:S01]  /*1120*/  IMAD.HI.U32 R12, R21, R8, RZ ;  /* 0x00000008150c7227 */ /* 0x000fe200078e00ff */
[----:B------:R-:W-:-:S03]  /*1130*/  ISETP.GT.U32.AND P1, PT, R2, R10, PT ;  /* 0x0000000a0200720c */ /* 0x000fc60003f24070 */
[----:B------:R-:W-:Y:S02]  /*1140*/  @!P3 IMAD.IADD R4, R4, 0x1, -R2 ;  /* 0x000000010404b824 */ /* 0x000fe400078e0a02 */
[C---:B------:R-:W-:Y:S01]  /*1150*/  IMAD R5, R2.reuse, R3, R5 ;  /* 0x0000000302057224 */ /* 0x040fe200078e0205 */
[----:B------:R-:W-:Y:S01]  /*1160*/  IADD3 R3, R19, 0x130, RZ ;  /* 0x0000013013037810 */ /* 0x000fe20007ffe0ff */
[----:B------:R-:W-:Y:S01]  /*1170*/  IMAD.MOV R12, RZ, RZ, -R12 ;  /* 0x000000ffff0c7224 */ /* 0x000fe200078e0a0c */
[----:B------:R-:W-:Y:S02]  /*1180*/  ISETP.GT.U32.AND P3, PT, R2, R4, PT ;  /* 0x000000040200720c */ /* 0x000fe40003f64070 */
[----:B------:R-:W-:Y:S01]  /*1190*/  IABS R13, R3 ;  /* 0x00000003000d7213 */ /* 0x000fe20000000000 */
[--C-:B------:R-:W-:Y:S02]  /*11a0*/  @!P5 IMAD.IADD R6, R6, 0x1, -R2.reuse ;  /* 0x000000010606d824 */ /* 0x100fe400078e0a02 */
[----:B------:R-:W-:Y:S01]  /*11b0*/  @!P1 IMAD.IADD R10, R10, 0x1, -R2 ;  /* 0x000000010a0a9824 */ /* 0x000fe200078e0a02 */
[C---:B------:R-:W-:Y:S01]  /*11c0*/  ISETP.GT.U32.AND P1, PT, R2.reuse, R5, PT ;  /* 0x000000050200720c */ /* 0x040fe20003f24070 */
[C---:B------:R-:W-:Y:S01]  /*11d0*/  IMAD R8, R2.reuse, R12, R8 ;  /* 0x0000000c02087224 */ /* 0x040fe200078e0208 */
[----:B------:R-:W-:Y:S01]  /*11e0*/  ISETP.GT.U32.AND P5, PT, R2, R6, PT ;  /* 0x000000060200720c */ /* 0x000fe20003fa4070 */
[----:B------:R-:W-:-:S02]  /*11f0*/  IMAD.MOV.U32 R16, RZ, RZ, R10 ;  /* 0x000000ffff107224 */ /* 0x000fc400078e000a */
[----:B------:R-:W-:-:S04]  /*1200*/  IMAD.HI.U32 R10, R21, R9, RZ ;  /* 0x00000009150a7227 */ /* 0x000fc800078e00ff */
[----:B------:R-:W-:Y:S02]  /*1210*/  @!P3 IMAD.IADD R4, R4, 0x1, -R2 ;  /* 0x000000010404b824 */ /* 0x000fe400078e0a02 */
[----:B------:R-:W-:Y:S02]  /*1220*/  IMAD.MOV R10, RZ, RZ, -R10 ;  /* 0x000000ffff0a7224 */ /* 0x000fe400078e0a0a */
[----:B------:R-:W-:Y:S02]  /*1230*/  @!P1 IMAD.IADD R5, R5, 0x1, -R2 ;  /* 0x0000000105059824 */ /* 0x000fe400078e0a02 */
[----:B------:R-:W-:Y:S01]  /*1240*/  IMAD.MOV.U32 R0, RZ, RZ, R4 ;  /* 0x000000ffff007224 */ /* 0x000fe200078e0004 */
[----:B------:R-:W-:Y:S01]  /*1250*/  IADD3 R4, R19, 0xb0, RZ ;  /* 0x000000b013047810 */ /* 0x000fe20007ffe0ff */
[----:B------:R-:W-:Y:S01]  /*1260*/  @!P5 IMAD.IADD R6, R6, 0x1, -R2 ;  /* 0x000000010606d824 */ /* 0x000fe200078e0a02 */
[C---:B------:R-:W-:Y:S01]  /*1270*/  ISETP.GT.U32.AND P1, PT, R2.reuse, R5, PT ;  /* 0x000000050200720c */ /* 0x040fe20003f24070 */
[----:B------:R-:W-:Y:S01]  /*1280*/  @!P6 IMAD.MOV R0, RZ, RZ, -R0 ;  /* 0x000000ffff00e224 */ /* 0x000fe200078e0a00 */
[C---:B------:R-:W-:Y:S01]  /*1290*/  ISETP.GT.U32.AND P6, PT, R2.reuse, R8, PT ;  /* 0x000000080200720c */ /* 0x040fe20003fc4070 */
[----:B------:R-:W-:Y:S01]  /*12a0*/  @!P2 IMAD.MOV R16, RZ, RZ, -R16 ;  /* 0x000000ffff10a224 */ /* 0x000fe200078e0a10 */
[----:B------:R-:W-:Y:S01]  /*12b0*/  ISETP.GE.AND P5, PT, R7, RZ, PT ;  /* 0x000000ff0700720c */ /* 0x000fe20003fa6270 */
[C---:B------:R-:W-:Y:S01]  /*12c0*/  IMAD R7, R2.reuse, R10, R9 ;  /* 0x0000000a02077224 */ /* 0x040fe200078e0209 */
[----:B------:R-:W-:Y:S01]  /*12d0*/  ISETP.GE.AND P2, PT, R11, RZ, PT ;  /* 0x000000ff0b00720c */ /* 0x000fe20003f46270 */
[----:B------:R-:W-:Y:S01]  /*12e0*/  IMAD.MOV.U32 R11, RZ, RZ, R13 ;  /* 0x000000ffff0b7224 */ /* 0x000fe200078e000d */
[----:B------:R-:W-:Y:S01]  /*12f0*/  STL [R1+0x34], R16 ;  /* 0x0000341001007387 */ /* 0x000fe20000100800 */
[----:B------:R-:W-:Y:S01]  /*1300*/  IMAD.MOV.U32 R14, RZ, RZ, R6 ;  /* 0x000000ffff0e7224 */ /* 0x000fe200078e0006 */
[----:B------:R-:W-:Y:S01]  /*1310*/  ISETP.GT.U32.AND P3, PT, R2, R7, PT ;  /* 0x000000070200720c */ /* 0x000fe20003f64070 */
[----:B------:R-:W-:Y:S01]  /*1320*/  IMAD.HI.U32 R9, R21, R11, RZ ;  /* 0x0000000b15097227 */ /* 0x000fe200078e00ff */
[----:B------:R-:W-:-:S02]  /*1330*/  IADD3 R10, R19, 0xf0, RZ ;  /* 0x000000f0130a7810 */ /* 0x000fc40007ffe0ff */
[----:B------:R-:W-:Y:S01]  /*1340*/  IADD3 R6, R19, 0xd0, RZ ;  /* 0x000000d013067810 */ /* 0x000fe20007ffe0ff */
[--C-:B------:R-:W-:Y:S01]  /*1350*/  @!P1 IMAD.IADD R5, R5, 0x1, -R2.reuse ;  /* 0x0000000105059824 */ /* 0x100fe200078e0a02 */
[----:B------:R-:W-:Y:S01]  /*1360*/  ISETP.GE.AND P1, PT, R29, RZ, PT ;  /* 0x000000ff1d00720c */ /* 0x000fe20003f26270 */
[----:B------:R-:W-:Y:S01]  /*1370*/  @!P6 IMAD.IADD R8, R8, 0x1, -R2 ;  /* 0x000000010808e824 */ /* 0x000fe200078e0a02 */
[----:B------:R-:W-:Y:S01]  /*1380*/  IABS R29, R29 ;  /* 0x0000001d001d7213 */ /* 0x000fe20000000000 */
[----:B------:R-:W-:Y:S01]  /*1390*/  @!P0 IMAD.MOV R14, RZ, RZ, -R14 ;  /* 0x000000ffff0e8224 */ /* 0x000fe200078e0a0e */
[----:B------:R-:W-:Y:S01]  /*13a0*/  IABS R27, R10 ;  /* 0x0000000a001b7213 */ /* 0x000fe20000000000 */
[----:B------:R-:W-:Y:S01]  /*13b0*/  IMAD.MOV R9, RZ, RZ, -R9 ;  /* 0x000000ffff097224 */ /* 0x000fe200078e0a09 */
[----:B------:R-:W-:Y:S01]  /*13c0*/  ISETP.GT.U32.AND P6, PT, R2, R8, PT ;  /* 0x000000080200720c */ /* 0x000fe20003fc4070 */
[----:B------:R-:W-:Y:S01]  /*13d0*/  IMAD.HI.U32 R12, R21, R29, RZ ;  /* 0x0000001d150c7227 */ /* 0x000fe200078e00ff */
[----:B------:R-:W-:Y:S01]  /*13e0*/  STL [R1+0x30], R14 ;  /* 0x0000300e01007387 */ /* 0x000fe20000100800 */
[----:B------:R-:W-:-:S02]  /*13f0*/  ISETP.GE.AND P0, PT, R3, RZ, PT ;  /* 0x000000ff0300720c */ /* 0x000fc40003f06270 */
[C---:B------:R-:W-:Y:S01]  /*1400*/  IMAD R11, R2.reuse, R9, R11 ;  /* 0x00000009020b7224 */ /* 0x040fe200078e020b */
[----:B------:R0:W-:Y:S01]  /*1410*/  STL [R1+0x28], R0 ;  /* 0x0000280001007387 */ /* 0x0001e20000100800 */
[----:B------:R-:W-:Y:S01]  /*1420*/  IMAD.MOV R12, RZ, RZ, -R12 ;  /* 0x000000ffff0c7224 */ /* 0x000fe200078e0a0c */
[----:B------:R-:W-:Y:S01]  /*1430*/  IABS R3, R6 ;  /* 0x0000000600037213 */ /* 0x000fe20000000000 */
[--C-:B------:R-:W-:Y:S02]  /*1440*/  @!P3 IMAD.IADD R7, R7, 0x1, -R2.reuse ;  /* 0x000000010707b824 */ /* 0x100fe400078e0a02 */
[----:B------:R-:W-:Y:S02]  /*1450*/  IMAD R29, R2, R12, R29 ;  /* 0x0000000c021d7224 */ /* 0x000fe400078e021d */
[----:B------:R-:W-:Y:S01]  /*1460*/  @!P6 IMAD.IADD R8, R8, 0x1, -R2 ;  /* 0x000000010808e824 */ /* 0x000fe200078e0a02 */
[C---:B------:R-:W-:Y:S01]  /*1470*/  ISETP.GT.U32.AND P3, PT, R2.reuse, R7, PT ;  /* 0x000000070200720c */ /* 0x040fe20003f64070 */
[----:B------:R-:W-:Y:S01]  /*1480*/  IMAD.HI.U32 R9, R21, R27, RZ ;  /* 0x0000001b15097227 */ /* 0x000fe200078e00ff */
[----:B------:R-:W-:-:S03]  /*1490*/  ISETP.GT.U32.AND P6, PT, R2, R29, PT ;  /* 0x0000001d0200720c */ /* 0x000fc60003fc4070 */
[----:B0-----:R-:W-:Y:S01]  /*14a0*/  IMAD.MOV.U32 R0, RZ, RZ, R5 ;  /* 0x000000ffff007224 */ /* 0x001fe200078e0005 */
[----:B------:R-:W-:Y:S01]  /*14b0*/  IABS R5, R4 ;  /* 0x0000000400057213 */ /* 0x000fe20000000000 */
[----:B------:R-:W-:Y:S02]  /*14c0*/  IMAD.MOV R9, RZ, RZ, -R9 ;  /* 0x000000ffff097224 */ /* 0x000fe400078e0a09 */
[----:B------:R-:W-:Y:S01]  /*14d0*/  @!P4 IMAD.MOV R0, RZ, RZ, -R0 ;  /* 0x000000ffff00c224 */ /* 0x000fe200078e0a00 */
[C---:B------:R-:W-:Y:S01]  /*14e0*/  ISETP.GT.U32.AND P4, PT, R2.reuse, R11, PT ;  /* 0x0000000b0200720c */ /* 0x040fe20003f84070 */
[----:B------:R-:W-:Y:S02]  /*14f0*/  IMAD R27, R2, R9, R27 ;  /* 0x00000009021b7224 */ /* 0x000fe400078e021b */
[--C-:B------:R-:W-:Y:S01]  /*1500*/  @!P3 IMAD.IADD R7, R7, 0x1, -R2.reuse ;  /* 0x000000010707b824 */ /* 0x100fe200078e0a02 */
[----:B------:R-:W-:Y:S01]  /*1510*/  ISETP.GE.AND P3, PT, R10, RZ, PT ;  /* 0x000000ff0a00720c */ /* 0x000fe20003f66270 */
[----:B------:R-:W-:Y:S01]  /*1520*/  @!P6 IMAD.IADD R29, R29, 0x1, -R2 ;  /* 0x000000011d1de824 */ /* 0x000fe200078e0a02 */
[----:B------:R0:W-:Y:S01]  /*1530*/  STL [R1+0x24], R0 ;  /* 0x0000240001007387 */ /* 0x0001e20000100800 */
[----:B------:R-:W-:-:S03]  /*1540*/  IMAD.HI.U32 R9, R21, R3, RZ ;  /* 0x0000000315097227 */ /* 0x000fc600078e00ff */
[C---:B------:R-:W-:Y:S01]  /*1550*/  ISETP.GT.U32.AND P6, PT, R2.reuse, R29, PT ;  /* 0x0000001d0200720c */ /* 0x040fe20003fc4070 */
[----:B------:R-:W-:Y:S02]  /*1560*/  IMAD.MOV.U32 R13, RZ, RZ, R7 ;  /* 0x000000ffff0d7224 */ /* 0x000fe400078e0007 */
[----:B------:R-:W-:Y:S02]  /*1570*/  @!P4 IMAD.IADD R11, R11, 0x1, -R2 ;  /* 0x000000010b0bc824 */ /* 0x000fe400078e0a02 */
[----:B------:R-:W-:Y:S01]  /*1580*/  IMAD.MOV R7, RZ, RZ, -R9 ;  /* 0x000000ffff077224 */ /* 0x000fe200078e0a09 */
[----:B------:R-:W-:Y:S01]  /*1590*/  IADD3 R9, R19, 0x70, RZ ;  /* 0x0000007013097810 */ /* 0x000fe20007ffe0ff */
[----:B------:R-:W-:Y:S01]  /*15a0*/  @!P2 IMAD.MOV R13, RZ, RZ, -R13 ;  /* 0x000000ffff0da224 */ /* 0x000fe200078e0a0d */
[C---:B------:R-:W-:Y:S01]  /*15b0*/  ISETP.GT.U32.AND P4, PT, R2.reuse, R11, PT ;  /* 0x0000000b0200720c */ /* 0x040fe20003f84070 */
[----:B------:R-:W-:Y:S01]  /*15c0*/  IMAD.HI.U32 R10, R21, R5, RZ ;  /* 0x00000005150a7227 */ /* 0x000fe200078e00ff */
[----:B------:R-:W-:-:S02]  /*15d0*/  ISETP.GT.U32.AND P2, PT, R2, R27, PT ;  /* 0x0000001b0200720c */ /* 0x000fc40003f44070 */
[----:B------:R-:W-:Y:S01]  /*15e0*/  STL [R1+0x20], R13 ;  /* 0x0000200d01007387 */ /* 0x000fe20000100800 */
[C---:B------:R-:W-:Y:S01]  /*15f0*/  IMAD R3, R2.reuse, R7, R3 ;  /* 0x0000000702037224 */ /* 0x040fe200078e0203 */
[----:B------:R-:W-:Y:S01]  /*1600*/  IABS R7, R9 ;  /* 0x0000000900077213 */ /* 0x000fe20000000000 */
[----:B------:R-:W-:Y:S02]  /*1610*/  IMAD.MOV R10, RZ, RZ, -R10 ;  /* 0x000000ffff0a7224 */ /* 0x000fe400078e0a0a */
[----:B0-----:R-:W-:Y:S02]  /*1620*/  IMAD.MOV.U32 R0, RZ, RZ, R8 ;  /* 0x000000ffff007224 */ /* 0x001fe400078e0008 */
[C---:B------:R-:W-:Y:S02]  /*1630*/  IMAD R5, R2.reuse, R10, R5 ;  /* 0x0000000a02057224 */ /* 0x040fe400078e0205 */
[--C-:B------:R-:W-:Y:S01]  /*1640*/  @!P4 IMAD.IADD R11, R11, 0x1, -R2.reuse ;  /* 0x000000010b0bc824 */ /* 0x100fe200078e0a02 */
[C---:B------:R-:W-:Y:S01]  /*1650*/  ISETP.GT.U32.AND P4, PT, R2.reuse, R3, PT ;  /* 0x000000030200720c */ /* 0x040fe20003f84070 */
[----:B------:R-:W-:Y:S01]  /*1660*/  @!P6 IMAD.IADD R29, R29, 0x1, -R2 ;  /* 0x000000011d1de824 */ /* 0x000fe200078e0a02 */
[----:B------:R-:W-:Y:S01]  /*1670*/  ISETP.GT.U32.AND P6, PT, R2, R5, PT ;  /* 0x000000050200720c */ /* 0x000fe20003fc4070 */
[----:B------:R-:W-:Y:S01]  /*1680*/  @!P5 IMAD.MOV R0, RZ, RZ, -R0 ;  /* 0x000000ffff00d224 */ /* 0x000fe200078e0a00 */
[----:B------:R-:W-:Y:S01]  /*1690*/  ISETP.GE.AND P5, PT, R6, RZ, PT ;  /* 0x000000ff0600720c */ /* 0x000fe20003fa6270 */
[----:B------:R-:W-:Y:S01]  /*16a0*/  @!P2 IMAD.IADD R27, R27, 0x1, -R2 ;  /* 0x000000011b1ba824 */ /* 0x000fe200078e0a02 */
[----:B------:R-:W-:Y:S01]  /*16b0*/  IADD3 R6, R19, 0x90, RZ ;  /* 0x0000009013067810 */ /* 0x000fe20007ffe0ff */
[----:B------:R-:W-:Y:S01]  /*16c0*/  @!P1 IMAD.MOV R29, RZ, RZ, -R29 ;  /* 0x000000ffff1d9224 */ /* 0x000fe200078e0a1d */
[----:B------:R0:W-:Y:S01]  /*16d0*/  STL [R1+0x1c], R0 ;  /* 0x00001c0001007387 */ /* 0x0001e20000100800 */
[----:B------:R-:W-:Y:S01]  /*16e0*/  ISETP.GE.AND P1, PT, R9, RZ, PT ;  /* 0x000000ff0900720c */ /* 0x000fe20003f26270 */
[----:B------:R-:W-:Y:S01]  /*16f0*/  IMAD.SHL.U32 R14, R15, 0x2, RZ ;  /* 0x000000020f0e7824 */ /* 0x000fe200078e00ff */
[----:B------:R-:W-:-:S02]  /*1700*/  ISETP.GT.U32.AND P2, PT, R2, R27, PT ;  /* 0x0000001b0200720c */ /* 0x000fc40003f44070 */
[----:B------:R-:W-:Y:S01]  /*1710*/  IABS R8, R6 ;  /* 0x0000000600087213 */ /* 0x000fe20000000000 */
[--C-:B------:R-:W-:Y:S01]  /*1720*/  @!P4 IMAD.IADD R3, R3, 0x1, -R2.reuse ;  /* 0x000000010303c824 */ /* 0x100fe200078e0a02 */
[----:B------:R-:W-:Y:S01]  /*1730*/  LOP3.LUT R9, R24, 0x7, RZ, 0xc0, !PT ;  /* 0x0000000718097812 */ /* 0x000fe200078ec0ff */
[----:B------:R-:W-:Y:S01]  /*1740*/  @!P6 IMAD.IADD R5, R5, 0x1, -R2 ;  /* 0x000000010505e824 */ /* 0x000fe200078e0a02 */
[----:B------:R-:W-:Y:S01]  /*1750*/  SHF.R.U32.HI R15, RZ, 0x5, R24 ;  /* 0x00000005ff0f7819 */ /* 0x000fe20000011618 */
[----:B0-----:R-:W-:Y:S01]  /*1760*/  IMAD.MOV.U32 R0, RZ, RZ, R11 ;  /* 0x000000ffff007224 */ /* 0x001fe200078e000b */
[C---:B------:R-:W-:Y:S01]  /*1770*/  ISETP.GT.U32.AND P4, PT, R2.reuse, R3, PT ;  /* 0x000000030200720c */ /* 0x040fe20003f84070 */
[----:B------:R-:W-:Y:S01]  /*1780*/  IMAD.HI.U32 R10, R21, R8, RZ ;  /* 0x00000008150a7227 */ /* 0x000fe200078e00ff */
[----:B------:R-:W-:-:S03]  /*1790*/  ISETP.GT.U32.AND P6, PT, R2, R5, PT ;  /* 0x000000050200720c */ /* 0x000fc60003fc4070 */
[----:B------:R-:W-:Y:S01]  /*17a0*/  @!P0 IMAD.MOV R0, RZ, RZ, -R0 ;  /* 0x000000ffff008224 */ /* 0x000fe200078e0a00 */
[----:B------:R-:W-:Y:S01]  /*17b0*/  ISETP.GE.AND P0, PT, R4, RZ, PT ;  /* 0x000000ff0400720c */ /* 0x000fe20003f06270 */
[----:B------:R-:W-:-:S03]  /*17c0*/  IMAD.HI.U32 R4, R21, R7, RZ ;  /* 0x0000000715047227 */ /* 0x000fc600078e00ff */
[----:B------:R-:W-:Y:S01]  /*17d0*/  STL [R1+0x18], R0 ;  /* 0x0000180001007387 */ /* 0x000fe20000100800 */
[----:B------:R-:W-:Y:S02]  /*17e0*/  IMAD.MOV R10, RZ, RZ, -R10 ;  /* 0x000000ffff0a7224 */ /* 0x000fe400078e0a0a */
[----:B------:R-:W-:Y:S01]  /*17f0*/  IMAD.MOV R4, RZ, RZ, -R4 ;  /* 0x000000ffff047224 */ /* 0x000fe200078e0a04 */
[----:B------:R0:W-:Y:S01]  /*1800*/  STL [R1+0x69c], R29 ;  /* 0x00069c1d01007387 */ /* 0x0001e20000100800 */
[----:B------:R-:W-:Y:S01]  /*1810*/  @!P2 IMAD.IADD R27, R27, 0x1, -R2 ;  /* 0x000000011b1ba824 */ /* 0x000fe200078e0a02 */
[----:B------:R-:W-:Y:S01]  /*1820*/  ISETP.GE.AND P2, PT, R6, RZ, PT ;  /* 0x000000ff0600720c */ /* 0x000fe20003f46270 */
[C---:B------:R-:W-:Y:S02]  /*1830*/  IMAD R6, R2.reuse, R10, R8 ;  /* 0x0000000a02067224 */ /* 0x040fe400078e0208 */
[----:B------:R-:W-:Y:S02]  /*1840*/  IMAD R7, R2, R4, R7 ;  /* 0x0000000402077224 */ /* 0x000fe400078e0207 */
[----:B------:R-:W-:-:S02]  /*1850*/  IMAD.SHL.U32 R4, R24, 0x2, RZ ;  /* 0x0000000218047824 */ /* 0x000fc400078e00ff */
[C---:B------:R-:W-:Y:S02]  /*1860*/  IMAD.SHL.U32 R8, R24.reuse, 0x8, RZ ;  /* 0x0000000818087824 */ /* 0x040fe400078e00ff */
[----:B------:R-:W-:Y:S01]  /*1870*/  IMAD.SHL.U32 R10, R24, 0x10, RZ ;  /* 0x00000010180a7824 */ /* 0x000fe200078e00ff */
[----:B------:R-:W-:Y:S01]  /*1880*/  LOP3.LUT R13, R4, 0x10, RZ, 0xc0, !PT ;  /* 0x00000010040d7812 */ /* 0x000fe200078ec0ff */
[----:B------:R-:W-:Y:S01]  /*1890*/  @!P4 IMAD.IADD R3, R3, 0x1, -R2 ;  /* 0x000000010303c824 */ /* 0x000fe200078e0a02 */
[----:B0-----:R-:W-:Y:S01]  /*18a0*/  LOP3.LUT R29, R8, 0x30, R4, 0x48, !PT ;  /* 0x00000030081d7812 */ /* 0x001fe200078e4804 */
[----:B------:R-:W-:Y:S01]  /*18b0*/  @!P6 IMAD.IADD R5, R5, 0x1, -R2 ;  /* 0x000000010505e824 */ /* 0x000fe200078e0a02 */
[----:B------:R-:W-:Y:S01]  /*18c0*/  ISETP.GT.U32.AND P4, PT, R2, R6, PT ;  /* 0x000000060200720c */ /* 0x000fe20003f84070 */
[----:B------:R-:W-:Y:S01]  /*18d0*/  @!P5 IMAD.MOV R3, RZ, RZ, -R3 ;  /* 0x000000ffff03d224 */ /* 0x000fe200078e0a03 */
[----:B------:R-:W-:Y:S01]  /*18e0*/  IADD3 R8, R19, 0x50, RZ ;  /* 0x0000005013087810 */ /* 0x000fe20007ffe0ff */
[C---:B------:R-:W-:Y:S01]  /*18f0*/  IMAD R12, R9.reuse, 0x210, RZ ;  /* 0x00000210090c7824 */ /* 0x040fe200078e02ff */
[----:B------:R-:W-:Y:S01]  /*1900*/  LOP3.LUT R10, R10, 0xe00, RZ, 0xc0, !PT ;  /* 0x00000e000a0a7812 */ /* 0x000fe200078ec0ff */
[----:B------:R-:W-:Y:S01]  /*1910*/  @!P3 IMAD.MOV R27, RZ, RZ, -R27 ;  /* 0x000000ffff1bb224 */ /* 0x000fe200078e0a1b */
[----:B------:R-:W-:Y:S01]  /*1920*/  ISETP.GE.AND P6, PT, R8, RZ, PT ;  /* 0x000000ff0800720c */ /* 0x000fe20003fc6270 */
[----:B------:R-:W-:Y:S01]  /*1930*/  @!P0 IMAD.MOV R5, RZ, RZ, -R5 ;  /* 0x000000ffff058224 */ /* 0x000fe200078e0a05 */
[----:B------:R-:W-:Y:S01]  /*1940*/  IABS R8, R8 ;  /* 0x0000000800087213 */ /* 0x000fe20000000000 */
[----:B------:R-:W-:Y:S01]  /*1950*/  IMAD R0, R9, 0x40, R10 ;  /* 0x0000004009007824 */ /* 0x000fe200078e020a */
[----:B------:R-:W-:Y:S01]  /*1960*/  ISETP.GT.U32.AND P5, PT, R2, R7, PT ;  /* 0x000000070200720c */ /* 0x000fe20003fa4070 */
[----:B------:R-:W-:Y:S01]  /*1970*/  STL [R1+0x6a0], R27 ;  /* 0x0006a01b01007387 */ /* 0x000fe20000100800 */
[----:B------:R-:W-:Y:S01]  /*1980*/  ISETP.NE.U32.AND P3, PT, R25, RZ, PT ;  /* 0x000000ff1900720c */ /* 0x000fe20003f65070 */
[----:B------:R-:W-:Y:S01]  /*1990*/  IMAD.HI.U32 R9, R21, R8, RZ ;  /* 0x0000000815097227 */ /* 0x000fe200078e00ff */
[----:B------:R-:W-:Y:S01]  /*19a0*/  LEA.HI R10, R25, R13, RZ, 0x1d ;  /* 0x0000000d190a7211 */ /* 0x000fe200078fe8ff */
[----:B------:R-:W-:Y:S01]  /*19b0*/  STL [R1+0x6b4], R29 ;  /* 0x0006b41d01007387 */ /* 0x000fe20000100800 */
[----:B------:R-:W-:Y:S01]  /*19c0*/  SEL R11, RZ, 0x210, !P3 ;  /* 0x00000210ff0b7807 */ /* 0x000fe20005800000 */
[----:B------:R-:W-:Y:S01]  /*19d0*/  @!P4 IMAD.IADD R6, R6, 0x1, -R2 ;  /* 0x000000010606c824 */ /* 0x000fe200078e0a02 */
[----:B------:R-:W-:Y:S01]  /*19e0*/  ISETP.GE.AND P4, PT, R20, RZ, PT ;  /* 0x000000ff1400720c */ /* 0x000fe20003f86270 */
[----:B------:R-:W-:Y:S01]  /*19f0*/  IMAD.MOV R9, RZ, RZ, -R9 ;  /* 0x000000ffff097224 */ /* 0x000fe200078e0a09 */
[----:B------:R-:W-:Y:S01]  /*1a00*/  IABS R20, R20 ;  /* 0x0000001400147213 */ /* 0x000fe20000000000 */
[----:B------:R0:W-:Y:S01]  /*1a10*/  STL [R1+0x64], R0 ;  /* 0x0000640001007387 */ /* 0x0001e20000100800 */
[C---:B------:R-:W-:Y:S01]  /*1a20*/  ISETP.GT.U32.AND P3, PT, R2.reuse, R6, PT ;  /* 0x000000060200720c */ /* 0x040fe20003f64070 */
[C---:B------:R-:W-:Y:S01]  /*1a30*/  IMAD R8, R2.reuse, R9, R8 ;  /* 0x0000000902087224 */ /* 0x040fe200078e0208 */
[----:B------:R-:W-:Y:S01]  /*1a40*/  IADD3 R19, R19, 0x10, RZ ;  /* 0x0000001013137810 */ /* 0x000fe20007ffe0ff */
[----:B------:R-:W-:Y:S01]  /*1a50*/  @!P5 IMAD.IADD R7, R7, 0x1, -R2 ;  /* 0x000000010707d824 */ /* 0x000fe200078e0a02 */
[----:B------:R1:W-:Y:S01]  /*1a60*/  STL [R1+0x6a4], R3 ;  /* 0x0006a40301007387 */ /* 0x0003e20000100800 */
[----:B------:R-:W-:Y:S01]  /*1a70*/  IMAD.HI.U32 R4, R21, R20, RZ ;  /* 0x0000001415047227 */ /* 0x000fe200078e00ff */
[----:B------:R-:W-:-:S03]  /*1a80*/  ISETP.GT.U32.AND P5, PT, R2, R8, PT ;  /* 0x000000080200720c */ /* 0x000fc60003fa4070 */
[----:B------:R-:W-:Y:S01]  /*1a90*/  IMAD.MOV R4, RZ, RZ, -R4 ;  /* 0x000000ffff047224 */ /* 0x000fe200078e0a04 */
[----:B0-----:R-:W-:Y:S01]  /*1aa0*/  LOP3.LUT R0, R11, R14, RZ, 0x3c, !PT ;  /* 0x0000000e0b007212 */ /* 0x001fe200078e3cff */
[----:B------:R-:W-:Y:S02]  /*1ab0*/  IMAD.MOV.U32 R29, RZ, RZ, R26 ;  /* 0x000000ffff1d7224 */ /* 0x000fe400078e001a */
[----:B------:R-:W-:Y:S01]  /*1ac0*/  @!P3 IMAD.IADD R6, R6, 0x1, -R2 ;  /* 0x000000010606b824 */ /* 0x000fe200078e0a02 */
[----:B-1----:R-:W-:Y:S01]  /*1ad0*/  LOP3.LUT R3, R12, R10, RZ, 0x3c, !PT ;  /* 0x0000000a0c037212 */ /* 0x002fe200078e3cff */
[----:B------:R-:W-:Y:S01]  /*1ae0*/  IMAD R20, R2, R4, R20 ;  /* 0x0000000402147224 */ /* 0x000fe200078e0214 */
[----:B------:R-:W-:Y:S01]  /*1af0*/  ISETP.GE.AND P3, PT, R19, RZ, PT ;  /* 0x000000ff1300720c */ /* 0x000fe20003f66270 */
[----:B------:R-:W-:Y:S01]  /*1b00*/  @!P2 IMAD.MOV R6, RZ, RZ, -R6 ;  /* 0x000000ffff06a224 */ /* 0x000fe200078e0a06 */
[----:B------:R-:W-:Y:S01]  /*1b10*/  SGXT.U32 R10, R15, 0x4 ;  /* 0x000000040f0a781a */ /* 0x000fe20000000000 */
[----:B------:R-:W-:Y:S01]  /*1b20*/  @!P5 IMAD.IADD R8, R8, 0x1, -R2 ;  /* 0x000000010808d824 */ /* 0x000fe200078e0a02 */
[----:B------:R-:W-:Y:S01]  /*1b30*/  IABS R19, R19 ;  /* 0x0000001300137213 */ /* 0x000fe20000000000 */
[----:B------:R0:W-:Y:S01]  /*1b40*/  STL [R1+0x234], R3 ;  /* 0x0002340301007387 */ /* 0x0001e20000100800 */
[----:B------:R-:W-:-:S02]  /*1b50*/  LOP3.LUT R4, R28, R10, RZ, 0xfc, !PT ;  /* 0x0000000a1c047212 */ /* 0x000fc400078efcff */
[C---:B------:R-:W-:Y:S01]  /*1b60*/  ISETP.GT.U32.AND P5, PT, R2.reuse, R7, PT ;  /* 0x000000070200720c */ /* 0x040fe20003fa4070 */
[----:B------:R-:W-:Y:S01]  /*1b70*/  IMAD.HI.U32 R10, R21, R19, RZ ;  /* 0x00000013150a7227 */ /* 0x000fe200078e00ff */
[----:B------:R-:W-:Y:S01]  /*1b80*/  ISETP.GT.U32.AND P0, PT, R2, R8, PT ;  /* 0x000000080200720c */ /* 0x000fe20003f04070 */
[----:B------:R-:W-:Y:S01]  /*1b90*/  STL [R1+0x664], R0 ;  /* 0x0006640001007387 */ /* 0x000fe20000100800 */
[C---:B------:R-:W-:Y:S01]  /*1ba0*/  LOP3.LUT R12, R4.reuse, 0x1e0, RZ, 0xfc, !PT ;  /* 0x000001e0040c7812 */ /* 0x040fe200078efcff */
[----:B------:R-:W-:Y:S01]  /*1bb0*/  IMAD.MOV R10, RZ, RZ, -R10 ;  /* 0x000000ffff0a7224 */ /* 0x000fe200078e0a0a */
[----:B------:R-:W-:Y:S01]  /*1bc0*/  LOP3.LUT R9, R4, 0x1c0, RZ, 0xfc, !PT ;  /* 0x000001c004097812 */ /* 0x000fe200078efcff */
[----:B------:R-:W-:Y:S01]  /*1bd0*/  STL [R1+0x668], R28 ;  /* 0x0006681c01007387 */ /* 0x000fe20000100800 */
[----:B------:R-:W-:Y:S01]  /*1be0*/  IABS R18, R12 ;  /* 0x0000000c00127213 */ /* 0x000fe20000000000 */
[----:B------:R-:W-:Y:S01]  /*1bf0*/  IMAD R19, R2, R10, R19 ;  /* 0x0000000a02137224 */ /* 0x000fe200078e0213 */
[----:B------:R-:W-:Y:S01]  /*1c00*/  IABS R17, R9 ;  /* 0x0000000900117213 */ /* 0x000fe20000000000 */
[----:B------:R1:W-:Y:S01]  /*1c10*/  STL [R1+0x6a8], R5 ;  /* 0x0006a80501007387 */ /* 0x0003e20000100800 */
[----:B------:R-:W-:Y:S01]  /*1c20*/  LOP3.LUT R25, R4, 0x1a0, RZ, 0xfc, !PT ;  /* 0x000001a004197812 */ /* 0x000fe200078efcff */
[--C-:B------:R-:W-:Y:S01]  /*1c30*/  @!P5 IMAD.IADD R7, R7, 0x1, -R2.reuse ;  /* 0x000000010707d824 */ /* 0x100fe200078e0a02 */
[----:B------:R-:W-:Y:S01]  /*1c40*/  ISETP.GT.U32.AND P5, PT, R2, R19, PT ;  /* 0x000000130200720c */ /* 0x000fe20003fa4070 */
[----:B------:R-:W-:Y:S01]  /*1c50*/  @!P0 IMAD.IADD R8, R8, 0x1, -R2 ;  /* 0x0000000108088824 */ /* 0x000fe200078e0a02 */
[----:B------:R-:W-:Y:S01]  /*1c60*/  ISETP.GE.AND P0, PT, R12, RZ, PT ;  /* 0x000000ff0c00720c */ /* 0x000fe20003f06270 */
[C---:B------:R-:W-:Y:S01]  /*1c70*/  IMAD.HI.U32 R13, R21.reuse, R18, RZ ;  /* 0x00000012150d7227 */ /* 0x040fe200078e00ff */
[----:B------:R-:W-:Y:S01]  /*1c80*/  IABS R12, c[0x0][0x178] ;  /* 0x00005e00000c7a13 */ /* 0x000fe20000000000 */
[----:B------:R-:W-:Y:S01]  /*1c90*/  STL [R1+0x6ac], R6 ;  /* 0x0006ac0601007387 */ /* 0x000fe20000100800 */
[----:B------:R-:W-:Y:S01]  /*1ca0*/  IABS R16, R25 ;  /* 0x0000001900107213 */ /* 0x000fe20000000000 */
[----:B------:R-:W-:Y:S01]  /*1cb0*/  IMAD.HI.U32 R11, R21, R17, RZ ;  /* 0x00000011150b7227 */ /* 0x000fe200078e00ff */
[----:B------:R-:W-:-:S02]  /*1cc0*/  ISETP.GT.U32.AND P2, PT, R2, R20, PT ;  /* 0x000000140200720c */ /* 0x000fc40003f44070 */
[C---:B0-----:R-:W-:Y:S01]  /*1cd0*/  LOP3.LUT R3, R4.reuse, 0x160, RZ, 0xfc, !PT ;  /* 0x0000016004037812 */ /* 0x041fe200078efcff */
[----:B------:R-:W-:Y:S01]  /*1ce0*/  IMAD.MOV R13, RZ, RZ, -R13 ;  /* 0x000000ffff0d7224 */ /* 0x000fe200078e0a0d */
[C---:B-1----:R-:W-:Y:S01]  /*1cf0*/  LOP3.LUT R5, R4.reuse, 0x140, RZ, 0xfc, !PT ;  /* 0x0000014004057812 */ /* 0x042fe200078efcff */
[----:B------:R-:W-:Y:S01]  /*1d00*/  IMAD.MOV.U32 R27, RZ, RZ, R12 ;  /* 0x000000ffff1b7224 */ /* 0x000fe200078e000c */
[----:B------:R-:W-:Y:S01]  /*1d10*/  IABS R14, R3 ;  /* 0x00000003000e7213 */ /* 0x000fe20000000000 */
[----:B------:R-:W-:Y:S01]  /*1d20*/  IMAD.MOV R11, RZ, RZ, -R11 ;  /* 0x000000ffff0b7224 */ /* 0x000fe200078e0a0b */
[C---:B------:R-:W-:Y:S01]  /*1d30*/  LOP3.LUT R3, R4.reuse, 0x120, RZ, 0xfc, !PT ;  /* 0x0000012004037812 */ /* 0x040fe200078efcff */
[----:B------:R-:W-:Y:S01]  /*1d40*/  @!P5 IMAD.IADD R19, R19, 0x1, -R2 ;  /* 0x000000011313d824 */ /* 0x000fe200078e0a02 */
[----:B------:R-:W-:Y:S01]  /*1d50*/  LOP3.LUT R0, R4, 0x100, RZ, 0xfc, !PT ;  /* 0x0000010004007812 */ /* 0x000fe200078efcff */
[C---:B------:R-:W-:Y:S01]  /*1d60*/  IMAD R18, R2.reuse, R13, R18 ;  /* 0x0000000d02127224 */ /* 0x040fe200078e0212 */
[----:B------:R-:W-:Y:S01]  /*1d70*/  IABS R22, R3 ;  /* 0x0000000300167213 */ /* 0x000fe20000000000 */
[----:B------:R-:W0:Y:S01]  /*1d80*/  I2F.RP R13, R27 ;  /* 0x0000001b000d7306 */ /* 0x000e220000209400 */
[----:B------:R-:W-:Y:S01]  /*1d90*/  IMAD R17, R2, R11, R17 ;  /* 0x0000000b02117224 */ /* 0x000fe200078e0211 */
[----:B------:R-:W-:Y:S01]  /*1da0*/  LOP3.LUT R28, R4, 0xc0, RZ, 0xfc, !PT ;  /* 0x000000c0041c7812 */ /* 0x000fe200078efcff */
[----:B------:R-:W-:Y:S01]  /*1db0*/  @!P1 IMAD.MOV R7, RZ, RZ, -R7 ;  /* 0x000000ffff079224 */ /* 0x000fe200078e0a07 */
[----:B------:R-:W-:Y:S01]  /*1dc0*/  ISETP.GT.U32.AND P1, PT, R2, R19, PT ;  /* 0x000000130200720c */ /* 0x000fe20003f24070 */
[----:B------:R-:W-:Y:S01]  /*1dd0*/  IMAD.HI.U32 R10, R21, R16, RZ ;  /* 0x00000010150a7227 */ /* 0x000fe200078e00ff */
[----:B------:R-:W-:-:S02]  /*1de0*/  LOP3.LUT R3, R4, 0xa0, RZ, 0xfc, !PT ;  /* 0x000000a004037812 */ /* 0x000fc400078efcff */
[----:B------:R-:W-:Y:S01]  /*1df0*/  STL [R1+0x6b0], R7 ;  /* 0x0006b00701007387 */ /* 0x000fe20000100800 */
[----:B------:R-:W-:Y:S01]  /*1e00*/  @!P6 IMAD.MOV R8, RZ, RZ, -R8 ;  /* 0x000000ffff08e224 */ /* 0x000fe200078e0a08 */
[----:B------:R-:W-:Y:S01]  /*1e10*/  ISETP.GT.U32.AND P6, PT, R2, R17, PT ;  /* 0x000000110200720c */ /* 0x000fe20003fc4070 */
[----:B------:R-:W-:Y:S01]  /*1e20*/  IMAD.MOV R11, RZ, RZ, -R10 ;  /* 0x000000ffff0b7224 */ /* 0x000fe200078e0a0a */
[----:B------:R-:W-:Y:S01]  /*1e30*/  LOP3.LUT R10, R4, 0x180, RZ, 0xfc, !PT ;  /* 0x00000180040a7812 */ /* 0x000fe200078efcff */
[----:B------:R-:W-:Y:S01]  /*1e40*/  @!P2 IMAD.IADD R20, R20, 0x1, -R2 ;  /* 0x000000011414a824 */ /* 0x000fe200078e0a02 */
[----:B------:R1:W-:Y:S01]  /*1e50*/  STL [R1+0x6b8], R8 ;  /* 0x0006b80801007387 */ /* 0x0003e20000100800 */
[C---:B------:R-:W-:Y:S01]  /*1e60*/  IMAD R16, R2.reuse, R11, R16 ;  /* 0x0000000b02107224 */ /* 0x040fe200078e0210 */
[----:B0-----:R-:W0:Y:S01]  /*1e70*/  MUFU.RCP R13, R13 ;  /* 0x0000000d000d7308 */ /* 0x001e220000001000 */
[----:B------:R-:W-:Y:S01]  /*1e80*/  @!P1 IMAD.IADD R19, R19, 0x1, -R2 ;  /* 0x0000000113139824 */ /* 0x000fe200078e0a02 */
[----:B------:R-:W-:Y:S01]  /*1e90*/  IABS R15, R10 ;  /* 0x0000000a000f7213 */ /* 0x000fe20000000000 */
[----:B------:R-:W-:Y:S01]  /*1ea0*/  IMAD.HI.U32 R12, R21, R14, RZ ;  /* 0x0000000e150c7227 */ /* 0x000fe200078e00ff */
[----:B------:R-:W-:-:S02]  /*1eb0*/  ISETP.GT.U32.AND P1, PT, R2, R16, PT ;  /* 0x000000100200720c */ /* 0x000fc40003f24070 */
[C---:B------:R-:W-:Y:S01]  /*1ec0*/  ISETP.GT.U32.AND P5, PT, R2.reuse, R20, PT ;  /* 0x000000140200720c */ /* 0x040fe20003fa4070 */
[----:B------:R-:W-:Y:S01]  /*1ed0*/  @!P6 IMAD.IADD R17, R17, 0x1, -R2 ;  /* 0x000000011111e824 */ /* 0x000fe200078e0a02 */
[----:B------:R-:W-:Y:S01]  /*1ee0*/  ISETP.GT.U32.AND P2, PT, R2, R18, PT ;  /* 0x000000120200720c */ /* 0x000fe20003f44070 */
[----:B------:R-:W-:-:S03]  /*1ef0*/  IMAD.HI.U32 R11, R21, R15, RZ ;  /* 0x0000000f150b7227 */ /* 0x000fc600078e00ff */
[----:B------:R-:W-:Y:S01]  /*1f00*/  ISETP.GT.U32.AND P6, PT, R2, R17, PT ;  /* 0x000000110200720c */ /* 0x000fe20003fc4070 */
[----:B------:R-:W-:Y:S02]  /*1f10*/  IMAD.MOV R12, RZ, RZ, -R12 ;  /* 0x000000ffff0c7224 */ /* 0x000fe400078e0a0c */
[----:B------:R-:W-:Y:S01]  /*1f20*/  IMAD.MOV R11, RZ, RZ, -R11 ;  /* 0x000000ffff0b7224 */ /* 0x000fe200078e0a0b */
[----:B0-----:R-:W-:Y:S01]  /*1f30*/  IADD3 R13, R13, 0xffffffe, RZ ;  /* 0x0ffffffe0d0d7810 */ /* 0x001fe20007ffe0ff */
[----:B------:R-:W-:Y:S02]  /*1f40*/  @!P1 IMAD.IADD R16, R16, 0x1, -R2 ;  /* 0x0000000110109824 */ /* 0x000fe400078e0a02 */
[C---:B------:R-:W-:Y:S02]  /*1f50*/  IMAD R14, R2.reuse, R12, R14 ;  /* 0x0000000c020e7224 */ /* 0x040fe400078e020e */
[C---:B------:R-:W-:Y:S01]  /*1f60*/  IMAD R15, R2.reuse, R11, R15 ;  /* 0x0000000b020f7224 */ /* 0x040fe200078e020f */
[C---:B------:R-:W-:Y:S01]  /*1f70*/  ISETP.GT.U32.AND P1, PT, R2.reuse, R16, PT ;  /* 0x000000100200720c */ /* 0x040fe20003f24070 */
[----:B------:R-:W0:Y:S01]  /*1f80*/  F2I.FTZ.U32.TRUNC.NTZ R13, R13 ;  /* 0x0000000d000d7305 */ /* 0x000e22000021f000 */
[----:B------:R-:W-:Y:S01]  /*1f90*/  IABS R11, R5 ;  /* 0x00000005000b7213 */ /* 0x000fe20000000000 */
[--C-:B------:R-:W-:Y:S01]  /*1fa0*/  @!P6 IMAD.IADD R17, R17, 0x1, -R2.reuse ;  /* 0x000000011111e824 */ /* 0x100fe200078e0a02 */
[----:B------:R-:W-:Y:S01]  /*1fb0*/  ISETP.GT.U32.AND P6, PT, R2, R14, PT ;  /* 0x0000000e0200720c */ /* 0x000fe20003fc4070 */
[----:B------:R-:W-:Y:S01]  /*1fc0*/  @!P5 IMAD.IADD R20, R20, 0x1, -R2 ;  /* 0x000000011414d824 */ /* 0x000fe200078e0a02 */
[----:B------:R-:W-:Y:S01]  /*1fd0*/  ISETP.GE.AND P5, PT, R9, RZ, PT ;  /* 0x000000ff0900720c */ /* 0x000fe20003fa6270 */
[----:B------:R-:W-:Y:S01]  /*1fe0*/  IMAD.HI.U32 R24, R21, R11, RZ ;  /* 0x0000000b15187227 */ /* 0x000fe200078e00ff */
[----:B------:R-:W-:-:S02]  /*1ff0*/  IABS R9, R0 ;  /* 0x0000000000097213 */ /* 0x000fc40000000000 */
[C---:B------:R-:W-:Y:S01]  /*2000*/  LOP3.LUT R5, R4.reuse, 0xe0, RZ, 0xfc, !PT ;  /* 0x000000e004057812 */ /* 0x040fe200078efcff */
[----:B------:R-:W-:Y:S01]  /*2010*/  IMAD.HI.U32 R23, R21, R22, RZ ;  /* 0x0000001615177227 */ /* 0x000fe200078e00ff */
[----:B------:R-:W-:Y:S01]  /*2020*/  LOP3.LUT R0, R4, 0x80, RZ, 0xfc, !PT ;  /* 0x0000008004007812 */ /* 0x000fe200078efcff */
[----:B------:R-:W-:Y:S01]  /*2030*/  STL [R1+0x6c0], R20 ;  /* 0x0006c01401007387 */ /* 0x000fe20000100800 */
[----:B------:R-:W-:Y:S01]  /*2040*/  IABS R26, R5 ;  /* 0x00000005001a7213 */ /* 0x000fe20000000000 */
[----:B------:R-:W-:Y:S02]  /*2050*/  IMAD.MOV R24, RZ, RZ, -R24 ;  /* 0x000000ffff187224 */ /* 0x000fe400078e0a18 */
[----:B------:R-:W-:Y:S01]  /*2060*/  @!P1 IMAD.IADD R16, R16, 0x1, -R2 ;  /* 0x0000000110109824 */ /* 0x000fe200078e0a02 */
[----:B------:R-:W-:Y:S01]  /*2070*/  ISETP.GE.AND P1, PT, R25, RZ, PT ;  /* 0x000000ff1900720c */ /* 0x000fe20003f26270 */
[----:B------:R-:W-:Y:S01]  /*2080*/  IMAD.HI.U32 R12, R21, R9, RZ ;  /* 0x00000009150c7227 */ /* 0x000fe200078e00ff */
[----:B------:R-:W-:Y:S01]  /*2090*/  IABS R25, R28 ;  /* 0x0000001c00197213 */ /* 0x000fe20000000000 */
[----:B------:R-:W-:Y:S02]  /*20a0*/  STL [R1+0x6bc], R17 ;  /* 0x0006bc1101007387 */ /* 0x000fe40000100800 */
[----:B------:R-:W-:-:S02]  /*20b0*/  IMAD.MOV R23, RZ, RZ, -R23 ;  /* 0x000000ffff177224 */ /* 0x000fc400078e0a17 */
[----:B------:R-:W-:Y:S01]  /*20c0*/  IMAD R11, R2, R24, R11 ;  /* 0x00000018020b7224 */ /* 0x000fe200078e020b */
[----:B------:R-:W-:Y:S01]  /*20d0*/  IABS R24, R3 ;  /* 0x0000000300187213 */ /* 0x000fe20000000000 */
[----:B------:R-:W-:Y:S01]  /*20e0*/  @!P6 IMAD.IADD R14, R14, 0x1, -R2 ;  /* 0x000000010e0ee824 */ /* 0x000fe200078e0a02 */
[----:B------:R-:W-:Y:S01]  /*20f0*/  ISETP.GE.AND P6, PT, R10, RZ, PT ;  /* 0x000000ff0a00720c */ /* 0x000fe20003fc6270 */
[----:B------:R-:W-:Y:S01]  /*2100*/  IMAD.MOV R12, RZ, RZ, -R12 ;  /* 0x000000ffff0c7224 */ /* 0x000fe200078e0a0c */
[----:B------:R2:W-:Y:S01]  /*2110*/  STL [R1+0x4c], R0 ;  /* 0x00004c0001007387 */ /* 0x0005e20000100800 */
[----:B------:R-:W-:Y:S01]  /*2120*/  IMAD R10, R2, R23, R22 ;  /* 0x00000017020a7224 */ /* 0x000fe200078e0216 */
[----:B------:R-:W-:Y:S01]  /*2130*/  IABS R23, R0 ;  /* 0x0000000000177213 */ /* 0x000fe20000000000 */
[----:B0-----:R-:W-:Y:S02]  /*2140*/  IMAD.MOV R22, RZ, RZ, -R13 ;  /* 0x000000ffff167224 */ /* 0x001fe400078e0a0d */
[----:B-1----:R-:W-:-:S04]  /*2150*/  IMAD.HI.U32 R8, R21, R26, RZ ;  /* 0x0000001a15087227 */ /* 0x002fc800078e00ff */
[----:B------:R-:W-:-:S04]  /*2160*/  IMAD.HI.U32 R7, R21, R25, RZ ;  /* 0x0000001915077227 */ /* 0x000fc800078e00ff */
[----:B--2---:R-:W-:-:S04]  /*2170*/  IMAD.HI.U32 R0, R21, R24, RZ ;  /* 0x0000001815007227 */ /* 0x004fc800078e00ff */
[----:B------:R-:W-:Y:S02]  /*2180*/  IMAD R9, R2, R12, R9 ;  /* 0x0000000c02097224 */ /* 0x000fe400078e0209 */
[----:B------:R-:W-:Y:S02]  /*2190*/  IMAD.MOV.U32 R12, RZ, RZ, RZ ;  /* 0x000000ffff0c7224 */ /* 0x000fe400078e00ff */
[----:B------:R-:W-:Y:S02]  /*21a0*/  IMAD R22, R22, R27, RZ ;  /* 0x0000001b16167224 */ /* 0x000fe400078e02ff */
[----:B------:R-:W-:Y:S02]  /*21b0*/  IMAD.MOV R17, RZ, RZ, -R8 ;  /* 0x000000ffff117224 */ /* 0x000fe400078e0a08 */
[----:B------:R-:W-:Y:S02]  /*21c0*/  IMAD.MOV R8, RZ, RZ, -R7 ;  /* 0x000000ffff087224 */ /* 0x000fe400078e0a07 */
[----:B------:R-:W-:-:S04]  /*21d0*/  IMAD.HI.U32 R20, R21, R23, RZ ;  /* 0x0000001715147227 */ /* 0x000fc800078e00ff */
[----:B------:R-:W-:Y:S02]  /*21e0*/  IMAD.MOV R7, RZ, RZ, -R0 ;  /* 0x000000ffff077224 */ /* 0x000fe400078e0a00 */
[----:B------:R-:W-:Y:S01]  /*21f0*/  IMAD.HI.U32 R0, R13, R22, R12 ;  /* 0x000000160d007227 */ /* 0x000fe200078e000c */
[----:B------:R-:W-:-:S03]  /*2200*/  LOP3.LUT R13, R4, 0x60, RZ, 0xfc, !PT ;  /* 0x00000060040d7812 */ /* 0x000fc600078efcff */
[----:B------:R-:W-:Y:S01]  /*2210*/  IMAD R25, R2, R8, R25 ;  /* 0x0000000802197224 */ /* 0x000fe200078e0219 */
[----:B------:R-:W-:Y:S01]  /*2220*/  LOP3.LUT R8, R4, 0x40, RZ, 0xfc, !PT ;  /* 0x0000004004087812 */ /* 0x000fe200078efcff */
[----:B------:R-:W-:Y:S01]  /*2230*/  IMAD.MOV R12, RZ, RZ, -R20 ;  /* 0x000000ffff0c7224 */ /* 0x000fe200078e0a14 */
[----:B------:R0:W-:Y:S01]  /*2240*/  STL [R1+0x40], R13 ;  /* 0x0000400d01007387 */ /* 0x0001e20000100800 */
[----:B------:R-:W-:Y:S01]  /*2250*/  IMAD R24, R2, R7, R24 ;  /* 0x0000000702187224 */ /* 0x000fe200078e0218 */
[----:B------:R-:W-:Y:S01]  /*2260*/  LOP3.LUT R7, R4, 0x20, RZ, 0xfc, !PT ;  /* 0x0000002004077812 */ /* 0x000fe200078efcff */
[----:B------:R-:W-:Y:S01]  /*2270*/  IMAD R23, R2, R12, R23 ;  /* 0x0000000c02177224 */ /* 0x000fe200078e0217 */
[----:B------:R-:W-:Y:S01]  /*2280*/  IABS R22, R13 ;  /* 0x0000000d00167213 */ /* 0x000fe20000000000 */
[----:B------:R1:W-:Y:S01]  /*2290*/  STL [R1+0x38], R8 ;  /* 0x0000380801007387 */ /* 0x0003e20000100800 */
[----:B------:R-:W-:Y:S01]  /*22a0*/  IABS R12, R7 ;  /* 0x00000007000c7213 */ /* 0x000fe20000000000 */
[----:B------:R-:W-:-:S02]  /*22b0*/  IMAD.MOV.U32 R6, RZ, RZ, R29 ;  /* 0x000000ffff067224 */ /* 0x000fc400078e001d */
[----:B------:R-:W-:Y:S01]  /*22c0*/  IMAD R26, R2, R17, R26 ;  /* 0x00000011021a7224 */ /* 0x000fe200078e021a */
[----:B0-----:R-:W-:Y:S01]  /*22d0*/  IABS R13, R8 ;  /* 0x00000008000d7213 */ /* 0x001fe20000000000 */
[----:B------:R-:W-:Y:S01]  /*22e0*/  IMAD.MOV.U32 R17, RZ, RZ, R12 ;  /* 0x000000ffff117224 */ /* 0x000fe200078e000c */
[----:B------:R-:W-:Y:S01]  /*22f0*/  IABS R12, R6 ;  /* 0x00000006000c7213 */ /* 0x000fe20000000000 */
[----:B------:R-:W-:Y:S01]  /*2300*/  IMAD.HI.U32 R6, R21, R22, RZ ;  /* 0x0000001615067227 */ /* 0x000fe200078e00ff */
[----:B-1----:R-:W-:-:S03]  /*2310*/  IABS R8, R4 ;  /* 0x0000000400087213 */ /* 0x002fc60000000000 */
[----:B------:R-:W-:-:S04]  /*2320*/  IMAD.HI.U32 R20, R21, R13, RZ ;  /* 0x0000000d15147227 */ /* 0x000fc800078e00ff */
[----:B------:R-:W-:Y:S02]  /*2330*/  IMAD.MOV.U32 R29, RZ, RZ, R8 ;  /* 0x000000ffff1d7224 */ /* 0x000fe400078e0008 */
[----:B------:R-:W-:-:S04]  /*2340*/  IMAD.HI.U32 R8, R21, R17, RZ ;  /* 0x0000001115087227 */ /* 0x000fc800078e00ff */
[----:B------:R-:W-:-:S04]  /*2350*/  IMAD.HI.U32 R29, R21, R29, RZ ;  /* 0x0000001d151d7227 */ /* 0x000fc800078e00ff */
[----:B------:R-:W-:Y:S02]  /*2360*/  IMAD.MOV R21, RZ, RZ, -R6 ;  /* 0x000000ffff157224 */ /* 0x000fe400078e0a06 */
[----:B------:R-:W-:Y:S02]  /*2370*/  IMAD.MOV.U32 R6, RZ, RZ, R12 ;  /* 0x000000ffff067224 */ /* 0x000fe400078e000c */
[----:B------:R-:W-:Y:S02]  /*2380*/  IMAD.MOV R12, RZ, RZ, -R20 ;  /* 0x000000ffff0c7224 */ /* 0x000fe400078e0a14 */
[----:B------:R-:W-:Y:S01]  /*2390*/  IMAD.MOV R8, RZ, RZ, -R8 ;  /* 0x000000ffff087224 */ /* 0x000fe200078e0a08 */
[----:B------:R-:W2:Y:S01]  /*23a0*/  LDL.LU R20, [R1+0x6c0] ;  /* 0x0006c00001147983 */ /* 0x000ea20000300800 */
[C---:B------:R-:W-:Y:S02]  /*23b0*/  IMAD R22, R2.reuse, R21, R22 ;  /* 0x0000001502167224 */ /* 0x040fe400078e0216 */
[----:B------:R-:W-:-:S02]  /*23c0*/  IMAD R21, R2, R12, R13 ;  /* 0x0000000c02157224 */ /* 0x000fc400078e020d */
[----:B------:R-:W-:Y:S02]  /*23d0*/  IMAD R13, R2, R8, R17 ;  /* 0x00000008020d7224 */ /* 0x000fe400078e0211 */
[----:B------:R-:W3:Y:S01]  /*23e0*/  LDL.LU R17, [R1+0x6bc] ;  /* 0x0006bc0001117983 */ /* 0x000ee20000300800 */
[----:B------:R-:W-:Y:S01]  /*23f0*/  IMAD.HI.U32 R0, R0, R6, RZ ;  /* 0x0000000600007227 */ /* 0x000fe200078e00ff */
[----:B------:R-:W-:Y:S02]  /*2400*/  IABS R12, R4 ;  /* 0x00000004000c7213 */ /* 0x000fe40000000000 */
[----:B------:R-:W4:Y:S01]  /*2410*/  LDL.LU R8, [R1+0x6b8] ;  /* 0x0006b80001087983 */ /* 0x000f220000300800 */
[----:B------:R-:W-:Y:S02]  /*2420*/  IMAD.MOV R29, RZ, RZ, -R29 ;  /* 0x000000ffff1d7224 */ /* 0x000fe400078e0a1d */
[----:B------:R-:W-:Y:S02]  /*2430*/  IMAD.MOV R0, RZ, RZ, -R0 ;  /* 0x000000ffff007224 */ /* 0x000fe400078e0a00 */
[----:B------:R-:W-:-:S02]  /*2440*/  IMAD R12, R2, R29, R12 ;  /* 0x0000001d020c7224 */ /* 0x000fc400078e020c */
[----:B------:R-:W4:Y:S01]  /*2450*/  LDL.LU R29, [R1+0x6b4] ;  /* 0x0006b400011d7983 */ /* 0x000f220000300800 */
[----:B------:R-:W-:Y:S02]  /*2460*/  IMAD R6, R27, R0, R6 ;  /* 0x000000001b067224 */ /* 0x000fe400078e0206 */
[----:B------:R-:W-:Y:S01]  /*2470*/  @!P2 IMAD.IADD R18, R18, 0x1, -R2 ;  /* 0x000000011212a824 */ /* 0x000fe200078e0a02 */
[----:B------:R-:W4:Y:S04]  /*2480*/  LDL.LU R0, [R1+0x64] ;  /* 0x0000640001007983 */ /* 0x000f280000300800 */
[----:B------:R-:W-:-:S13]  /*2490*/  ISETP.GT.U32.AND P2, PT, R2, R18, PT ;  /* 0x000000120200720c */ /* 0x000fda0003f44070 */
[----:B------:R-:W-:Y:S01]  /*24a0*/  @!P2 IMAD.IADD R18, R18, 0x1, -R2 ;  /* 0x000000011212a824 */ /* 0x000fe200078e0a02 */
[----:B------:R-:W-:-:S13]  /*24b0*/  ISETP.GT.U32.AND P2, PT, R2, R15, PT ;  /* 0x0000000f0200720c */ /* 0x000fda0003f44070 */
[----:B------:R-:W-:-:S05]  /*24c0*/  @!P2 IMAD.IADD R15, R15, 0x1, -R2 ;  /* 0x000000010f0fa824 */ /* 0x000fca00078e0a02 */
[----:B------:R-:W-:-:S13]  /*24d0*/  ISETP.GT.U32.AND P2, PT, R2, R15, PT ;  /* 0x0000000f0200720c */ /* 0x000fda0003f44070 */
[----:B------:R-:W-:Y:S01]  /*24e0*/  @!P2 IMAD.IADD R15, R15, 0x1, -R2 ;  /* 0x000000010f0fa824 */ /* 0x000fe200078e0a02 */
        /* <DEDUP_REMOVED lines=8> */
[C---:B------:R-:W-:Y:S01]  /*2570*/  ISETP.GT.U32.AND P2, PT, R2.reuse, R25, PT ;  /* 0x000000190200720c */ /* 0x040fe20003f44070 */
[----:B------:R-:W-:Y:S01]  /*2580*/  @!P3 IMAD.MOV R19, RZ, RZ, -R19 ;  /* 0x000000ffff13b224 */ /* 0x000fe200078e0a13 */
[C---:B------:R-:W-:Y:S01]  /*2590*/  ISETP.GT.U32.AND P3, PT, R2.reuse, R11, PT ;  /* 0x0000000b0200720c */ /* 0x040fe20003f64070 */
[----:B------:R-:W-:Y:S01]  /*25a0*/  @!P0 IMAD.MOV R18, RZ, RZ, -R18 ;  /* 0x000000ffff128224 */ /* 0x000fe200078e0a12 */
[C---:B------:R-:W-:Y:S01]  /*25b0*/  ISETP.GT.U32.AND P0, PT, R2.reuse, R10, PT ;  /* 0x0000000a0200720c */ /* 0x040fe20003f04070 */
[----:B------:R-:W-:Y:S02]  /*25c0*/  @!P1 IMAD.MOV R16, RZ, RZ, -R16 ;  /* 0x000000ffff109224 */ /* 0x000fe400078e0a10 */
[----:B------:R-:W-:Y:S01]  /*25d0*/  @!P6 IMAD.MOV R15, RZ, RZ, -R15 ;  /* 0x000000ffff0fe224 */ /* 0x000fe200078e0a0f */
[----:B------:R-:W-:-:S05]  /*25e0*/  ISETP.GT.U32.AND P6, PT, R2, R24, PT ;  /* 0x000000180200720c */ /* 0x000fca0003fc4070 */
[----:B------:R-:W-:Y:S01]  /*25f0*/  @!P2 IMAD.IADD R25, R25, 0x1, -R2 ;  /* 0x000000011919a824 */ /* 0x000fe200078e0a02 */
[----:B------:R-:W-:-:S04]  /*2600*/  ISETP.GT.U32.AND P2, PT, R2, R14, PT ;  /* 0x0000000e0200720c */ /* 0x000fc80003f44070 */
[C---:B------:R-:W-:Y:S01]  /*2610*/  ISETP.GT.U32.AND P1, PT, R2.reuse, R25, PT ;  /* 0x000000190200720c */ /* 0x040fe20003f24070 */
[--C-:B------:R-:W-:Y:S01]  /*2620*/  @!P3 IMAD.IADD R11, R11, 0x1, -R2.reuse ;  /* 0x000000010b0bb824 */ /* 0x100fe200078e0a02 */
[----:B------:R-:W-:Y:S01]  /*2630*/  ISETP.GT.U32.AND P3, PT, R2, R22, PT ;  /* 0x000000160200720c */ /* 0x000fe20003f64070 */
[--C-:B------:R-:W-:Y:S01]  /*2640*/  @!P0 IMAD.IADD R10, R10, 0x1, -R2.reuse ;  /* 0x000000010a0a8824 */ /* 0x100fe200078e0a02 */
[----:B------:R-:W-:Y:S01]  /*2650*/  ISETP.GT.U32.AND P0, PT, R2, R21, PT ;  /* 0x000000150200720c */ /* 0x000fe20003f04070 */
[----:B------:R-:W-:-:S04]  /*2660*/  @!P6 IMAD.IADD R24, R24, 0x1, -R2 ;  /* 0x000000011818e824 */ /* 0x000fc800078e0a02 */
[----:B------:R-:W-:Y:S01]  /*2670*/  @!P2 IMAD.IADD R14, R14, 0x1, -R2 ;  /* 0x000000010e0ea824 */ /* 0x000fe200078e0a02 */
[----:B------:R-:W-:-:S03]  /*2680*/  ISETP.GT.U32.AND P2, PT, R2, R23, PT ;  /* 0x000000170200720c */ /* 0x000fc60003f44070 */
[----:B------:R-:W-:Y:S01]  /*2690*/  @!P1 IMAD.IADD R25, R25, 0x1, -R2 ;  /* 0x0000000119199824 */ /* 0x000fe200078e0a02 */
[----:B------:R-:W-:-:S13]  /*26a0*/  ISETP.GT.U32.AND P1, PT, R27, R6, PT ;  /* 0x000000061b00720c */ /* 0x000fda0003f24070 */
[----:B------:R-:W-:Y:S02]  /*26b0*/  @!P1 IMAD.IADD R6, R6, 0x1, -R27 ;  /* 0x0000000106069824 */ /* 0x000fe400078e0a1b */
[----:B--2---:R-:W-:Y:S01]  /*26c0*/  @!P4 IMAD.MOV R20, RZ, RZ, -R20 ;  /* 0x000000ffff14c224 */ /* 0x004fe200078e0a14 */
[C---:B------:R-:W-:Y:S01]  /*26d0*/  ISETP.GT.U32.AND P4, PT, R2.reuse, R9, PT ;  /* 0x000000090200720c */ /* 0x040fe20003f84070 */
[----:B---3--:R-:W-:Y:S01]  /*26e0*/  @!P5 IMAD.MOV R17, RZ, RZ, -R17 ;  /* 0x000000ffff11d224 */ /* 0x008fe200078e0a11 */
[----:B------:R-:W-:-:S11]  /*26f0*/  ISETP.GT.U32.AND P5, PT, R2, R26, PT ;  /* 0x0000001a0200720c */ /* 0x000fd60003fa4070 */
[--C-:B------:R-:W-:Y:S01]  /*2700*/  @!P4 IMAD.IADD R9, R9, 0x1, -R2.reuse ;  /* 0x000000010909c824 */ /* 0x100fe200078e0a02 */
[----:B------:R-:W-:Y:S01]  /*2710*/  ISETP.GT.U32.AND P4, PT, R2, R13, PT ;  /* 0x0000000d0200720c */ /* 0x000fe20003f84070 */
[----:B------:R-:W-:Y:S01]  /*2720*/  @!P5 IMAD.IADD R26, R26, 0x1, -R2 ;  /* 0x000000011a1ad824 */ /* 0x000fe200078e0a02 */
[----:B------:R-:W-:Y:S02]  /*2730*/  ISETP.GT.U32.AND P5, PT, R2, R12, PT ;  /* 0x0000000c0200720c */ /* 0x000fe40003fa4070 */
[----:B------:R-:W-:-:S04]  /*2740*/  LOP3.LUT R2, R4, 0x160, RZ, 0xfc, !PT ;  /* 0x0000016004027812 */ /* 0x000fc800078efcff */
[----:B------:R-:W-:Y:S02]  /*2750*/  ISETP.GE.AND P6, PT, R2, RZ, PT ;  /* 0x000000ff0200720c */ /* 0x000fe40003fc6270 */
[----:B------:R-:W-:-:S05]  /*2760*/  IABS R2, c[0x0][0x17c] ;  /* 0x00005f0000027a13 */ /* 0x000fca0000000000 */
[----:B------:R-:W-:Y:S01]  /*2770*/  @!P2 IMAD.IADD R23, R23, 0x1, -R2 ;  /* 0x000000011717a824 */ /* 0x000fe200078e0a02 */
        /* <DEDUP_REMOVED lines=10> */
[----:B------:R-:W-:-:S04]  /*2820*/  IABS R2, c[0x0][0x17c] ;  /* 0x00005f0000027a13 */ /* 0x000fc80000000000 */
[----:B------:R-:W-:Y:S01]  /*2830*/  ISETP.GT.U32.AND P1, PT, R2, R24, PT ;  /* 0x000000180200720c */ /* 0x000fe20003f24070 */
[--C-:B------:R-:W-:Y:S01]  /*2840*/  @!P5 IMAD.IADD R12, R12, 0x1, -R2.reuse ;  /* 0x000000010c0cd824 */ /* 0x100fe200078e0a02 */
[----:B------:R-:W-:Y:S01]  /*2850*/  ISETP.GE.AND P5, PT, R28, RZ, PT ;  /* 0x000000ff1c00720c */ /* 0x000fe20003fa6270 */
[----:B------:R-:W-:Y:S01]  /*2860*/  @!P2 IMAD.MOV R11, RZ, RZ, -R11 ;  /* 0x000000ffff0ba224 */ /* 0x000fe200078e0a0b */
[C---:B------:R-:W-:Y:S01]  /*2870*/  ISETP.GT.U32.AND P2, PT, R2.reuse, R23, PT ;  /* 0x000000170200720c */ /* 0x040fe20003f44070 */
[----:B------:R-:W-:Y:S01]  /*2880*/  @!P4 IMAD.IADD R13, R13, 0x1, -R2 ;  /* 0x000000010d0dc824 */ /* 0x000fe200078e0a02 */
[----:B------:R-:W-:Y:S01]  /*2890*/  ISETP.GE.AND P4, PT, R5, RZ, PT ;  /* 0x000000ff0500720c */ /* 0x000fe20003f86270 */
[----:B------:R-:W-:Y:S01]  /*28a0*/  @!P3 IMAD.MOV R10, RZ, RZ, -R10 ;  /* 0x000000ffff0ab224 */ /* 0x000fe200078e0a0a */
[----:B------:R-:W-:Y:S01]  /*28b0*/  ISETP.GT.U32.AND P3, PT, R2, R22, PT ;  /* 0x000000160200720c */ /* 0x000fe20003f64070 */
[----:B----4-:R-:W-:-:S04]  /*28c0*/  IMAD.IADD R0, R29, 0x1, R0 ;  /* 0x000000011d007824 */ /* 0x010fc800078e0200 */
[----:B------:R-:W-:Y:S01]  /*28d0*/  @!P1 IMAD.IADD R24, R24, 0x1, -R2 ;  /* 0x0000000118189824 */ /* 0x000fe200078e0a02 */
[----:B------:R0:W-:Y:S01]  /*28e0*/  STL [R1+0x450], R0 ;  /* 0x0004500001007387 */ /* 0x0001e20000100800 */
[----:B------:R-:W-:Y:S01]  /*28f0*/  @!P5 IMAD.MOV R25, RZ, RZ, -R25 ;  /* 0x000000ffff19d224 */ /* 0x000fe200078e0a19 */
[----:B------:R-:W-:Y:S02]  /*2900*/  ISETP.GE.AND P1, PT, R3, RZ, PT ;  /* 0x000000ff0300720c */ /* 0x000fe40003f26270 */
[----:B------:R-:W2:Y:S01]  /*2910*/  LDL.LU R5, [R1+0x34] ;  /* 0x0000340001057983 */ /* 0x000ea20000300800 */
[----:B------:R-:W-:-:S03]  /*2920*/  ISETP.GT.U32.AND P5, PT, R27, R6, PT ;  /* 0x000000061b00720c */ /* 0x000fc60003fa4070 */
[----:B------:R-:W3:Y:S01]  /*2930*/  LDL.LU R3, [R1+0x30] ;  /* 0x0000300001037983 */ /* 0x000ee20000300800 */
[----:B------:R-:W-:-:S03]  /*2940*/  @!P2 IMAD.IADD R23, R23, 0x1, -R2 ;  /* 0x000000011717a824 */ /* 0x000fc600078e0a02 */
[----:B------:R-:W4:Y:S01]  /*2950*/  LDL.LU R27, [R1+0x28] ;  /* 0x00002800011b7983 */ /* 0x000f220000300800 */
[----:B------:R-:W-:Y:S01]  /*2960*/  @!P6 IMAD.MOV R14, RZ, RZ, -R14 ;  /* 0x000000ffff0ee224 */ /* 0x000fe200078e0a0e */
[----:B------:R-:W-:Y:S02]  /*2970*/  ISETP.GE.AND P2, PT, R4, RZ, PT ;  /* 0x000000ff0400720c */ /* 0x000fe40003f46270 */
[----:B------:R-:W2:Y:S01]  /*2980*/  LDL.LU R29, [R1+0x24] ;  /* 0x00002400011d7983 */ /* 0x000ea20000300800 */
[----:B------:R-:W-:Y:S01]  /*2990*/  @!P0 IMAD.MOV R9, RZ, RZ, -R9 ;  /* 0x000000ffff098224 */ /* 0x000fe200078e0a09 */
[C---:B------:R-:W-:Y:S01]  /*29a0*/  ISETP.GT.U32.AND P0, PT, R2.reuse, R21, PT ;  /* 0x000000150200720c */ /* 0x040fe20003f04070 */
[----:B------:R-:W-:Y:S01]  /*29b0*/  @!P4 IMAD.MOV R26, RZ, RZ, -R26 ;  /* 0x000000ffff1ac224 */ /* 0x000fe200078e0a1a */
[----:B------:R-:W2:Y:S01]  /*29c0*/  LDL.LU R28, [R1+0x1c] ;  /* 0x00001c00011c7983 */ /* 0x000ea20000300800 */
[----:B------:R-:W-:Y:S01]  /*29d0*/  ISETP.GT.U32.AND P4, PT, R2, R13, PT ;  /* 0x0000000d0200720c */ /* 0x000fe20003f84070 */
[----:B------:R-:W-:Y:S01]  /*29e0*/  @!P3 IMAD.IADD R22, R22, 0x1, -R2 ;  /* 0x000000011616b824 */ /* 0x000fe200078e0a02 */
[----:B------:R-:W-:Y:S01]  /*29f0*/  ISETP.GT.U32.AND P6, PT, R2, R12, PT ;  /* 0x0000000c0200720c */ /* 0x000fe20003fc4070 */
[----:B0-----:R-:W2:Y:S04]  /*2a00*/  LDL.LU R0, [R1+0x18] ;  /* 0x0000180001007983 */ /* 0x001ea80000300800 */
[----:B------:R-:W2:Y:S04]  /*2a10*/  LDL.LU R4, [R1+0x20] ;  /* 0x0000200001047983 */ /* 0x000ea80000300800 */
[----:B------:R-:W2:Y:S02]  /*2a20*/  LDL.LU R2, [R1+0x4c] ;  /* 0x00004c0001027983 */ /* 0x000ea40000300800 */
[----:B--2---:R-:W-:-:S02]  /*2a30*/  ISETP.GE.AND P3, PT, R2, RZ, PT ;  /* 0x000000ff0200720c */ /* 0x004fc40003f66270 */
[----:B------:R-:W-:-:S05]  /*2a40*/  IABS R2, c[0x0][0x17c] ;  /* 0x00005f0000027a13 */ /* 0x000fca0000000000 */
[----:B------:R-:W-:Y:S02]  /*2a50*/  @!P0 IMAD.IADD R21, R21, 0x1, -R2 ;  /* 0x0000000115158824 */ /* 0x000fe400078e0a02 */
[----:B------:R-:W2:Y:S02]  /*2a60*/  LDL.LU R2, [R1+0x40] ;  /* 0x0000400001027983 */ /* 0x000ea40000300800 */
[----:B--2---:R-:W-:Y:S02]  /*2a70*/  ISETP.GE.AND P0, PT, R2, RZ, PT ;  /* 0x000000ff0200720c */ /* 0x004fe40003f06270 */
[----:B------:R-:W-:-:S05]  /*2a80*/  IABS R2, c[0x0][0x17c] ;  /* 0x00005f0000027a13 */ /* 0x000fca0000000000 */
[----:B------:R-:W-:Y:S02]  /*2a90*/  @!P4 IMAD.IADD R13, R13, 0x1, -R2 ;  /* 0x000000010d0dc824 */ /* 0x000fe400078e0a02 */
[----:B------:R-:W2:Y:S01]  /*2aa0*/  LDL.LU R2, [R1+0x38] ;  /* 0x0000380001027983 */ /* 0x000ea20000300800 */
[----:B------:R-:W-:Y:S01]  /*2ab0*/  @!P1 IMAD.MOV R24, RZ, RZ, -R24 ;  /* 0x000000ffff189224 */ /* 0x000fe200078e0a18 */
[----:B------:R-:W-:Y:S02]  /*2ac0*/  ISETP.NE.AND P1, PT, RZ, c[0x0][0x17c], PT ;  /* 0x00005f00ff007a0c */ /* 0x000fe40003f25270 */
[----:B--2---:R-:W-:Y:S02]  /*2ad0*/  ISETP.GE.AND P4, PT, R2, RZ, PT ;  /* 0x000000ff0200720c */ /* 0x004fe40003f86270 */
[----:B------:R-:W-:-:S05]  /*2ae0*/  IABS R2, c[0x0][0x17c] ;  /* 0x00005f0000027a13 */ /* 0x000fca0000000000 */
[----:B------:R-:W-:Y:S01]  /*2af0*/  @!P6 IMAD.IADD R12, R12, 0x1, -R2 ;  /* 0x000000010c0ce824 */ /* 0x000fe200078e0a02 */
[----:B------:R-:W-:-:S05]  /*2b00*/  IABS R2, c[0x0][0x178] ;  /* 0x00005e0000027a13 */ /* 0x000fca0000000000 */
[----:B------:R-:W-:Y:S01]  /*2b10*/  @!P5 IMAD.IADD R6, R6, 0x1, -R2 ;  /* 0x000000010606d824 */ /* 0x000fe200078e0a02 */
[----:B------:R-:W-:Y:S02]  /*2b20*/  LOP3.LUT R2, RZ, c[0x0][0x17c], RZ, 0x33, !PT ;  /* 0x00005f00ff027a12 */ /* 0x000fe400078e33ff */
[----:B------:R-:W-:Y:S02]  /*2b30*/  ISETP.GE.AND P6, PT, R7, RZ, PT ;  /* 0x000000ff0700720c */ /* 0x000fe40003fc6270 */
[C---:B------:R-:W-:Y:S01]  /*2b40*/  SEL R5, R2.reuse, R5, !P1 ;  /* 0x0000000502057207 */ /* 0x040fe20004800000 */
[----:B------:R-:W2:Y:S01]  /*2b50*/  LDL.LU R7, [R1+0x6b0] ;  /* 0x0006b00001077983 */ /* 0x000ea20000300800 */
[C---:B---3--:R-:W-:Y:S02]  /*2b60*/  SEL R3, R2.reuse, R3, !P1 ;  /* 0x0000000302037207 */ /* 0x048fe40004800000 */
[C---:B----4-:R-:W-:Y:S01]  /*2b70*/  SEL R27, R2.reuse, R27, !P1 ;  /* 0x0000001b021b7207 */ /* 0x050fe20004800000 */
[----:B------:R0:W-:Y:S01]  /*2b80*/  STL [R1], R6 ;  /* 0x0000000601007387 */ /* 0x0001e20000100800 */
[----:B------:R-:W-:-:S03]  /*2b90*/  SEL R29, R2, R29, !P1 ;  /* 0x0000001d021d7207 */ /* 0x000fc60004800000 */
[----:B0-----:R-:W3:Y:S04]  /*2ba0*/  LDL.LU R6, [R1+0x6ac] ;  /* 0x0006ac0001067983 */ /* 0x001ee80000300800 */
[----:B------:R0:W-:Y:S04]  /*2bb0*/  STL [R1+0x34], R5 ;  /* 0x0000340501007387 */ /* 0x0001e80000100800 */
[----:B0-----:R-:W4:Y:S04]  /*2bc0*/  LDL.LU R5, [R1+0x6a8] ;  /* 0x0006a80001057983 */ /* 0x001f280000300800 */
[----:B------:R0:W-:Y:S04]  /*2bd0*/  STL [R1+0x2c], R3 ;  /* 0x00002c0301007387 */ /* 0x0001e80000100800 */
[----:B0-----:R-:W2:Y:S04]  /*2be0*/  LDL.LU R3, [R1+0x6a4] ;  /* 0x0006a40001037983 */ /* 0x001ea80000300800 */
[----:B------:R0:W-:Y:S04]  /*2bf0*/  STL [R1+0x14], R27 ;  /* 0x0000141b01007387 */ /* 0x0001e80000100800 */
[----:B0-----:R-:W3:Y:S04]  /*2c00*/  LDL.LU R27, [R1+0x6a0] ;  /* 0x0006a000011b7983 */ /* 0x001ee80000300800 */
[----:B------:R0:W-:Y:S04]  /*2c10*/  STL [R1+0x10], R29 ;  /* 0x0000101d01007387 */ /* 0x0001e80000100800 */
[----:B0-----:R-:W3:Y:S01]  /*2c20*/  LDL.LU R29, [R1+0x69c] ;  /* 0x00069c00011d7983 */ /* 0x001ee20000300800 */
[----:B------:R-:W-:-:S02]  /*2c30*/  SEL R28, R2, R28, !P1 ;  /* 0x0000001c021c7207 */ /* 0x000fc40004800000 */
[----:B------:R-:W-:-:S03]  /*2c40*/  SEL R4, R2, R4, !P1 ;  /* 0x0000000402047207 */ /* 0x000fc60004800000 */
[----:B------:R0:W-:Y:S04]  /*2c50*/  STL [R1+0x684], R28 ;  /* 0x0006841c01007387 */ /* 0x0001e80000100800 */
[----:B------:R-:W-:Y:S04]  /*2c60*/  STL [R1+0xc], R4 ;  /* 0x00000c0401007387 */ /* 0x000fe80000100800 */
[----:B0-----:R-:W3:Y:S01]  /*2c70*/  LDL R28, [R1+0x5d0] ;  /* 0x0005d000011c7983 */ /* 0x001ee20000100800 */
[----:B------:R-:W-:-:S05]  /*2c80*/  SEL R0, R2, R0, !P1 ;  /* 0x0000000002007207 */ /* 0x000fca0004800000 */
[----:B------:R0:W-:Y:S04]  /*2c90*/  STL [R1+0x688], R0 ;  /* 0x0006880001007387 */ /* 0x0001e80000100800 */
[----:B0-----:R-:W0:Y:S01]  /*2ca0*/  S2R R0, SR_TID.X ;  /* 0x0000000000007919 */ /* 0x001e220000002100 */
[----:B------:R-:W-:Y:S02]  /*2cb0*/  @!P3 IMAD.MOV R23, RZ, RZ, -R23 ;  /* 0x000000ffff17b224 */ /* 0x000fe400078e0a17 */
[----:B------:R-:W-:Y:S02]  /*2cc0*/  @!P0 IMAD.MOV R22, RZ, RZ, -R22 ;  /* 0x000000ffff168224 */ /* 0x000fe400078e0a16 */
[----:B------:R-:W-:Y:S02]  /*2cd0*/  @!P4 IMAD.MOV R21, RZ, RZ, -R21 ;  /* 0x000000ffff15c224 */ /* 0x000fe400078e0a15 */
[----:B------:R-:W-:-:S02]  /*2ce0*/  @!P6 IMAD.MOV R13, RZ, RZ, -R13 ;  /* 0x000000ffff0de224 */ /* 0x000fc400078e0a0d */
[----:B------:R-:W-:Y:S01]  /*2cf0*/  @!P2 IMAD.MOV R12, RZ, RZ, -R12 ;  /* 0x000000ffff0ca224 */ /* 0x000fe200078e0a0c */
[C---:B------:R-:W-:Y:S02]  /*2d00*/  SEL R8, R2.reuse, R8, !P1 ;  /* 0x0000000802087207 */ /* 0x040fe40004800000 */
[C---:B------:R-:W-:Y:S02]  /*2d10*/  SEL R20, R2.reuse, R20, !P1 ;  /* 0x0000001402147207 */ /* 0x040fe40004800000 */
[C---:B------:R-:W-:Y:S02]  /*2d20*/  SEL R19, R2.reuse, R19, !P1 ;  /* 0x0000001302137207 */ /* 0x040fe40004800000 */
[C---:B------:R-:W-:Y:S02]  /*2d30*/  SEL R18, R2.reuse, R18, !P1 ;  /* 0x0000001202127207 */ /* 0x040fe40004800000 */
[C---:B------:R-:W-:Y:S02]  /*2d40*/  SEL R17, R2.reuse, R17, !P1 ;  /* 0x0000001102117207 */ /* 0x040fe40004800000 */
[----:B------:R-:W-:-:S02]  /*2d50*/  SEL R16, R2, R16, !P1 ;  /* 0x0000001002107207 */ /* 0x000fc40004800000 */
        /* <DEDUP_REMOVED lines=13> */
[C---:B----4-:R-:W-:Y:S02]  /*2e30*/  SEL R5, R2.reuse, R5, !P1 ;  /* 0x0000000502057207 */ /* 0x050fe40004800000 */
[C---:B--2---:R-:W-:Y:S02]  /*2e40*/  SEL R3, R2.reuse, R3, !P1 ;  /* 0x0000000302037207 */ /* 0x044fe40004800000 */
[C---:B---3--:R-:W-:Y:S02]  /*2e50*/  SEL R27, R2.reuse, R27, !P1 ;  /* 0x0000001b021b7207 */ /* 0x048fe40004800000 */
[----:B------:R-:W-:-:S05]  /*2e60*/  SEL R4, R2, R29, !P1 ;  /* 0x0000001d02047207 */ /* 0x000fca0004800000 */
[----:B------:R-:W-:Y:S04]  /*2e70*/  STL [R1+0x68c], R4 ;  /* 0x00068c0401007387 */ /* 0x000fe80000100800 */
[----:B------:R-:W-:Y:S04]  /*2e80*/  STL [R1+0x690], R27 ;  /* 0x0006901b01007387 */ /* 0x000fe80000100800 */
[----:B------:R0:W-:Y:S04]  /*2e90*/  STL [R1+0x694], R3 ;  /* 0x0006940301007387 */ /* 0x0001e80000100800 */
[----:B------:R1:W-:Y:S01]  /*2ea0*/  STL [R1+0x698], R5 ;  /* 0x0006980501007387 */ /* 0x0003e20000100800 */
[----:B0-----:R-:W-:-:S05]  /*2eb0*/  IMAD.SHL.U32 R3, R0, 0x100, RZ ;  /* 0x0000010000037824 */ /* 0x001fca00078e00ff */
[----:B------:R-:W-:Y:S04]  /*2ec0*/  STL [R1+0x5e8], R3 ;  /* 0x0005e80301007387 */ /* 0x000fe80000100800 */
[----:B------:R-:W-:Y:S04]  /*2ed0*/  STL [R1+0x440], RZ ;  /* 0x000440ff01007387 */ /* 0x000fe80000100800 */
        /* <DEDUP_REMOVED lines=143> */
[----:B------:R-:W0:Y:S04]  /*37d0*/  S2R R4, SR_TID.X ;  /* 0x0000000000047919 */ /* 0x000e280000002100 */
        /* <DEDUP_REMOVED lines=20> */
[----:B------:R-:W-:Y:S01]  /*3920*/  STL [R1+0x290], RZ ;  /* 0x000290ff01007387 */ /* 0x000fe20000100800 */
[----:B0-----:R-:W-:-:S03]  /*3930*/  SHF.R.U32.HI R27, RZ, 0x8, R4 ;  /* 0x00000008ff1b7819 */ /* 0x001fc60000011604 */
[----:B------:R-:W-:Y:S04]  /*3940*/  STL [R1+0x294], RZ ;  /* 0x000294ff01007387 */ /* 0x000fe80000100800 */
[----:B------:R-:W-:Y:S01]  /*3950*/  STL [R1+0x298], RZ ;  /* 0x000298ff01007387 */ /* 0x000fe20000100800 */
[----:B------:R-:W-:-:S03]  /*3960*/  SEL R6, R2, R6, !P1 ;  /* 0x0000000602067207 */ /* 0x000fc60004800000 */
[----:B------:R-:W-:Y:S01]  /*3970*/  STL [R1+0x29c], RZ ;  /* 0x00029cff01007387 */ /* 0x000fe20000100800 */
[----:B------:R-:W-:-:S03]  /*3980*/  SEL R7, R2, R7, !P1 ;  /* 0x0000000702077207 */ /* 0x000fc60004800000 */
[----:B------:R-:W-:Y:S01]  /*3990*/  STL [R1+0x280], RZ ;  /* 0x000280ff01007387 */ /* 0x000fe20000100800 */
[----:B------:R-:W-:-:S03]  /*39a0*/  ISETP.GE.AND P1, PT, R28, RZ, PT ;  /* 0x000000ff1c00720c */ /* 0x000fc60003f26270 */
[----:B------:R-:W-:Y:S01]  /*39b0*/  STL [R1+0x284], RZ ;  /* 0x000284ff01007387 */ /* 0x000fe20000100800 */
[----:B------:R-:W-:-:S03]  /*39c0*/  SHF.R.U32.HI R28, RZ, 0x8, R0 ;  /* 0x00000008ff1c7819 */ /* 0x000fc60000011600 */
[----:B------:R-:W-:Y:S01]  /*39d0*/  STL [R1+0x288], RZ ;  /* 0x000288ff01007387 */ /* 0x000fe20000100800 */
[----:B------:R-:W-:-:S03]  /*39e0*/  SGXT.U32 R27, R27, 0x1 ;  /* 0x000000011b1b781a */ /* 0x000fc60000000000 */
[----:B------:R-:W-:Y:S01]  /*39f0*/  STL [R1+0x28c], RZ ;  /* 0x00028cff01007387 */ /* 0x000fe20000100800 */
[----:B------:R-:W-:-:S03]  /*3a00*/  SHF.R.U32.HI R4, RZ, 0x8, R4 ;  /* 0x00000008ff047819 */ /* 0x000fc60000011604 */
[----:B------:R-:W-:Y:S01]  /*3a10*/  STL [R1+0x270], RZ ;  /* 0x000270ff01007387 */ /* 0x000fe20000100800 */
[----:B------:R-:W-:-:S03]  /*3a20*/  SGXT.U32 R28, R28, 0x1 ;  /* 0x000000011c1c781a */ /* 0x000fc60000000000 */
[----:B------:R-:W-:Y:S01]  /*3a30*/  STL [R1+0x274], RZ ;  /* 0x000274ff01007387 */ /* 0x000fe20000100800 */
[----:B-1----:R-:W-:-:S03]  /*3a40*/  LOP3.LUT R5, R27, 0x1e, RZ, 0xfc, !PT ;  /* 0x0000001e1b057812 */ /* 0x002fc600078efcff */
[----:B------:R-:W-:Y:S01]  /*3a50*/  STL [R1+0x278], RZ ;  /* 0x000278ff01007387 */ /* 0x000fe20000100800 */
[----:B------:R-:W-:-:S03]  /*3a60*/  LOP3.LUT R27, R27, 0x1c, RZ, 0xfc, !PT ;  /* 0x0000001c1b1b7812 */ /* 0x000fc600078efcff */
[----:B------:R-:W-:Y:S01]  /*3a70*/  STL [R1+0x27c], RZ ;  /* 0x00027cff01007387 */ /* 0x000fe20000100800 */
[----:B------:R-:W-:-:S03]  /*3a80*/  SGXT.U32 R4, R4, 0x1 ;  /* 0x000000010404781a */ /* 0x000fc60000000000 */
[----:B------:R-:W-:Y:S04]  /*3a90*/  STL [R1+0x260], RZ ;  /* 0x000260ff01007387 */ /* 0x000fe80000100800 */
[----:B------:R-:W-:Y:S01]  /*3aa0*/  STL [R1+0x264], RZ ;  /* 0x000264ff01007387 */ /* 0x000fe20000100800 */
[----:B------:R-:W-:-:S03]  /*3ab0*/  IMAD R2, R28, c[0x0][0x188], RZ ;  /* 0x000062001c027a24 */ /* 0x000fc600078e02ff */
[----:B------:R-:W-:Y:S01]  /*3ac0*/  STL [R1+0x268], RZ ;  /* 0x000268ff01007387 */ /* 0x000fe20000100800 */
[----:B------:R-:W-:-:S03]  /*3ad0*/  IMAD R5, R5, c[0x0][0x188], RZ ;  /* 0x0000620005057a24 */ /* 0x000fc600078e02ff */
[----:B------:R-:W-:Y:S01]  /*3ae0*/  STL [R1+0x26c], RZ ;  /* 0x00026cff01007387 */ /* 0x000fe20000100800 */
[----:B------:R-:W-:-:S03]  /*3af0*/  IMAD R2, R27, c[0x0][0x188], RZ ;  /* 0x000062001b027a24 */ /* 0x000fc600078e02ff */
[----:B------:R-:W-:Y:S01]  /*3b00*/  STL [R1+0x250], RZ ;  /* 0x000250ff01007387 */ /* 0x000fe20000100800 */
[----:B------:R-:W-:-:S03]  /*3b10*/  LOP3.LUT R5, R4, 0x1a, RZ, 0xfc, !PT ;  /* 0x0000001a04057812 */ /* 0x000fc600078efcff */
[----:B------:R-:W-:Y:S01]  /*3b20*/  STL [R1+0x254], RZ ;  /* 0x000254ff01007387 */ /* 0x000fe20000100800 */
[----:B------:R-:W-:-:S03]  /*3b30*/  LOP3.LUT R27, R4, 0x18, RZ, 0xfc, !PT ;  /* 0x00000018041b7812 */ /* 0x000fc600078efcff */
[----:B------:R-:W-:Y:S01]  /*3b40*/  STL [R1+0x258], RZ ;  /* 0x000258ff01007387 */ /* 0x000fe20000100800 */
[----:B------:R-:W-:-:S03]  /*3b50*/  SHF.R.U32.HI R4, RZ, 0x8, R0 ;  /* 0x00000008ff047819 */ /* 0x000fc60000011600 */
[----:B------:R-:W-:Y:S04]  /*3b60*/  STL [R1+0x25c], RZ ;  /* 0x00025cff01007387 */ /* 0x000fe80000100800 */
[----:B------:R-:W-:Y:S01]  /*3b70*/  STL [R1+0x240], RZ ;  /* 0x000240ff01007387 */ /* 0x000fe20000100800 */
[----:B------:R-:W-:-:S03]  /*3b80*/  SGXT.U32 R4, R4, 0x1 ;  /* 0x000000010404781a */ /* 0x000fc60000000000 */
[----:B------:R-:W-:Y:S04]  /*3b90*/  STL [R1+0x244], RZ ;  /* 0x000244ff01007387 */ /* 0x000fe80000100800 */
[----:B------:R-:W-:Y:S01]  /*3ba0*/  STL [R1+0x248], RZ ;  /* 0x000248ff01007387 */ /* 0x000fe20000100800 */
[----:B------:R-:W-:-:S03]  /*3bb0*/  SHF.R.U32.HI R0, RZ, 0x8, R0 ;  /* 0x00000008ff007819 */ /* 0x000fc60000011600 */
        /* <DEDUP_REMOVED lines=9> */
[----:B------:R-:W-:-:S03]  /*3c50*/  LOP3.LUT R4, R4, 0x12, RZ, 0xfc, !PT ;  /* 0x0000001204047812 */ /* 0x000fc600078efcff */
[----:B------:R-:W-:Y:S01]  /*3c60*/  STL [R1+0x100], RZ ;  /* 0x000100ff01007387 */ /* 0x000fe20000100800 */
[----:B------:R-:W-:-:S03]  /*3c70*/  SGXT.U32 R0, R0, 0x1 ;  /* 0x000000010000781a */ /* 0x000fc60000000000 */
[----:B------:R-:W-:Y:S01]  /*3c80*/  STL [R1+0x104], RZ ;  /* 0x000104ff01007387 */ /* 0x000fe20000100800 */
[----:B------:R-:W-:-:S03]  /*3c90*/  IMAD R5, R5, c[0x0][0x188], RZ ;  /* 0x0000620005057a24 */ /* 0x000fc600078e02ff */
[----:B------:R-:W-:Y:S01]  /*3ca0*/  STL [R1+0x108], RZ ;  /* 0x000108ff01007387 */ /* 0x000fe20000100800 */
[----:B------:R-:W-:-:S03]  /*3cb0*/  IMAD R27, R27, c[0x0][0x188], RZ ;  /* 0x000062001b1b7a24 */ /* 0x000fc600078e02ff */
[----:B------:R-:W-:Y:S01]  /*3cc0*/  STL [R1+0x10c], RZ ;  /* 0x00010cff01007387 */ /* 0x000fe20000100800 */
[----:B------:R-:W-:-:S03]  /*3cd0*/  LOP3.LUT R5, R0, 0x10, RZ, 0xfc, !PT ;  /* 0x0000001000057812 */ /* 0x000fc600078efcff */
[----:B------:R-:W-:Y:S01]  /*3ce0*/  STL [R1+0xf0], RZ ;  /* 0x0000f0ff01007387 */ /* 0x000fe20000100800 */
[----:B------:R-:W-:Y:S01]  /*3cf0*/  IMAD R2, R4, c[0x0][0x188], RZ ;  /* 0x0000620004027a24 */ /* 0x000fe200078e02ff */
[C---:B------:R-:W-:Y:S02]  /*3d00*/  LOP3.LUT R27, R0.reuse, 0xe, RZ, 0xfc, !PT ;  /* 0x0000000e001b7812 */ /* 0x040fe400078efcff */
[----:B------:R-:W-:Y:S01]  /*3d10*/  STL [R1+0xf4], RZ ;  /* 0x0000f4ff01007387 */ /* 0x000fe20000100800 */
[----:B------:R-:W-:-:S03]  /*3d20*/  LOP3.LUT R4, R0, 0xc, RZ, 0xfc, !PT ;  /* 0x0000000c00047812 */ /* 0x000fc600078efcff */
[----:B------:R-:W-:Y:S01]  /*3d30*/  STL [R1+0xf8], RZ ;  /* 0x0000f8ff01007387 */ /* 0x000fe20000100800 */
[----:B------:R-:W-:-:S03]  /*3d40*/  LOP3.LUT R0, R0, 0xa, RZ, 0xfc, !PT ;  /* 0x0000000a00007812 */ /* 0x000fc600078efcff */
[----:B------:R-:W-:Y:S01]  /*3d50*/  STL [R1+0xfc], RZ ;  /* 0x0000fcff01007387 */ /* 0x000fe20000100800 */
[----:B------:R-:W-:-:S03]  /*3d60*/  IMAD R29, R5, c[0x0][0x188], RZ ;  /* 0x00006200051d7a24 */ /* 0x000fc600078e02ff */
[----:B------:R-:W-:Y:S01]  /*3d70*/  STL [R1+0xe0], RZ ;  /* 0x0000e0ff01007387 */ /* 0x000fe20000100800 */
[----:B------:R-:W-:-:S03]  /*3d80*/  IMAD R5, R27, c[0x0][0x188], RZ ;  /* 0x000062001b057a24 */ /* 0x000fc600078e02ff */
        /* <DEDUP_REMOVED lines=17> */
[----:B------:R-:W-:-:S03]  /*3ea0*/  IMAD R2, R0, c[0x0][0x188], RZ ;  /* 0x0000620000027a24 */ /* 0x000fc600078e02ff */
[----:B------:R-:W-:Y:S01]  /*3eb0*/  STL [R1+0xc8], RZ ;  /* 0x0000c8ff01007387 */ /* 0x000fe20000100800 */
[----:B------:R-:W-:-:S03]  /*3ec0*/  IMAD R0, R28, c[0x0][0x188], RZ ;  /* 0x000062001c007a24 */ /* 0x000fc600078e02ff */
[----:B------:R-:W-:Y:S04]  /*3ed0*/  STL [R1+0xcc], RZ ;  /* 0x0000ccff01007387 */ /* 0x000fe80000100800 */
[----:B------:R-:W-:Y:S04]  /*3ee0*/  STL [R1+0xb0], RZ ;  /* 0x0000b0ff01007387 */ /* 0x000fe80000100800 */
[----:B------:R-:W-:Y:S04]  /*3ef0*/  STL [R1+0xb4], RZ ;  /* 0x0000b4ff01007387 */ /* 0x000fe80000100800 */
[----:B------:R-:W-:Y:S04]  /*3f00*/  STL [R1+0xb8], RZ ;  /* 0x0000b8ff01007387 */ /* 0x000fe80000100800 */
[----:B------:R-:W-:Y:S04]  /*3f10*/  STL [R1+0xbc], RZ ;  /* 0x0000bcff01007387 */ /* 0x000fe80000100800 */
[----:B------:R-:W2:Y:S04]  /*3f20*/  LDL.LU R5, [R1+0x230] ;  /* 0x0002300001057983 */ /* 0x000ea80000300800 */
[----:B------:R-:W3:Y:S04]  /*3f30*/  LDL.LU R27, [R1+0x34] ;  /* 0x00003400011b7983 */ /* 0x000ee80000300800 */
[----:B------:R-:W4:Y:S04]  /*3f40*/  LDL.LU R4, [R1+0x2c] ;  /* 0x00002c0001047983 */ /* 0x000f280000300800 */
[----:B------:R-:W4:Y:S04]  /*3f50*/  LDL.LU R0, [R1+0x14] ;  /* 0x0000140001007983 */ /* 0x000f280000300800 */
[----:B------:R-:W4:Y:S04]  /*3f60*/  LDL.LU R28, [R1+0x10] ;  /* 0x00001000011c7983 */ /* 0x000f280000300800 */
        /* <DEDUP_REMOVED lines=19> */
[----:B------:R-:W4:Y:S04]  /*40a0*/  LDL.LU R2, [R1] ;  /* 0x0000000001027983 */ /* 0x000f280000300800 */
[----:B------:R-:W-:Y:S04]  /*40b0*/  STL [R1+0x3ec], RZ ;  /* 0x0003ecff01007387 */ /* 0x000fe80000100800 */
[----:B------:R-:W-:Y:S04]  /*40c0*/  STL [R1+0x3d0], RZ ;  /* 0x0003d0ff01007387 */ /* 0x000fe80000100800 */
[----:B------:R-:W4:Y:S01]  /*40d0*/  LDL.LU R29, [R1+0x234] ;  /* 0x00023400011d7983 */ /* 0x000f220000300800 */
[----:B--2---:R-:W-:Y:S01]  /*40e0*/  SHF.R.S32.HI R5, RZ, 0x5, R5 ;  /* 0x00000005ff057819 */ /* 0x004fe20000011405 */
[----:B---3--:R-:W-:-:S04]  /*40f0*/  IMAD R27, R27, c[0x0][0x190], RZ ;  /* 0x000064001b1b7a24 */ /* 0x008fc800078e02ff */
[----:B------:R0:W-:Y:S01]  /*4100*/  STL [R1+0x5c0], R5 ;  /* 0x0005c00501007387 */ /* 0x0001e20000100800 */
[----:B----4-:R-:W-:Y:S02]  /*4110*/  IMAD R4, R4, c[0x0][0x190], RZ ;  /* 0x0000640004047a24 */ /* 0x010fe400078e02ff */
[----:B------:R-:W-:Y:S01]  /*4120*/  IMAD R0, R0, c[0x0][0x190], RZ ;  /* 0x0000640000007a24 */ /* 0x000fe200078e02ff */
[----:B0-----:R-:W2:Y:S01]  /*4130*/  LDL.LU R5, [R1+0x698] ;  /* 0x0006980001057983 */ /* 0x001ea20000300800 */
[----:B------:R-:W-:Y:S01]  /*4140*/  IMAD R28, R28, c[0x0][0x190], RZ ;  /* 0x000064001c1c7a24 */ /* 0x000fe200078e02ff */
[----:B------:R-:W-:Y:S02]  /*4150*/  LOP3.LUT R29, R29, 0x1000, R3, 0xf8, !PT ;  /* 0x000010001d1d7812 */ /* 0x000fe400078ef803 */
[----:B------:R-:W3:Y:S04]  /*4160*/  LDL.LU R3, [R1+0x694] ;  /* 0x0006940001037983 */ /* 0x000ee80000300800 */
[----:B------:R0:W-:Y:S04]  /*4170*/  STL [R1+0x66c], R29 ;  /* 0x00066c1d01007387 */ /* 0x0001e80000100800 */
[----:B0-----:R-:W4:Y:S04]  /*4180*/  LDL.LU R29, [R1+0xc] ;  /* 0x00000c00011d7983 */ /* 0x001f280000300800 */
[----:B------:R0:W-:Y:S04]  /*4190*/  STL [R1], R27 ;  /* 0x0000001b01007387 */ /* 0x0001e80000100800 */
[----:B0-----:R-:W2:Y:S04]  /*41a0*/  LDL.LU R27, [R1+0x690] ;  /* 0x00069000011b7983 */ /* 0x001ea80000300800 */
[----:B------:R0:W-:Y:S04]  /*41b0*/  STL [R1+0x18], R4 ;  /* 0x0000180401007387 */ /* 0x0001e80000100800 */
[----:B0-----:R-:W3:Y:S04]  /*41c0*/  LDL.LU R4, [R1+0x68c] ;  /* 0x00068c0001047983 */ /* 0x001ee80000300800 */
[----:B------:R0:W-:Y:S04]  /*41d0*/  STL [R1+0x14], R0 ;  /* 0x0000140001007387 */ /* 0x0001e80000100800 */
[----:B0-----:R-:W3:Y:S04]  /*41e0*/  LDL.LU R0, [R1+0x688] ;  /* 0x0006880001007983 */ /* 0x001ee80000300800 */
[----:B------:R0:W-:Y:S04]  /*41f0*/  STL [R1+0x10], R28 ;  /* 0x0000101c01007387 */ /* 0x0001e80000100800 */
[----:B0-----:R-:W3:Y:S01]  /*4200*/  LDL.LU R28, [R1+0x684] ;  /* 0x00068400011c7983 */ /* 0x001ee20000300800 */
[----:B------:R-:W-:-:S02]  /*4210*/  IMAD R6, R6, c[0x0][0x190], RZ ;  /* 0x0000640006067a24 */ /* 0x000fc400078e02ff */
[----:B------:R-:W-:Y:S02]  /*4220*/  IMAD R7, R7, c[0x0][0x190], RZ ;  /* 0x0000640007077a24 */ /* 0x000fe400078e02ff */
[----:B----4-:R-:W-:-:S05]  /*4230*/  IMAD R29, R29, c[0x0][0x190], RZ ;  /* 0x000064001d1d7a24 */ /* 0x010fca00078e02ff */
[----:B------:R3:W-:Y:S01]  /*4240*/  STL [R1+0xc], R29 ;  /* 0x00000c1d01007387 */ /* 0x0007e20000100800 */
[----:B--2---:R-:W-:Y:S02]  /*4250*/  IMAD R27, R27, c[0x0][0x190], RZ ;  /* 0x000064001b1b7a24 */ /* 0x004fe400078e02ff */
[----:B---3--:R-:W-:Y:S02]  /*4260*/  IMAD R29, R28, c[0x0][0x190], RZ ;  /* 0x000064001c1d7a24 */ /* 0x008fe400078e02ff */
[----:B------:R-:W-:Y:S02]  /*4270*/  IMAD R28, R0, c[0x0][0x190], RZ ;  /* 0x00006400001c7a24 */ /* 0x000fe400078e02ff */
[----:B------:R-:W-:Y:S01]  /*4280*/  IMAD R0, R4, c[0x0][0x190], RZ ;  /* 0x0000640004007a24 */ /* 0x000fe200078e02ff */
[----:B------:R0:W-:Y:S04]  /*4290*/  STL [R1+0x8], R29 ;  /* 0x0000081d01007387 */ /* 0x0001e80000100800 */
[----:B------:R-:W-:Y:S04]  /*42a0*/  STL [R1+0x4], R28 ;  /* 0x0000041c01007387 */ /* 0x000fe80000100800 */
[----:B------:R1:W-:Y:S01]  /*42b0*/  STL [R1+0x670], R27 ;  /* 0x0006701b01007387 */ /* 0x0003e20000100800 */
[----:B0-----:R-:W-:-:S03]  /*42c0*/  IMAD R29, R5, c[0x0][0x190], RZ ;  /* 0x00006400051d7a24 */ /* 0x001fc600078e02ff */
[----:B------:R0:W-:Y:S04]  /*42d0*/  STL [R1+0x1c], R0 ;  /* 0x00001c0001007387 */ /* 0x0001e80000100800 */
[----:B-1----:R-:W2:Y:S01]  /*42e0*/  LDL.LU R27, [R1+0x10] ;  /* 0x00001000011b7983 */ /* 0x002ea20000300800 */
[----:B0-----:R-:W-:-:S05]  /*42f0*/  IMAD R0, R3, c[0x0][0x190], RZ ;  /* 0x0000640003007a24 */ /* 0x001fca00078e02ff */
[----:B------:R-:W-:Y:S04]  /*4300*/  STL [R1+0x20], R0 ;  /* 0x0000200001007387 */ /* 0x000fe80000100800 */
[----:B------:R0:W-:Y:S04]  /*4310*/  STL [R1+0x674], R29 ;  /* 0x0006741d01007387 */ /* 0x0001e80000100800 */
[----:B0-----:R-:W3:Y:S04]  /*4320*/  LDL.LU R29, [R1+0x14] ;  /* 0x00001400011d7983 */ /* 0x001ee80000300800 */
[----:B------:R0:W-:Y:S04]  /*4330*/  STL [R1+0x678], R6 ;  /* 0x0006780601007387 */ /* 0x0001e80000100800 */
[----:B0-----:R-:W4:Y:S04]  /*4340*/  LDL.LU R6, [R1+0x18] ;  /* 0x0000180001067983 */ /* 0x001f280000300800 */
[----:B------:R0:W-:Y:S04]  /*4350*/  STL [R1+0x67c], R7 ;  /* 0x00067c0701007387 */ /* 0x0001e80000100800 */
[----:B0-----:R-:W2:Y:S01]  /*4360*/  LDL.LU R7, [R1] ;  /* 0x0000000001077983 */ /* 0x001ea20000300800 */
[----:B------:R-:W-:-:S02]  /*4370*/  IMAD R8, R8, c[0x0][0x190], RZ ;  /* 0x0000640008087a24 */ /* 0x000fc400078e02ff */
[----:B------:R-:W-:Y:S02]  /*4380*/  IMAD R0, R19, c[0x0][0x190], RZ ;  /* 0x0000640013007a24 */ /* 0x000fe400078e02ff */
[----:B------:R-:W-:Y:S01]  /*4390*/  IMAD R3, R22, c[0x0][0x190], RZ ;  /* 0x0000640016037a24 */ /* 0x000fe200078e02ff */
[----:B------:R2:W-:Y:S01]  /*43a0*/  STL [R1+0x680], R8 ;  /* 0x0006800801007387 */ /* 0x0005e20000100800 */
[----:B------:R-:W-:Y:S02]  /*43b0*/  IMAD R18, R18, c[0x0][0x190], RZ ;  /* 0x0000640012127a24 */ /* 0x000fe400078e02ff */
[----:B------:R-:W-:Y:S01]  /*43c0*/  IMAD R19, R21, c[0x0][0x190], RZ ;  /* 0x0000640015137a24 */ /* 0x000fe200078e02ff */
[----:B------:R-:W3:Y:S01]  /*43d0*/  LDL.LU R22, [R1+0x1c] ;  /* 0x00001c0001167983 */ /* 0x000ee20000300800 */
[----:B------:R-:W-:Y:S02]  /*43e0*/  IMAD R5, R12, c[0x0][0x190], RZ ;  /* 0x000064000c057a24 */ /* 0x000fe400078e02ff */
[----:B------:R-:W-:Y:S01]  /*43f0*/  IMAD R28, R20, c[0x0][0x190], RZ ;  /* 0x00006400141c7a24 */ /* 0x000fe200078e02ff */
[----:B------:R-:W3:Y:S04]  /*4400*/  LDL.LU R21, [R1+0x4] ;  /* 0x0000040001157983 */ /* 0x000ee80000300800 */
[----:B------:R-:W3:Y:S04]  /*4410*/  LDL.LU R12, [R1+0x8] ;  /* 0x00000800010c7983 */ /* 0x000ee80000300800 */
[----:B------:R-:W3:Y:S01]  /*4420*/  LDL.LU R20, [R1+0x20] ;  /* 0x0000200001147983 */ /* 0x000ee20000300800 */
[----:B------:R-:W-:Y:S01]  /*4430*/  ISETP.NE.AND P0, PT, RZ, c[0x0][0x178], PT ;  /* 0x00005e00ff007a0c */ /* 0x000fe20003f05270 */
[----:B------:R-:W-:-:S02]  /*4440*/  IMAD R17, R17, c[0x0][0x190], RZ ;  /* 0x0000640011117a24 */ /* 0x000fc400078e02ff */
[----:B------:R-:W-:Y:S02]  /*4450*/  @!P1 IMAD.MOV R2, RZ, RZ, -R2 ;  /* 0x000000ffff029224 */ /* 0x000fe400078e0a02 */
[----:B------:R-:W-:-:S08]  /*4460*/  IMAD R16, R16, c[0x0][0x190], RZ ;  /* 0x0000640010107a24 */ /* 0x000fd000078e02ff */
[----:B------:R-:W-:-:S05]  /*4470*/  @!P0 LOP3.LUT R2, RZ, c[0x0][0x178], RZ, 0x33, !PT ;  /* 0x00005e00ff028a12 */ /* 0x000fca00078e33ff */
[----:B------:R-:W-:-:S05]  /*4480*/  IMAD R2, R2, c[0x0][0x184], RZ ;  /* 0x0000610002027a24 */ /* 0x000fca00078e02ff */
[----:B------:R-:W-:-:S04]  /*4490*/  LEA R4, P1, R2, c[0x0][0x160], 0x1 ;  /* 0x0000580002047a11 */ /* 0x000fc800078208ff */
[----:B------:R-:W-:Y:S01]  /*44a0*/  LEA.HI.X.SX32 R2, R2, c[0x0][0x164], 0x1, P1 ;  /* 0x0000590002027a11 */ /* 0x000fe200008f0eff */
[----:B------:R-:W-:Y:S01]  /*44b0*/  IMAD R15, R15, c[0x0][0x190], RZ ;  /* 0x000064000f0f7a24 */ /* 0x000fe200078e02ff */
[----:B--2---:R-:W-:-:S05]  /*44c0*/  LEA R8, P2, R7, c[0x0][0x168], 0x1 ;  /* 0x00005a0007087a11 */ /* 0x004fca00078408ff */
[----:B------:R0:W-:Y:S02]  /*44d0*/  STL [R1+0x5c8], R8 ;  /* 0x0005c80801007387 */ /* 0x0001e40000100800 */
[----:B0-----:R-:W-:-:S05]  /*44e0*/  LEA R8, P3, R18, c[0x0][0x168], 0x1 ;  /* 0x00005a0012087a11 */ /* 0x001fca00078608ff */
[----:B------:R4:W-:Y:S02]  /*44f0*/  STL [R1+0x5bc], R8 ;  /* 0x0005bc0801007387 */ /* 0x0009e40000100800 */
[----:B----4-:R-:W-:-:S05]  /*4500*/  LEA R8, P4, R6, c[0x0][0x168], 0x1 ;  /* 0x00005a0006087a11 */ /* 0x010fca00078808ff */
[----:B------:R0:W-:Y:S02]  /*4510*/  STL [R1+0x5b4], R8 ;  /* 0x0005b40801007387 */ /* 0x0001e40000100800 */
[----:B0-----:R-:W-:-:S05]  /*4520*/  LEA R8, P5, R17, c[0x0][0x168], 0x1 ;  /* 0x00005a0011087a11 */ /* 0x001fca00078a08ff */
[----:B------:R3:W-:Y:S02]  /*4530*/  STL [R1+0x5a8], R8 ;  /* 0x0005a80801007387 */ /* 0x0007e40000100800 */
[----:B---3--:R-:W-:-:S05]  /*4540*/  LEA R8, P6, R29, c[0x0][0x168], 0x1 ;  /* 0x00005a001d087a11 */ /* 0x008fca00078c08ff */
[----:B------:R0:W-:Y:S01]  /*4550*/  STL [R1+0x5a0], R8 ;  /* 0x0005a00801007387 */ /* 0x0001e20000100800 */
[----:B------:R-:W-:Y:S02]  /*4560*/  LEA.HI.X.SX32 R7, R7, c[0x0][0x16c], 0x1, P2 ;  /* 0x00005b0007077a11 */ /* 0x000fe400010f0eff */
[----:B0-----:R-:W-:-:S05]  /*4570*/  LEA R8, P0, R16, c[0x0][0x168], 0x1 ;  /* 0x00005a0010087a11 */ /* 0x001fca00078008ff */
[----:B------:R0:W-:Y:S02]  /*4580*/  STL [R1+0x594], R8 ;  /* 0x0005940801007387 */ /* 0x0001e40000100800 */
[----:B0-----:R-:W-:-:S05]  /*4590*/  LEA R8, P1, R27, c[0x0][0x168], 0x1 ;  /* 0x00005a001b087a11 */ /* 0x001fca00078208ff */
[----:B------:R0:W-:Y:S04]  /*45a0*/  STL [R1+0x58c], R8 ;  /* 0x00058c0801007387 */ /* 0x0001e80000100800 */
[----:B0-----:R-:W2:Y:S04]  /*45b0*/  LDL.LU R8, [R1+0x680] ;  /* 0x0006800001087983 */ /* 0x001ea80000300800 */
[----:B------:R0:W-:Y:S02]  /*45c0*/  STL [R1+0x5c4], R7 ;  /* 0x0005c40701007387 */ /* 0x0001e40000100800 */
[----:B0-----:R-:W-:-:S05]  /*45d0*/  LEA R7, P2, R15, c[0x0][0x168], 0x1 ;  /* 0x00005a000f077a11 */ /* 0x001fca00078408ff */
[----:B------:R0:W-:Y:S02]  /*45e0*/  STL [R1+0x584], R7 ;  /* 0x0005840701007387 */ /* 0x0001e40000100800 */
[----:B0-----:R-:W-:Y:S02]  /*45f0*/  LEA.HI.X.SX32 R7, R18, c[0x0][0x16c], 0x1, P3 ;  /* 0x00005b0012077a11 */ /* 0x001fe400018f0eff */
[----:B------:R-:W3:Y:S01]  /*4600*/  LDL.LU R18, [R1+0xc] ;  /* 0x00000c0001127983 */ /* 0x000ee20000300800 */
[----:B------:R-:W-:-:S03]  /*4610*/  LEA.HI.X.SX32 R6, R6, c[0x0][0x16c], 0x1, P4 ;  /* 0x00005b0006067a11 */ /* 0x000fc600020f0eff */
[----:B------:R3:W-:Y:S01]  /*4620*/  STL [R1+0x5b8], R7 ;  /* 0x0005b80701007387 */ /* 0x0007e20000100800 */
[----:B------:R-:W-:Y:S01]  /*4630*/  IMAD R14, R14, c[0x0][0x190], RZ ;  /* 0x000064000e0e7a24 */ /* 0x000fe200078e02ff */
[----:B------:R-:W-:Y:S01]  /*4640*/  LEA.HI.X.SX32 R17, R17, c[0x0][0x16c], 0x1, P5 ;  /* 0x00005b0011117a11 */ /* 0x000fe200028f0eff */
[----:B------:R-:W-:Y:S01]  /*4650*/  IMAD R11, R11, c[0x0][0x190], RZ ;  /* 0x000064000b0b7a24 */ /* 0x000fe200078e02ff */
[----:B------:R-:W-:Y:S02]  /*4660*/  LEA.HI.X.SX32 R16, R16, c[0x0][0x16c], 0x1, P0 ;  /* 0x00005b0010107a11 */ /* 0x000fe400000f0eff */
[----:B---3--:R-:W-:-:S05]  /*4670*/  LEA R7, P3, R18, c[0x0][0x168], 0x1 ;  /* 0x00005a0012077a11 */ /* 0x008fca00078608ff */
[----:B------:R0:W-:Y:S04]  /*4680*/  STL [R1+0x57c], R7 ;  /* 0x00057c0701007387 */ /* 0x0001e80000100800 */
[----:B0-----:R-:W3:Y:S04]  /*4690*/  LDL.LU R7, [R1+0x67c] ;  /* 0x00067c0001077983 */ /* 0x001ee80000300800 */
[----:B------:R0:W-:Y:S02]  /*46a0*/  STL [R1+0x5ac], R6 ;  /* 0x0005ac0601007387 */ /* 0x0001e40000100800 */
[----:B0-----:R-:W-:-:S05]  /*46b0*/  LEA R6, P4, R14, c[0x0][0x168], 0x1 ;  /* 0x00005a000e067a11 */ /* 0x001fca00078808ff */
[----:B------:R0:W-:Y:S04]  /*46c0*/  STL [R1+0x574], R6 ;  /* 0x0005740601007387 */ /* 0x0001e80000100800 */
[----:B0-----:R-:W4:Y:S04]  /*46d0*/  LDL.LU R6, [R1+0x678] ;  /* 0x0006780001067983 */ /* 0x001f280000300800 */
[----:B------:R0:W-:Y:S02]  /*46e0*/  STL [R1+0x5a4], R17 ;  /* 0x0005a41101007387 */ /* 0x0001e40000100800 */
[----:B0-----:R-:W-:-:S05]  /*46f0*/  LEA R17, P5, R12, c[0x0][0x168], 0x1 ;  /* 0x00005a000c117a11 */ /* 0x001fca00078a08ff */
[----:B------:R0:W-:Y:S02]  /*4700*/  STL [R1+0x56c], R17 ;  /* 0x00056c1101007387 */ /* 0x0001e40000100800 */
[----:B0-----:R-:W-:Y:S02]  /*4710*/  LEA.HI.X.SX32 R17, R29, c[0x0][0x16c], 0x1, P6 ;  /* 0x00005b001d117a11 */ /* 0x001fe400030f0eff */
[----:B------:R-:W2:Y:S04]  /*4720*/  LDL.LU R29, [R1+0x674] ;  /* 0x00067400011d7983 */ /* 0x000ea80000300800 */
[----:B------:R0:W-:Y:S02]  /*4730*/  STL [R1+0x59c], R17 ;  /* 0x00059c1101007387 */ /* 0x0001e40000100800 */
[----:B0-----:R-:W-:-:S05]  /*4740*/  LEA R17, P6, R11, c[0x0][0x168], 0x1 ;  /* 0x00005a000b117a11 */ /* 0x001fca00078c08ff */
[----:B------:R-:W-:Y:S04]  /*4750*/  STL [R1+0x564], R17 ;  /* 0x0005641101007387 */ /* 0x000fe80000100800 */
[----:B------:R0:W-:Y:S02]  /*4760*/  STL [R1+0x590], R16 ;  /* 0x0005901001007387 */ /* 0x0001e40000100800 */
[----:B0-----:R-:W-:Y:S02]  /*4770*/  LEA.HI.X.SX32 R16, R27, c[0x0][0x16c], 0x1, P1 ;  /* 0x00005b001b107a11 */ /* 0x001fe400008f0eff */
[----:B------:R-:W2:Y:S01]  /*4780*/  LDL.LU R27, [R1+0x670] ;  /* 0x00067000011b7983 */ /* 0x000ea20000300800 */
[----:B------:R-:W-:Y:S01]  /*4790*/  LEA R17, P0, R21, c[0x0][0x168], 0x1 ;  /* 0x00005a0015117a11 */ /* 0x000fe200078008ff */
[----:B------:R-:W-:-:S04]  /*47a0*/  IMAD R10, R10, c[0x0][0x190], RZ ;  /* 0x000064000a0a7a24 */ /* 0x000fc800078e02ff */
[----:B------:R0:W-:Y:S01]  /*47b0*/  STL [R1+0x4c4], R17 ;  /* 0x0004c41101007387 */ /* 0x0001e20000100800 */
[----:B------:R-:W-:-:S03]  /*47c0*/  IMAD R9, R9, c[0x0][0x190], RZ ;  /* 0x0000640009097a24 */ /* 0x000fc600078e02ff */
[----:B------:R1:W-:Y:S01]  /*47d0*/  STL [R1+0x588], R16 ;  /* 0x0005881001007387 */ /* 0x0003e20000100800 */
[----:B0-----:R-:W-:Y:S02]  /*47e0*/  LEA R17, P1, R10, c[0x0][0x168], 0x1 ;  /* 0x00005a000a117a11 */ /* 0x001fe400078208ff */
[----:B-1----:R-:W-:Y:S02]  /*47f0*/  LEA.HI.X.SX32 R16, R15, c[0x0][0x16c], 0x1, P2 ;  /* 0x00005b000f107a11 */ /* 0x002fe400010f0eff */
[----:B------:R-:W-:Y:S01]  /*4800*/  LEA R15, P2, R22, c[0x0][0x168], 0x1 ;  /* 0x00005a00160f7a11 */ /* 0x000fe200078408ff */
[----:B------:R0:W-:Y:S01]  /*4810*/  STL [R1+0x4bc], R17 ;  /* 0x0004bc1101007387 */ /* 0x0001e20000100800 */
[----:B------:R-:W-:-:S03]  /*4820*/  IMAD R26, R26, c[0x0][0x190], RZ ;  /* 0x000064001a1a7a24 */ /* 0x000fc600078e02ff */
[----:B------:R1:W-:Y:S01]  /*4830*/  STL [R1+0x580], R16 ;  /* 0x0005801001007387 */ /* 0x0003e20000100800 */
[----:B------:R-:W-:-:S03]  /*4840*/  LEA.HI.X.SX32 R12, R12, c[0x0][0x16c], 0x1, P5 ;  /* 0x00005b000c0c7a11 */ /* 0x000fc600028f0eff */
[----:B------:R1:W-:Y:S01]  /*4850*/  STL [R1+0x4b4], R15 ;  /* 0x0004b40f01007387 */ /* 0x0003e20000100800 */
[----:B0-----:R-:W-:Y:S02]  /*4860*/  LEA.HI.X.SX32 R17, R18, c[0x0][0x16c], 0x1, P3 ;  /* 0x00005b0012117a11 */ /* 0x001fe400018f0eff */
[----:B-1----:R-:W-:-:S03]  /*4870*/  LEA R16, P3, R9, c[0x0][0x168], 0x1 ;  /* 0x00005a0009107a11 */ /* 0x002fc600078608ff */
[----:B------:R-:W-:Y:S01]  /*4880*/  STL [R1+0x578], R17 ;  /* 0x0005781101007387 */ /* 0x000fe20000100800 */
[----:B------:R-:W-:-:S03]  /*4890*/  LEA.HI.X.SX32 R15, R14, c[0x0][0x16c], 0x1, P4 ;  /* 0x00005b000e0f7a11 */ /* 0x000fc600020f0eff */
[----:B------:R-:W-:Y:S01]  /*48a0*/  STL [R1+0x4ac], R16 ;  /* 0x0004ac1001007387 */ /* 0x000fe20000100800 */
[----:B------:R-:W-:-:S03]  /*48b0*/  IMAD R25, R25, c[0x0][0x190], RZ ;  /* 0x0000640019197a24 */ /* 0x000fc600078e02ff */
[----:B------:R0:W-:Y:S01]  /*48c0*/  STL [R1+0x570], R15 ;  /* 0x0005700f01007387 */ /* 0x0001e20000100800 */
[----:B------:R-:W-:Y:S01]  /*48d0*/  IMAD R24, R24, c[0x0][0x190], RZ ;  /* 0x0000640018187a24 */ /* 0x000fe200078e02ff */
[----:B0-----:R-:W-:Y:S01]  /*48e0*/  LEA R15, P5, R26, c[0x0][0x168], 0x1 ;  /* 0x00005a001a0f7a11 */ /* 0x001fe200078a08ff */
[----:B------:R-:W-:Y:S02]  /*48f0*/  IMAD R23, R23, c[0x0][0x190], RZ ;  /* 0x0000640017177a24 */ /* 0x000fe400078e02ff */
[----:B------:R-:W-:Y:S01]  /*4900*/  IMAD R13, R13, c[0x0][0x190], RZ ;  /* 0x000064000d0d7a24 */ /* 0x000fe200078e02ff */
[----:B--2---:R-:W-:-:S05]  /*4910*/  LEA R14, P4, R27, c[0x0][0x168], 0x1 ;  /* 0x00005a001b0e7a11 */ /* 0x004fca00078808ff */
[----:B------:R0:W-:Y:S04]  /*4920*/  STL [R1+0x4a4], R14 ;  /* 0x0004a40e01007387 */ /* 0x0001e80000100800 */
[----:B------:R1:W-:Y:S01]  /*4930*/  STL [R1+0x568], R12 ;  /* 0x0005680c01007387 */ /* 0x0003e20000100800 */
[----:B0-----:R-:W-:Y:S02]  /*4940*/  LEA.HI.X.SX32 R14, R11, c[0x0][0x16c], 0x1, P6 ;  /* 0x00005b000b0e7a11 */ /* 0x001fe400030f0eff */
[----:B------:R-:W-:Y:S02]  /*4950*/  LEA.HI.X.SX32 R11, R21, c[0x0][0x16c], 0x1, P0 ;  /* 0x00005b00150b7a11 */ /* 0x000fe400000f0eff */
[----:B-1----:R-:W-:Y:S01]  /*4960*/  LEA R12, P6, R20, c[0x0][0x168], 0x1 ;  /* 0x00005a00140c7a11 */ /* 0x002fe200078c08ff */
[----:B------:R-:W-:Y:S04]  /*4970*/  STL [R1+0x49c], R15 ;  /* 0x00049c0f01007387 */ /* 0x000fe80000100800 */
[----:B------:R0:W-:Y:S04]  /*4980*/  STL [R1+0x560], R14 ;  /* 0x0005600e01007387 */ /* 0x0001e80000100800 */
[----:B------:R1:W-:Y:S04]  /*4990*/  STL [R1+0x494], R12 ;  /* 0x0004940c01007387 */ /* 0x0003e80000100800 */
[----:B------:R2:W-:Y:S01]  /*49a0*/  STL [R1+0x4c0], R11 ;  /* 0x0004c00b01007387 */ /* 0x0005e20000100800 */
[----:B0-----:R-:W-:-:S02]  /*49b0*/  LEA R14, P0, R25, c[0x0][0x168], 0x1 ;  /* 0x00005a00190e7a11 */ /* 0x001fc400078008ff */
[----:B-1----:R-:W-:Y:S02]  /*49c0*/  LEA.HI.X.SX32 R12, R10, c[0x0][0x16c], 0x1, P1 ;  /* 0x00005b000a0c7a11 */ /* 0x002fe400008f0eff */
[----:B------:R-:W-:Y:S02]  /*49d0*/  LEA.HI.X.SX32 R10, R22, c[0x0][0x16c], 0x1, P2 ;  /* 0x00005b00160a7a11 */ /* 0x000fe400010f0eff */
[----:B--2---:R-:W-:Y:S01]  /*49e0*/  LEA R11, P1, R29, c[0x0][0x168], 0x1 ;  /* 0x00005a001d0b7a11 */ /* 0x004fe200078208ff */
[----:B------:R-:W-:Y:S04]  /*49f0*/  STL [R1+0x48c], R14 ;  /* 0x00048c0e01007387 */ /* 0x000fe80000100800 */
[----:B------:R0:W-:Y:S04]  /*4a00*/  STL [R1+0x4b8], R12 ;  /* 0x0004b80c01007387 */ /* 0x0001e80000100800 */
[----:B------:R1:W-:Y:S04]  /*4a10*/  STL [R1+0x484], R11 ;  /* 0x0004840b01007387 */ /* 0x0003e80000100800 */
[----:B------:R4:W-:Y:S01]  /*4a20*/  STL [R1+0x4b0], R10 ;  /* 0x0004b00a01007387 */ /* 0x0009e20000100800 */
[----:B0-----:R-:W-:-:S02]  /*4a30*/  LEA R12, P2, R24, c[0x0][0x168], 0x1 ;  /* 0x00005a00180c7a11 */ /* 0x001fc400078408ff */
[----:B-1----:R-:W-:Y:S02]  /*4a40*/  LEA.HI.X.SX32 R11, R9, c[0x0][0x16c], 0x1, P3 ;  /* 0x00005b00090b7a11 */ /* 0x002fe400018f0eff */
[----:B------:R-:W-:Y:S02]  /*4a50*/  LEA.HI.X.SX32 R9, R27, c[0x0][0x16c], 0x1, P4 ;  /* 0x00005b001b097a11 */ /* 0x000fe400020f0eff */
[----:B----4-:R-:W-:Y:S01]  /*4a60*/  LEA R10, P3, R6, c[0x0][0x168], 0x1 ;  /* 0x00005a00060a7a11 */ /* 0x010fe200078608ff */
[----:B------:R-:W-:Y:S04]  /*4a70*/  STL [R1+0x47c], R12 ;  /* 0x00047c0c01007387 */ /* 0x000fe80000100800 */
[----:B------:R0:W-:Y:S04]  /*4a80*/  STL [R1+0x4a8], R11 ;  /* 0x0004a80b01007387 */ /* 0x0001e80000100800 */
[----:B------:R1:W-:Y:S04]  /*4a90*/  STL [R1+0x474], R10 ;  /* 0x0004740a01007387 */ /* 0x0003e80000100800 */
[----:B------:R3:W-:Y:S01]  /*4aa0*/  STL [R1+0x4a0], R9 ;  /* 0x0004a00901007387 */ /* 0x0007e20000100800 */
[----:B0-----:R-:W-:-:S02]  /*4ab0*/  LEA R11, P4, R23, c[0x0][0x168], 0x1 ;  /* 0x00005a00170b7a11 */ /* 0x001fc400078808ff */
[----:B-1----:R-:W-:-:S03]  /*4ac0*/  LEA.HI.X.SX32 R10, R26, c[0x0][0x16c], 0x1, P5 ;  /* 0x00005b001a0a7a11 */ /* 0x002fc600028f0eff */
[----:B------:R0:W-:Y:S01]  /*4ad0*/  STL [R1+0x46c], R11 ;  /* 0x00046c0b01007387 */ /* 0x0001e20000100800 */
[----:B---3--:R-:W-:-:S03]  /*4ae0*/  LEA R9, P5, R7, c[0x0][0x168], 0x1 ;  /* 0x00005a0007097a11 */ /* 0x008fc600078a08ff */
[----:B------:R1:W-:Y:S04]  /*4af0*/  STL [R1+0x498], R10 ;  /* 0x0004980a01007387 */ /* 0x0003e80000100800 */
[----:B------:R2:W-:Y:S01]  /*4b00*/  STL [R1+0x464], R9 ;  /* 0x0004640901007387 */ /* 0x0005e20000100800 */
[----:B0-----:R-:W-:Y:S02]  /*4b10*/  LEA.HI.X.SX32 R11, R20, c[0x0][0x16c], 0x1, P6 ;  /* 0x00005b00140b7a11 */ /* 0x001fe400030f0eff */
[----:B-1----:R-:W-:-:S03]  /*4b20*/  LEA R10, P6, R3, c[0x0][0x168], 0x1 ;  /* 0x00005a00030a7a11 */ /* 0x002fc600078c08ff */
[----:B------:R-:W-:Y:S01]  /*4b30*/  STL [R1+0x490], R11 ;  /* 0x0004900b01007387 */ /* 0x000fe20000100800 */
[----:B--2---:R-:W-:-:S03]  /*4b40*/  LEA.HI.X.SX32 R9, R25, c[0x0][0x16c], 0x1, P0 ;  /* 0x00005b0019097a11 */ /* 0x004fc600000f0eff */
[----:B------:R0:W-:Y:S01]  /*4b50*/  STL [R1], R10 ;  /* 0x0000000a01007387 */ /* 0x0001e20000100800 */
[----:B------:R-:W-:-:S03]  /*4b60*/  LEA.HI.X.SX32 R6, R6, c[0x0][0x16c], 0x1, P3 ;  /* 0x00005b0006067a11 */ /* 0x000fc600018f0eff */
[----:B------:R1:W-:Y:S01]  /*4b70*/  STL [R1+0x488], R9 ;  /* 0x0004880901007387 */ /* 0x0003e20000100800 */
[----:B0-----:R-:W-:-:S03]  /*4b80*/  LEA.HI.X.SX32 R10, R29, c[0x0][0x16c], 0x1, P1 ;  /* 0x00005b001d0a7a11 */ /* 0x001fc600008f0eff */
[----:B------:R-:W2:Y:S01]  /*4b90*/  LDL.LU R29, [R1+0x66c] ;  /* 0x00066c00011d7983 */ /* 0x000ea20000300800 */
[----:B-1----:R-:W-:-:S03]  /*4ba0*/  LEA.HI.X.SX32 R9, R24, c[0x0][0x16c], 0x1, P2 ;  /* 0x00005b0018097a11 */ /* 0x002fc600010f0eff */
[----:B------:R-:W-:Y:S01]  /*4bb0*/  STL [R1+0x480], R10 ;  /* 0x0004800a01007387 */ /* 0x000fe20000100800 */
[----:B------:R-:W-:-:S03]  /*4bc0*/  LEA R18, P2, R28, c[0x0][0x168], 0x1 ;  /* 0x00005a001c127a11 */ /* 0x000fc600078408ff */
[----:B------:R0:W-:Y:S01]  /*4bd0*/  STL [R1+0x478], R9 ;  /* 0x0004780901007387 */ /* 0x0001e20000100800 */
[----:B------:R-:W-:-:S03]  /*4be0*/  LEA R16, P3, R13, c[0x0][0x168], 0x1 ;  /* 0x00005a000d107a11 */ /* 0x000fc600078608ff */
[----:B------:R1:W-:Y:S01]  /*4bf0*/  STL [R1+0x470], R6 ;  /* 0x0004700601007387 */ /* 0x0003e20000100800 */
[----:B0-----:R-:W-:Y:S02]  /*4c00*/  LEA.HI.X.SX32 R9, R23, c[0x0][0x16c], 0x1, P4 ;  /* 0x00005b0017097a11 */ /* 0x001fe400020f0eff */
[----:B------:R-:W-:Y:S02]  /*4c10*/  LEA R14, P4, R0, c[0x0][0x168], 0x1 ;  /* 0x00005a00000e7a11 */ /* 0x000fe400078808ff */
[----:B-1----:R-:W-:Y:S01]  /*4c20*/  LEA.HI.X.SX32 R6, R7, c[0x0][0x16c], 0x1, P5 ;  /* 0x00005b0007067a11 */ /* 0x002fe200028f0eff */
[----:B------:R-:W-:Y:S01]  /*4c30*/  STL [R1+0x468], R9 ;  /* 0x0004680901007387 */ /* 0x000fe20000100800 */
[----:B------:R-:W-:Y:S02]  /*4c40*/  LEA.HI.X.SX32 R17, R28, c[0x0][0x16c], 0x1, P2 ;  /* 0x00005b001c117a11 */ /* 0x000fe400010f0eff */
[----:B------:R-:W-:Y:S01]  /*4c50*/  LEA.HI.X.SX32 R15, R13, c[0x0][0x16c], 0x1, P3 ;  /* 0x00005b000d0f7a11 */ /* 0x000fe200018f0eff */
[----:B------:R0:W-:Y:S01]  /*4c60*/  STL [R1+0x460], R6 ;  /* 0x0004600601007387 */ /* 0x0001e20000100800 */
[----:B------:R-:W-:-:S03]  /*4c70*/  LEA.HI.X.SX32 R13, R0, c[0x0][0x16c], 0x1, P4 ;  /* 0x00005b00000d7a11 */ /* 0x000fc600020f0eff */
[----:B------:R1:W5:Y:S04]  /*4c80*/  LDL.LU R28, [R1+0x668] ;  /* 0x00066800011c7983 */ /* 0x0003680000300800 */
[----:B------:R-:W0:Y:S04]  /*4c90*/  LDL.LU R0, [R1+0x664] ;  /* 0x0006640001007983 */ /* 0x000e280000300800 */
        /* <DEDUP_REMOVED lines=11> */
[----:B------:R-:W-:-:S03]  /*4d50*/  LEA R12, P5, R5, c[0x0][0x168], 0x1 ;  /* 0x00005a00050c7a11 */ /* 0x000fc600078a08ff */
[----:B------:R-:W-:Y:S01]  /*4d60*/  STL [R1+0x3a0], RZ ;  /* 0x0003a0ff01007387 */ /* 0x000fe20000100800 */
[----:B------:R-:W-:-:S03]  /*4d70*/  LEA.HI.X.SX32 R23, R3, c[0x0][0x16c], 0x1, P6 ;  /* 0x00005b0003177a11 */ /* 0x000fc600030f0eff */
[----:B------:R-:W-:Y:S04]  /*4d80*/  STL [R1+0x3a4], RZ ;  /* 0x0003a4ff01007387 */ /* 0x000fe80000100800 */
[----:B------:R-:W-:Y:S04]  /*4d90*/  STL [R1+0x3a8], RZ ;  /* 0x0003a8ff01007387 */ /* 0x000fe80000100800 */
[----:B------:R-:W-:Y:S01]  /*4da0*/  STL [R1+0x3ac], RZ ;  /* 0x0003acff01007387 */ /* 0x000fe20000100800 */
[----:B------:R-:W-:-:S03]  /*4db0*/  LEA.HI.X.SX32 R11, R5, c[0x0][0x16c], 0x1, P5 ;  /* 0x00005b00050b7a11 */ /* 0x000fc600028f0eff */
[----:B------:R-:W-:Y:S04]  /*4dc0*/  STL [R1+0x230], RZ ;  /* 0x000230ff01007387 */ /* 0x000fe80000100800 */
[----:B------:R-:W-:Y:S04]  /*4dd0*/  STL [R1+0x234], RZ ;  /* 0x000234ff01007387 */ /* 0x000fe80000100800 */
[----:B------:R-:W-:Y:S04]  /*4de0*/  STL [R1+0x238], RZ ;  /* 0x000238ff01007387 */ /* 0x000fe80000100800 */
[----:B------:R-:W-:Y:S01]  /*4df0*/  STL [R1+0x23c], RZ ;  /* 0x00023cff01007387 */ /* 0x000fe20000100800 */
[----:B------:R-:W-:-:S02]  /*4e00*/  LEA R22, P0, R8, c[0x0][0x168], 0x1 ;  /* 0x00005a0008167a11 */ /* 0x000fc400078008ff */
[C---:B------:R-:W-:Y:S02]  /*4e10*/  LEA R20, P1, R19.reuse, c[0x0][0x168], 0x1 ;  /* 0x00005a0013147a11 */ /* 0x040fe400078208ff */
[----:B------:R-:W-:Y:S02]  /*4e20*/  LEA.HI.X.SX32 R21, R8, c[0x0][0x16c], 0x1, P0 ;  /* 0x00005b0008157a11 */ /* 0x000fe400000f0eff */
[----:B------:R-:W-:Y:S02]  /*4e30*/  LEA.HI.X.SX32 R19, R19, c[0x0][0x16c], 0x1, P1 ;  /* 0x00005b0013137a11 */ /* 0x000fe400008f0eff */
[C---:B0-----:R-:W-:Y:S02]  /*4e40*/  LOP3.LUT R6, R0.reuse, 0x20, RZ, 0x3c, !PT ;  /* 0x0000002000067812 */ /* 0x041fe400078e3cff */
[C---:B------:R-:W-:Y:S02]  /*4e50*/  LOP3.LUT R3, R0.reuse, 0x40, RZ, 0x3c, !PT ;  /* 0x0000004000037812 */ /* 0x040fe400078e3cff */
[----:B------:R-:W-:Y:S01]  /*4e60*/  LOP3.LUT R5, R0, 0x60, RZ, 0x3c, !PT ;  /* 0x0000006000057812 */ /* 0x000fe200078e3cff */
[----:B------:R-:W-:Y:S04]  /*4e70*/  STL [R1+0x61c], R6 ;  /* 0x00061c0601007387 */ /* 0x000fe80000100800 */
[----:B------:R1:W5:Y:S04]  /*4e80*/  LDL.LU R0, [R1+0x660] ;  /* 0x0006600001007983 */ /* 0x0003680000300800 */
[----:B------:R2:W-:Y:S02]  /*4e90*/  STL [R1+0x618], R3 ;  /* 0x0006180301007387 */ /* 0x0005e40000100800 */
[----:B--2---:R-:W-:-:S05]  /*4ea0*/  LOP3.LUT R3, R29, 0x40, RZ, 0x3c, !PT ;  /* 0x000000401d037812 */ /* 0x004fca00078e3cff */
[----:B------:R1:W-:Y:S04]  /*4eb0*/  STL [R1+0x454], R3 ;  /* 0x0004540301007387 */ /* 0x0003e80000100800 */
[----:B------:R1:W-:Y:S02]  /*4ec0*/  STL [R1+0x614], R5 ;  /* 0x0006140501007387 */ /* 0x0003e40000100800 */
.L_x_3:
[----:B------:R0:W-:Y:S01]  /*4ed0*/  STL [R1+0xeec], R14 ;  /* 0x000eec0e01007387 */ /* 0x0001e20000100800 */
[----:B------:R-:W-:-:S03]  /*4ee0*/  PRMT R8, RZ, 0x7610, R8 ;  /* 0x00007610ff087816 */ /* 0x000fc60000000008 */
[----:B------:R-:W-:Y:S04]  /*4ef0*/  STL [R1+0xee8], R13 ;  /* 0x000ee80d01007387 */ /* 0x000fe80000100800 */
        /* <DEDUP_REMOVED lines=9> */
[----:B------:R2:W-:Y:S04]  /*4f90*/  STL.64 [R1+0xeb8], R26 ;  /* 0x000eb81a01007387 */ /* 0x0005e80000100a00 */
[----:B-1----:R-:W1:Y:S04]  /*4fa0*/  S2R R3, SR_TID.X ;  /* 0x0000000000037919 */ /* 0x002e680000002100 */
[----:B0-----:R-:W0:Y:S04]  /*4fb0*/  S2R R14, SR_TID.X ;  /* 0x00000000000e7919 */ /* 0x001e280000002100 */
[----:B--2---:R-:W2:Y:S04]  /*4fc0*/  S2R R27, SR_TID.X ;  /* 0x00000000001b7919 */ /* 0x004ea80000002100 */
[----:B------:R2:W-:Y:S01]  /*4fd0*/  STL.64 [R1+0xeb0], R24 ;  /* 0x000eb01801007387 */ /* 0x0005e20000100a00 */
[----:B------:R-:W-:-:S02]  /*4fe0*/  PRMT R9, RZ, 0x7610, R9 ;  /* 0x00007610ff097816 */ /* 0x000fc40000000009 */
[----:B------:R-:W-:Y:S01]  /*4ff0*/  PRMT R10, RZ, 0x7610, R10 ;  /* 0x00007610ff0a7816 */ /* 0x000fe2000000000a */
[----:B-----5:R-:W-:Y:S01]  /*5000*/  STL [R1+0xe6c], R0 ;  /* 0x000e6c0001007387 */ /* 0x020fe20000100800 */
[----:B------:R-:W-:Y:S02]  /*5010*/  PRMT R16, RZ, 0x7610, R16 ;  /* 0x00007610ff107816 */ /* 0x000fe40000000010 */
[----:B------:R-:W-:Y:S01]  /*5020*/  PRMT R26, RZ, 0x7610, R26 ;  /* 0x00007610ff1a7816 */ /* 0x000fe2000000001a */
[----:B------:R-:W-:Y:S01]  /*5030*/  STL [R1+0xe58], R29 ;  /* 0x000e581d01007387 */ /* 0x000fe20000100800 */
[----:B-1----:R-:W-:Y:S01]  /*5040*/  SHF.R.U32.HI R13, RZ, 0x8, R3 ;  /* 0x00000008ff0d7819 */ /* 0x002fe20000011603 */
[----:B------:R-:W-:Y:S02]  /*5050*/  IMAD.MOV.U32 R3, RZ, RZ, R2 ;  /* 0x000000ffff037224 */ /* 0x000fe400078e0002 */
[----:B------:R-:W-:Y:S01]  /*5060*/  STL [R1+0x698], R28 ;  /* 0x0006981c01007387 */ /* 0x000fe20000100800 */
[----:B------:R-:W-:Y:S01]  /*5070*/  IMAD.MOV.U32 R2, RZ, RZ, R4 ;  /* 0x000000ffff027224 */ /* 0x000fe200078e0004 */
[----:B------:R-:W-:-:S02]  /*5080*/  SGXT.U32 R13, R13, 0x1 ;  /* 0x000000010d0d781a */ /* 0x000fc40000000000 */
[----:B0-----:R-:W-:Y:S01]  /*5090*/  SHF.R.U32.HI R14, RZ, 0x8, R14 ;  /* 0x00000008ff0e7819 */ /* 0x001fe2000001160e */
[----:B------:R-:W-:Y:S01]  /*50a0*/  STL [R1+0xec0], R28 ;  /* 0x000ec01c01007387 */ /* 0x000fe20000100800 */
[----:B--2---:R-:W-:Y:S01]  /*50b0*/  SHF.R.U32.HI R25, RZ, 0x8, R27 ;  /* 0x00000008ff197819 */ /* 0x004fe2000001161b */
[C---:B------:R-:W-:Y:S01]  /*50c0*/  IMAD R5, R13.reuse, c[0x0][0x188], RZ ;  /* 0x000062000d057a24 */ /* 0x040fe200078e02ff */
[----:B------:R-:W-:Y:S02]  /*50d0*/  LOP3.LUT R13, R13, 0x8, RZ, 0xfc, !PT ;  /* 0x000000080d0d7812 */ /* 0x000fe400078efcff */
[----:B------:R-:W-:Y:S01]  /*50e0*/  SGXT.U32 R25, R25, 0x1 ;  /* 0x000000011919781a */ /* 0x000fe20000000000 */
[----:B------:R-:W-:Y:S01]  /*50f0*/  IMAD.WIDE R4, R5, 0x2, R2 ;  /* 0x0000000205047825 */ /* 0x000fe200078e0202 */
[----:B------:R-:W-:Y:S02]  /*5100*/  SGXT.U32 R14, R14, 0x1 ;  /* 0x000000010e0e781a */ /* 0x000fe40000000000 */
[----:B------:R-:W-:-:S02]  /*5110*/  ISETP.GE.AND P0, PT, R25, UR4, PT ;  /* 0x0000000419007c0c */ /* 0x000fc4000bf06270 */
[----:B------:R-:W-:Y:S02]  /*5120*/  ISETP.GE.AND P1, PT, R13, UR4, PT ;  /* 0x000000040d007c0c */ /* 0x000fe4000bf26270 */
[----:B------:R-:W-:-:S09]  /*5130*/  LOP3.LUT R13, R14, 0x10, RZ, 0xfc, !PT ;  /* 0x000000100e0d7812 */ /* 0x000fd200078efcff */
[----:B------:R0:W2:Y:S01]  /*5140*/  @!P0 LDG.E.U16 R8, [R4.64] ;  /* 0x0000000604088981 */ /* 0x0000a2000c1e1500 */
[----:B------:R-:W-:Y:S02]  /*5150*/  ISETP.GE.AND P0, PT, R13, UR4, PT ;  /* 0x000000040d007c0c */ /* 0x000fe4000bf06270 */
[----:B0-----:R-:W-:Y:S02]  /*5160*/  LOP3.LUT R5, R14, 0x8, RZ, 0xfc, !PT ;  /* 0x000000080e057812 */ /* 0x001fe400078efcff */
[----:B------:R-:W0:Y:S03]  /*5170*/  S2R R14, SR_TID.X ;  /* 0x00000000000e7919 */ /* 0x000e260000002100 */
[----:B------:R-:W-:-:S04]  /*5180*/  IMAD R5, R5, c[0x0][0x188], RZ ;  /* 0x0000620005057a24 */ /* 0x000fc800078e02ff */
[----:B------:R-:W-:-:S05]  /*5190*/  IMAD.WIDE R4, R5, 0x2, R2 ;  /* 0x0000000205047825 */ /* 0x000fca00078e0202 */
[----:B------:R1:W3:Y:S01]  /*51a0*/  @!P1 LDG.E.U16 R9, [R4.64] ;  /* 0x0000000604099981 */ /* 0x0002e2000c1e1500 */
[----:B0-----:R-:W-:-:S04]  /*51b0*/  SHF.R.U32.HI R13, RZ, 0x8, R14 ;  /* 0x00000008ff0d7819 */ /* 0x001fc8000001160e */
[----:B------:R-:W-:-:S04]  /*51c0*/  SGXT.U32 R13, R13, 0x1 ;  /* 0x000000010d0d781a */ /* 0x000fc80000000000 */
[----:B-1----:R-:W-:Y:S02]  /*51d0*/  LOP3.LUT R5, R13, 0x10, RZ, 0xfc, !PT ;  /* 0x000000100d057812 */ /* 0x002fe400078efcff */
[----:B------:R-:W-:-:S03]  /*51e0*/  SHF.R.U32.HI R14, RZ, 0x8, R14 ;  /* 0x00000008ff0e7819 */ /* 0x000fc6000001160e */
[----:B------:R-:W-:Y:S01]  /*51f0*/  IMAD R5, R5, c[0x0][0x188], RZ ;  /* 0x0000620005057a24 */ /* 0x000fe200078e02ff */
[----:B------:R-:W-:-:S03]  /*5200*/  LOP3.LUT R13, R13, 0x18, RZ, 0xfc, !PT ;  /* 0x000000180d0d7812 */ /* 0x000fc600078efcff */
[----:B------:R-:W-:Y:S01]  /*5210*/  IMAD.WIDE R4, R5, 0x2, R2 ;  /* 0x0000000205047825 */ /* 0x000fe200078e0202 */
[----:B------:R-:W-:Y:S02]  /*5220*/  SGXT.U32 R14, R14, 0x1 ;  /* 0x000000010e0e781a */ /* 0x000fe40000000000 */
[----:B------:R-:W-:Y:S02]  /*5230*/  ISETP.GE.AND P1, PT, R13, UR4, PT ;  /* 0x000000040d007c0c */ /* 0x000fe4000bf26270 */
[----:B------:R0:W4:Y:S04]  /*5240*/  @!P0 LDG.E.U16 R10, [R4.64] ;  /* 0x00000006040a8981 */ /* 0x000128000c1e1500 */
[----:B------:R-:W1:Y:S01]  /*5250*/  S2R R13, SR_TID.X ;  /* 0x00000000000d7919 */ /* 0x000e620000002100 */
[----:B0-----:R-:W-:-:S05]  /*5260*/  LOP3.LUT R5, R14, 0x18, RZ, 0xfc, !PT ;  /* 0x000000180e057812 */ /* 0x001fca00078efcff */
[----:B------:R-:W-:-:S04]  /*5270*/  IMAD R5, R5, c[0x0][0x188], RZ ;  /* 0x0000620005057a24 */ /* 0x000fc800078e02ff */
[----:B------:R-:W-:-:S05]  /*5280*/  IMAD.WIDE R4, R5, 0x2, R2 ;  /* 0x0000000205047825 */ /* 0x000fca00078e0202 */
[----:B------:R0:W2:Y:S01]  /*5290*/  @!P1 LDG.E.U16 R16, [R4.64] ;  /* 0x0000000604109981 */ /* 0x0000a2000c1e1500 */
[----:B-1----:R-:W-:Y:S02]  /*52a0*/  SHF.R.U32.HI R13, RZ, 0x8, R13 ;  /* 0x00000008ff0d7819 */ /* 0x002fe4000001160d */
[----:B------:R-:W-:Y:S02]  /*52b0*/  LOP3.LUT R14, R14, 0x2, RZ, 0xfc, !PT ;  /* 0x000000020e0e7812 */ /* 0x000fe400078efcff */
[----:B------:R-:W-:Y:S02]  /*52c0*/  SGXT.U32 R13, R13, 0x1 ;  /* 0x000000010d0d781a */ /* 0x000fe40000000000 */
[----:B------:R-:W-:Y:S02]  /*52d0*/  ISETP.GE.AND P0, PT, R14, UR4, PT ;  /* 0x000000040e007c0c */ /* 0x000fe4000bf06270 */
[----:B0-----:R-:W-:Y:S01]  /*52e0*/  LOP3.LUT R5, R13, 0x2, RZ, 0xfc, !PT ;  /* 0x000000020d057812 */ /* 0x001fe200078efcff */
[----:B------:R-:W3:Y:S04]  /*52f0*/  LDL.LU R14, [R1+0xeec] ;  /* 0x000eec00010e7983 */ /* 0x000ee80000300800 */
[----:B------:R-:W-:-:S04]  /*5300*/  IMAD R5, R5, c[0x0][0x188], RZ ;  /* 0x0000620005057a24 */ /* 0x000fc800078e02ff */
[----:B------:R-:W-:-:S05]  /*5310*/  IMAD.WIDE R4, R5, 0x2, R2 ;  /* 0x0000000205047825 */ /* 0x000fca00078e0202 */
[----:B------:R-:W3:Y:S01]  /*5320*/  @!P0 LDG.E.U16 R26, [R4.64] ;  /* 0x00000006041a8981 */ /* 0x000ee2000c1e1500 */
[----:B------:R-:W-:-:S04]  /*5330*/  LOP3.LUT R13, R13, 0xa, RZ, 0xfc, !PT ;  /* 0x0000000a0d0d7812 */ /* 0x000fc800078efcff */
[----:B------:R-:W-:Y:S02]  /*5340*/  ISETP.GE.AND P1, PT, R13, UR4, PT ;  /* 0x000000040d007c0c */ /* 0x000fe4000bf26270 */
[----:B------:R-:W-:Y:S02]  /*5350*/  PRMT R15, RZ, 0x7610, R15 ;  /* 0x00007610ff0f7816 */ /* 0x000fe4000000000f */
[----:B------:R-:W-:Y:S01]  /*5360*/  PRMT R7, RZ, 0x7610, R7 ;  /* 0x00007610ff077816 */ /* 0x000fe20000000007 */
[----:B--2---:R0:W-:Y:S04]  /*5370*/  STL [R1+0x2c], R16 ;  /* 0x00002c1001007387 */ /* 0x0041e80000100800 */
[----:B------:R-:W2:Y:S04]  /*5380*/  LDL.LU R13, [R1+0xee8] ;  /* 0x000ee800010d7983 */ /* 0x000ea80000300800 */
[----:B0-----:R-:W0:Y:S04]  /*5390*/  S2R R16, SR_TID.X ;  /* 0x0000000000107919 */ /* 0x001e280000002100 */
[----:B---3--:R1:W-:Y:S01]  /*53a0*/  STL [R1+0x34], R26 ;  /* 0x0000341a01007387 */ /* 0x0083e20000100800 */
[----:B0-----:R-:W-:-:S04]  /*53b0*/  SHF.R.U32.HI R16, RZ, 0x8, R16 ;  /* 0x00000008ff107819 */ /* 0x001fc80000011610 */
[----:B------:R-:W-:-:S04]  /*53c0*/  SGXT.U32 R16, R16, 0x1 ;  /* 0x000000011010781a */ /* 0x000fc80000000000 */
[C---:B------:R-:W-:Y:S02]  /*53d0*/  LOP3.LUT R5, R16.reuse, 0xa, RZ, 0xfc, !PT ;  /* 0x0000000a10057812 */ /* 0x040fe400078efcff */
[----:B-1----:R-:W-:Y:S02]  /*53e0*/  LOP3.LUT R26, R16, 0x12, RZ, 0xfc, !PT ;  /* 0x00000012101a7812 */ /* 0x002fe400078efcff */
[----:B------:R-:W0:Y:S01]  /*53f0*/  S2R R16, SR_TID.X ;  /* 0x0000000000107919 */ /* 0x000e220000002100 */
[----:B------:R-:W-:-:S04]  /*5400*/  IMAD R5, R5, c[0x0][0x188], RZ ;  /* 0x0000620005057a24 */ /* 0x000fc800078e02ff */
[----:B------:R-:W-:-:S05]  /*5410*/  IMAD.WIDE R4, R5, 0x2, R2 ;  /* 0x0000000205047825 */ /* 0x000fca00078e0202 */
[----:B------:R1:W3:Y:S01]  /*5420*/  @!P1 LDG.E.U16 R15, [R4.64] ;  /* 0x00000006040f9981 */ /* 0x0002e2000c1e1500 */
[----:B------:R-:W-:Y:S02]  /*5430*/  ISETP.GE.AND P0, PT, R26, UR4, PT ;  /* 0x000000041a007c0c */ /* 0x000fe4000bf06270 */
[----:B0-----:R-:W-:-:S04]  /*5440*/  SHF.R.U32.HI R16, RZ, 0x8, R16 ;  /* 0x00000008ff107819 */ /* 0x001fc80000011610 */
[----:B------:R-:W-:-:S04]  /*5450*/  SGXT.U32 R16, R16, 0x1 ;  /* 0x000000011010781a */ /* 0x000fc80000000000 */
[----:B------:R-:W-:-:S05]  /*5460*/  LOP3.LUT R26, R16, 0x12, RZ, 0xfc, !PT ;  /* 0x00000012101a7812 */ /* 0x000fca00078efcff */
[----:B------:R-:W-:-:S04]  /*5470*/  IMAD R26, R26, c[0x0][0x188], RZ ;  /* 0x000062001a1a7a24 */ /* 0x000fc800078e02ff */
[----:B-1----:R-:W-:-:S05]  /*5480*/  IMAD.WIDE R4, R26, 0x2, R2 ;  /* 0x000000021a047825 */ /* 0x002fca00078e0202 */
[----:B------:R-:W2:Y:S01]  /*5490*/  @!P0 LDG.E.U16 R7, [R4.64] ;  /* 0x0000000604078981 */ /* 0x000ea2000c1e1500 */
[----:B------:R-:W-:-:S04]  /*54a0*/  LOP3.LUT R16, R16, 0x1a, RZ, 0xfc, !PT ;  /* 0x0000001a10107812 */ /* 0x000fc800078efcff */
[----:B------:R-:W-:Y:S02]  /*54b0*/  ISETP.GE.AND P2, PT, R16, UR4, PT ;  /* 0x0000000410007c0c */ /* 0x000fe4000bf46270 */
[----:B------:R-:W-:Y:S01]  /*54c0*/  PRMT R6, RZ, 0x7610, R6 ;  /* 0x00007610ff067816 */ /* 0x000fe20000000006 */
[----:B---3--:R0:W-:Y:S04]  /*54d0*/  STL [R1+0x38], R15 ;  /* 0x0000380f01007387 */ /* 0x0081e80000100800 */
[----:B0-----:R-:W0:Y:S02]  /*54e0*/  S2R R15, SR_TID.X ;  /* 0x00000000000f7919 */ /* 0x001e240000002100 */
[----:B0-----:R-:W-:-:S04]  /*54f0*/  SHF.R.U32.HI R15, RZ, 0x8, R15 ;  /* 0x00000008ff0f7819 */ /* 0x001fc8000001160f */
[----:B------:R-:W-:Y:S01]  /*5500*/  SGXT.U32 R15, R15, 0x1 ;  /* 0x000000010f0f781a */ /* 0x000fe20000000000 */
[----:B--2---:R0:W-:Y:S03]  /*5510*/  STL [R1+0x3c], R7 ;  /* 0x00003c0701007387 */ /* 0x0041e60000100800 */
[----:B0-----:R-:W-:-:S05]  /*5520*/  LOP3.LUT R7, R15, 0x1a, RZ, 0xfc, !PT ;  /* 0x0000001a0f077812 */ /* 0x001fca00078efcff */
[----:B------:R-:W-:-:S04]  /*5530*/  IMAD R7, R7, c[0x0][0x188], RZ ;  /* 0x0000620007077a24 */ /* 0x000fc800078e02ff */
[----:B------:R-:W-:-:S05]  /*5540*/  IMAD.WIDE R4, R7, 0x2, R2 ;  /* 0x0000000207047825 */ /* 0x000fca00078e0202 */
[----:B------:R-:W2:Y:S04]  /*5550*/  @!P2 LDG.E.U16 R6, [R4.64] ;  /* 0x000000060406a981 */ /* 0x000ea8000c1e1500 */
[----:B------:R-:W0:Y:S01]  /*5560*/  S2R R7, SR_TID.X ;  /* 0x0000000000077919 */ /* 0x000e220000002100 */
[C---:B------:R-:W-:Y:S02]  /*5570*/  LOP3.LUT R16, R15.reuse, 0x4, RZ, 0xfc, !PT ;  /* 0x000000040f107812 */ /* 0x040fe400078efcff */
[----:B------:R-:W-:Y:S01]  /*5580*/  LOP3.LUT R15, R15, 0x6, RZ, 0xfc, !PT ;  /* 0x000000060f0f7812 */ /* 0x000fe200078efcff */
[----:B------:R-:W1:Y:S03]  /*5590*/  S2R R26, SR_TID.X ;  /* 0x00000000001a7919 */ /* 0x000e660000002100 */
[----:B------:R-:W-:-:S02]  /*55a0*/  ISETP.GE.AND P1, PT, R15, UR4, PT ;  /* 0x000000040f007c0c */ /* 0x000fc4000bf26270 */
[----:B------:R-:W-:Y:S02]  /*55b0*/  ISETP.GE.AND P0, PT, R16, UR4, PT ;  /* 0x0000000410007c0c */ /* 0x000fe4000bf06270 */
[----:B------:R-:W-:Y:S02]  /*55c0*/  PRMT R18, RZ, 0x7610, R18 ;  /* 0x00007610ff127816 */ /* 0x000fe40000000012 */
[----:B0-----:R-:W-:Y:S02]  /*55d0*/  SHF.R.U32.HI R15, RZ, 0x8, R7 ;  /* 0x00000008ff0f7819 */ /* 0x001fe40000011607 */
[----:B-1----:R-:W-:-:S04]  /*55e0*/  SHF.R.U32.HI R26, RZ, 0x8, R26 ;  /* 0x00000008ff1a7819 */ /* 0x002fc8000001161a */
[----:B------:R-:W-:-:S04]  /*55f0*/  SGXT.U32 R26, R26, 0x1 ;  /* 0x000000011a1a781a */ /* 0x000fc80000000000 */
[----:B------:R-:W-:Y:S02]  /*5600*/  LOP3.LUT R26, R26, 0x14, RZ, 0xfc, !PT ;  /* 0x000000141a1a7812 */ /* 0x000fe400078efcff */
[----:B------:R-:W-:Y:S02]  /*5610*/  PRMT R17, RZ, 0x7610, R17 ;  /* 0x00007610ff117816 */ /* 0x000fe40000000011 */
[----:B------:R-:W-:-:S04]  /*5620*/  SGXT.U32 R15, R15, 0x1 ;  /* 0x000000010f0f781a */ /* 0x000fc80000000000 */
[----:B------:R-:W-:-:S04]  /*5630*/  LOP3.LUT R16, R15, 0xc, RZ, 0xfc, !PT ;  /* 0x0000000c0f107812 */ /* 0x000fc800078efcff */
[----:B------:R-:W-:Y:S02]  /*5640*/  ISETP.GE.AND P2, PT, R16, UR4, PT ;  /* 0x0000000410007c0c */ /* 0x000fe4000bf46270 */
[----:B------:R-:W-:Y:S02]  /*5650*/  PRMT R20, RZ, 0x7610, R20 ;  /* 0x00007610ff147816 */ /* 0x000fe40000000014 */
[----:B------:R-:W-:Y:S02]  /*5660*/  PRMT R22, RZ, 0x7610, R22 ;  /* 0x00007610ff167816 */ /* 0x000fe40000000016 */
[----:B------:R-:W-:Y:S02]  /*5670*/  PRMT R21, RZ, 0x7610, R21 ;  /* 0x00007610ff157816 */ /* 0x000fe40000000015 */
[----:B------:R-:W-:Y:S02]  /*5680*/  LOP3.LUT R15, R15, 0xe, RZ, 0xfc, !PT ;  /* 0x0000000e0f0f7812 */ /* 0x000fe400078efcff */
[----:B------:R-:W-:-:S02]  /*5690*/  PRMT R23, RZ, 0x7610, R23 ;  /* 0x00007610ff177816 */ /* 0x000fc40000000017 */
[----:B------:R-:W-:Y:S02]  /*56a0*/  ISETP.GE.AND P3, PT, R15, UR4, PT ;  /* 0x000000040f007c0c */ /* 0x000fe4000bf66270 */
[----:B------:R-:W-:Y:S02]  /*56b0*/  PRMT R19, RZ, 0x7610, R19 ;  /* 0x00007610ff137816 */ /* 0x000fe40000000013 */
[----:B------:R-:W-:Y:S01]  /*56c0*/  PRMT R0, RZ, 0x7610, R0 ;  /* 0x00007610ff007816 */ /* 0x000fe20000000000 */
[----:B--2---:R0:W-:Y:S04]  /*56d0*/  STL [R1+0x40], R6 ;  /* 0x0000400601007387 */ /* 0x0041e80000100800 */
[----:B------:R-:W2:Y:S04]  /*56e0*/  LDL.LU R16, [R1+0xee4] ;  /* 0x000ee40001107983 */ /* 0x000ea80000300800 */
[----:B------:R-:W3:Y:S01]  /*56f0*/  LDL.LU R15, [R1+0xee0] ;  /* 0x000ee000010f7983 */ /* 0x000ee20000300800 */
[----:B0-----:R-:W-:-:S04]  /*5700*/  SHF.R.U32.HI R6, RZ, 0x8, R7 ;  /* 0x00000008ff067819 */ /* 0x001fc80000011607 */
[----:B------:R-:W-:-:S04]  /*5710*/  SGXT.U32 R6, R6, 0x1 ;  /* 0x000000010606781a */ /* 0x000fc80000000000 */
[----:B------:R-:W-:-:S05]  /*5720*/  LOP3.LUT R7, R6, 0x4, RZ, 0xfc, !PT ;  /* 0x0000000406077812 */ /* 0x000fca00078efcff */
[----:B------:R-:W-:-:S04]  /*5730*/  IMAD R7, R7, c[0x0][0x188], RZ ;  /* 0x0000620007077a24 */ /* 0x000fc800078e02ff */
[----:B------:R-:W-:-:S05]  /*5740*/  IMAD.WIDE R4, R7, 0x2, R2 ;  /* 0x0000000207047825 */ /* 0x000fca00078e0202 */
[----:B------:R0:W2:Y:S04]  /*5750*/  @!P0 LDG.E.U16 R18, [R4.64] ;  /* 0x0000000604128981 */ /* 0x0000a8000c1e1500 */
[----:B0-----:R-:W0:Y:S01]  /*5760*/  S2R R5, SR_TID.X ;  /* 0x0000000000057919 */ /* 0x001e220000002100 */
[----:B------:R-:W-:Y:S02]  /*5770*/  ISETP.GE.AND P0, PT, R26, UR4, PT ;  /* 0x000000041a007c0c */ /* 0x000fe4000bf06270 */
[----:B------:R-:W-:Y:S01]  /*5780*/  LOP3.LUT R6, R6, 0x6, RZ, 0xfc, !PT ;  /* 0x0000000606067812 */ /* 0x000fe200078efcff */
[----:B------:R-:W1:Y:S04]  /*5790*/  S2R R26, SR_TID.X ;  /* 0x00000000001a7919 */ /* 0x000e680000002100 */
[----:B------:R-:W-:-:S04]  /*57a0*/  IMAD R6, R6, c[0x0][0x188], RZ ;  /* 0x0000620006067a24 */ /* 0x000fc800078e02ff */
[----:B------:R-:W-:-:S05]  /*57b0*/  IMAD.WIDE R6, R6, 0x2, R2 ;  /* 0x0000000206067825 */ /* 0x000fca00078e0202 */
[----:B------:R1:W3:Y:S01]  /*57c0*/  @!P1 LDG.E.U16 R17, [R6.64] ;  /* 0x0000000606119981 */ /* 0x0002e2000c1e1500 */
[----:B0-----:R-:W-:-:S04]  /*57d0*/  SHF.R.U32.HI R5, RZ, 0x8, R5 ;  /* 0x00000008ff057819 */ /* 0x001fc80000011605 */
[----:B------:R-:W-:-:S04]  /*57e0*/  SGXT.U32 R5, R5, 0x1 ;  /* 0x000000010505781a */ /* 0x000fc80000000000 */
[C---:B-1----:R-:W-:Y:S02]  /*57f0*/  LOP3.LUT R7, R5.reuse, 0xe, RZ, 0xfc, !PT ;  /* 0x0000000e05077812 */ /* 0x042fe400078efcff */
[----:B------:R-:W-:Y:S02]  /*5800*/  LOP3.LUT R5, R5, 0xc, RZ, 0xfc, !PT ;  /* 0x0000000c05057812 */ /* 0x000fe400078efcff */
[----:B------:R-:W-:-:S03]  /*5810*/  SHF.R.U32.HI R26, RZ, 0x8, R26 ;  /* 0x00000008ff1a7819 */ /* 0x000fc6000001161a */
[----:B------:R-:W-:Y:S01]  /*5820*/  IMAD R5, R5, c[0x0][0x188], RZ ;  /* 0x0000620005057a24 */ /* 0x000fe200078e02ff */
[----:B------:R-:W-:-:S03]  /*5830*/  SGXT.U32 R26, R26, 0x1 ;  /* 0x000000011a1a781a */ /* 0x000fc60000000000 */
[----:B------:R-:W-:-:S05]  /*5840*/  IMAD.WIDE R4, R5, 0x2, R2 ;  /* 0x0000000205047825 */ /* 0x000fca00078e0202 */
[----:B------:R0:W4:Y:S02]  /*5850*/  @!P2 LDG.E.U16 R20, [R4.64] ;  /* 0x000000060414a981 */ /* 0x000124000c1e1500 */
[C---:B0-----:R-:W-:Y:S02]  /*5860*/  LOP3.LUT R5, R26.reuse, 0x16, RZ, 0xfc, !PT ;  /* 0x000000161a057812 */ /* 0x041fe400078efcff */
[----:B------:R-:W-:Y:S02]  /*5870*/  LOP3.LUT R26, R26, 0x14, RZ, 0xfc, !PT ;  /* 0x000000141a1a7812 */ /* 0x000fe400078efcff */
[----:B------:R-:W-:-:S03]  /*5880*/  ISETP.GE.AND P1, PT, R5, UR4, PT ;  /* 0x0000000405007c0c */ /* 0x000fc6000bf26270 */
[----:B------:R-:W-:-:S04]  /*5890*/  IMAD R26, R26, c[0x0][0x188], RZ ;  /* 0x000062001a1a7a24 */ /* 0x000fc800078e02ff */
[----:B------:R-:W-:-:S05]  /*58a0*/  IMAD.WIDE R4, R26, 0x2, R2 ;  /* 0x000000021a047825 */ /* 0x000fca00078e0202 */
[----:B------:R0:W4:Y:S04]  /*58b0*/  @!P0 LDG.E.U16 R22, [R4.64] ;  /* 0x0000000604168981 */ /* 0x000128000c1e1500 */
[----:B0-----:R-:W0:Y:S01]  /*58c0*/  S2R R5, SR_TID.X ;  /* 0x0000000000057919 */ /* 0x001e220000002100 */
[----:B------:R-:W-:-:S04]  /*58d0*/  SHF.R.U32.HI R26, RZ, 0x8, R27 ;  /* 0x00000008ff1a7819 */ /* 0x000fc8000001161b */
[----:B------:R-:W-:Y:S02]  /*58e0*/  SGXT.U32 R26, R26, 0x1 ;  /* 0x000000011a1a781a */ /* 0x000fe40000000000 */
[----:B0-----:R-:W-:-:S04]  /*58f0*/  SHF.R.U32.HI R5, RZ, 0x8, R5 ;  /* 0x00000008ff057819 */ /* 0x001fc80000011605 */
[----:B------:R-:W-:-:S04]  /*5900*/  SGXT.U32 R5, R5, 0x1 ;  /* 0x000000010505781a */ /* 0x000fc80000000000 */
[----:B------:R-:W-:-:S04]  /*5910*/  LOP3.LUT R5, R5, 0x1c, RZ, 0xfc, !PT ;  /* 0x0000001c05057812 */ /* 0x000fc800078efcff */
[----:B------:R-:W-:Y:S02]  /*5920*/  ISETP.GE.AND P0, PT, R5, UR4, PT ;  /* 0x0000000405007c0c */ /* 0x000fe4000bf06270 */
[----:B------:R-:W-:-:S05]  /*5930*/  LOP3.LUT R5, R26, 0x16, RZ, 0xfc, !PT ;  /* 0x000000161a057812 */ /* 0x000fca00078efcff */
[----:B------:R-:W-:-:S04]  /*5940*/  IMAD R5, R5, c[0x0][0x188], RZ ;  /* 0x0000620005057a24 */ /* 0x000fc800078e02ff */
[----:B------:R-:W-:-:S05]  /*5950*/  IMAD.WIDE R4, R5, 0x2, R2 ;  /* 0x0000000205047825 */ /* 0x000fca00078e0202 */
[----:B------:R0:W4:Y:S04]  /*5960*/  @!P1 LDG.E.U16 R21, [R4.64] ;  /* 0x0000000604159981 */ /* 0x000128000c1e1500 */
[----:B0-----:R-:W0:Y:S01]  /*5970*/  S2R R5, SR_TID.X ;  /* 0x0000000000057919 */ /* 0x001e220000002100 */
[----:B------:R-:W-:Y:S01]  /*5980*/  SHF.R.U32.HI R27, RZ, 0x8, R27 ;  /* 0x00000008ff1b7819 */ /* 0x000fe2000001161b */
[----:B------:R-:W-:-:S03]  /*5990*/  IMAD R7, R7, c[0x0][0x188], RZ ;  /* 0x0000620007077a24 */ /* 0x000fc600078e02ff */
[----:B------:R-:W-:Y:S02]  /*59a0*/  SGXT.U32 R27, R27, 0x1 ;  /* 0x000000011b1b781a */ /* 0x000fe40000000000 */
[----:B0-----:R-:W-:-:S04]  /*59b0*/  SHF.R.U32.HI R5, RZ, 0x8, R5 ;  /* 0x00000008ff057819 */ /* 0x001fc80000011605 */
[----:B------:R-:W-:-:S04]  /*59c0*/  SGXT.U32 R5, R5, 0x1 ;  /* 0x000000010505781a */ /* 0x000fc80000000000 */
[----:B------:R-:W-:-:S05]  /*59d0*/  LOP3.LUT R5, R5, 0x1c, RZ, 0xfc, !PT ;  /* 0x0000001c05057812 */ /* 0x000fca00078efcff */
[----:B------:R-:W-:Y:S01]  /*59e0*/  IMAD R5, R5, c[0x0][0x188], RZ ;  /* 0x0000620005057a24 */ /* 0x000fe200078e02ff */
[----:B------:R-:W-:-:S03]  /*59f0*/  LOP3.LUT R27, R27, 0x1e, RZ, 0xfc, !PT ;  /* 0x0000001e1b1b7812 */ /* 0x000fc600078efcff */
[----:B------:R-:W-:Y:S01]  /*5a00*/  IMAD.WIDE R4, R5, 0x2, R2 ;  /* 0x0000000205047825 */ /* 0x000fe200078e0202 */
[----:B------:R-:W-:-:S03]  /*5a10*/  ISETP.GE.AND P1, PT, R27, UR4, PT ;  /* 0x000000041b007c0c */ /* 0x000fc6000bf26270 */
[----:B------:R-:W-:Y:S01]  /*5a20*/  IMAD.WIDE R6, R7, 0x2, R2 ;  /* 0x0000000207067825 */ /* 0x000fe200078e0202 */
[----:B------:R0:W4:Y:S04]  /*5a30*/  @!P0 LDG.E.U16 R23, [R4.64] ;  /* 0x0000000604178981 */ /* 0x000128000c1e1500 */
[----:B------:R-:W4:Y:S01]  /*5a40*/  @!P3 LDG.E.U16 R19, [R6.64] ;  /* 0x000000060613b981 */ /* 0x000f22000c1e1500 */
[----:B0-----:R-:W-:-:S05]  /*5a50*/  LOP3.LUT R5, R25, 0x1e, RZ, 0xfc, !PT ;  /* 0x0000001e19057812 */ /* 0x001fca00078efcff */
[----:B------:R-:W-:-:S04]  /*5a60*/  IMAD R5, R5, c[0x0][0x188], RZ ;  /* 0x0000620005057a24 */ /* 0x000fc800078e02ff */
[----:B------:R-:W-:-:S05]  /*5a70*/  IMAD.WIDE R4, R5, 0x2, R2 ;  /* 0x0000000205047825 */ /* 0x000fca00078e0202 */
[----:B------:R0:W4:Y:S04]  /*5a80*/  @!P1 LDG.E.U16 R0, [R4.64] ;  /* 0x0000000604009981 */ /* 0x000128000c1e1500 */
[----:B------:R-:W1:Y:S04]  /*5a90*/  S2R R26, SR_TID.X ;  /* 0x00000000001a7919 */ /* 0x000e680000002100 */
[----:B------:R-:W1:Y:S01]  /*5aa0*/  S2R R25, SR_TID.X ;  /* 0x0000000000197919 */ /* 0x000e620000002100 */
[----:B0-----:R-:W-:Y:S02]  /*5ab0*/  IMAD.MOV.U32 R4, RZ, RZ, R12 ;  /* 0x000000ffff047224 */ /* 0x001fe400078e000c */
[----:B------:R-:W-:Y:S01]  /*5ac0*/  IMAD.MOV.U32 R5, RZ, RZ, R11 ;  /* 0x000000ffff057224 */ /* 0x000fe200078e000b */
[----:B-1----:R-:W-:-:S02]  /*5ad0*/  LOP3.LUT R27, R26, 0x1f, RZ, 0xc0, !PT ;  /* 0x0000001f1a1b7812 */ /* 0x002fc400078ec0ff */
[----:B------:R-:W-:Y:S02]  /*5ae0*/  LOP3.LUT R25, R25, 0x1f, RZ, 0xc0, !PT ;  /* 0x0000001f19197812 */ /* 0x000fe400078ec0ff */
[----:B------:R-:W-:-:S03]  /*5af0*/  ISETP.GE.AND P0, PT, R27, UR4, PT ;  /* 0x000000041b007c0c */ /* 0x000fc6000bf06270 */
[----:B------:R-:W-:Y:S01]  /*5b00*/  IMAD R25, R25, c[0x0][0x18c], RZ ;  /* 0x0000630019197a24 */ /* 0x000fe200078e02ff */
[----:B--2---:R0:W-:Y:S04]  /*5b10*/  STL [R1+0x4c], R18 ;  /* 0x00004c1201007387 */ /* 0x0041e80000100800 */
[----:B0-----:R-:W2:Y:S04]  /*5b20*/  LDL.LU R18, [R1+0xedc] ;  /* 0x000edc0001127983 */ /* 0x001ea80000300800 */
[----:B---3--:R0:W-:Y:S04]  /*5b30*/  STL [R1+0x45c], R17 ;  /* 0x00045c1101007387 */ /* 0x0081e80000100800 */
[----:B0-----:R-:W3:Y:S04]  /*5b40*/  LDL.LU R17, [R1+0xed8] ;  /* 0x000ed80001117983 */ /* 0x001ee80000300800 */
[----:B----4-:R0:W-:Y:S04]  /*5b50*/  STL [R1+0x48], R20 ;  /* 0x0000481401007387 */ /* 0x0101e80000100800 */
[----:B0-----:R-:W4:Y:S04]  /*5b60*/  LDL.LU R20, [R1+0xed4] ;  /* 0x000ed40001147983 */ /* 0x001f280000300800 */
[----:B------:R0:W-:Y:S04]  /*5b70*/  STL [R1+0x44], R19 ;  /* 0x0000441301007387 */ /* 0x0001e80000100800 */
[----:B0-----:R-:W2:Y:S04]  /*5b80*/  LDL.LU R19, [R1+0xed0] ;  /* 0x000ed00001137983 */ /* 0x001ea80000300800 */
[----:B------:R0:W-:Y:S04]  /*5b90*/  STL [R1+0x30], R22 ;  /* 0x0000301601007387 */ /* 0x0001e80000100800 */
[----:B0-----:R-:W2:Y:S04]  /*5ba0*/  LDL.LU R22, [R1+0xecc] ;  /* 0x000ecc0001167983 */ /* 0x001ea80000300800 */
[----:B------:R0:W-:Y:S04]  /*5bb0*/  STL [R1+0x28], R21 ;  /* 0x0000281501007387 */ /* 0x0001e80000100800 */
[----:B0-----:R-:W2:Y:S04]  /*5bc0*/  LDL.LU R21, [R1+0xec8] ;  /* 0x000ec80001157983 */ /* 0x001ea80000300800 */
[----:B------:R0:W-:Y:S04]  /*5bd0*/  STL [R1+0x24], R23 ;  /* 0x0000241701007387 */ /* 0x0001e80000100800 */
[----:B0-----:R-:W2:Y:S04]  /*5be0*/  LDL.LU R23, [R1+0xec4] ;  /* 0x000ec40001177983 */ /* 0x001ea80000300800 */
[----:B------:R0:W-:Y:S04]  /*5bf0*/  STL.64 [R1+0x660], R2 ;  /* 0x0006600201007387 */ /* 0x0001e80000100a00 */
[----:B------:R-:W-:Y:S04]  /*5c00*/  STL [R1+0xe74], R0 ;  /* 0x000e740001007387 */ /* 0x000fe80000100800 */
[----:B------:R1:W-:Y:S01]  /*5c10*/  STL.64 [R1+0x558], R4 ;  /* 0x0005580401007387 */ /* 0x0003e20000100a00 */
[----:B0-----:R-:W-:Y:S01]  /*5c20*/  PRMT R3, RZ, 0x7610, R3 ;  /* 0x00007610ff037816 */ /* 0x001fe20000000003 */
[----:B-1----:R-:W-:-:S02]  /*5c30*/  IMAD.WIDE R4, R25, 0x2, R4 ;  /* 0x0000000219047825 */ /* 0x002fc400078e0204 */
[----:B------:R-:W-:Y:S01]  /*5c40*/  BAR.SYNC.DEFER_BLOCKING 0x0 ;  /* 0x0000000000007b1d */ /* 0x000fe20000010000 */
[----:B------:R-:W-:-:S05]  /*5c50*/  PRMT R2, RZ, 0x7610, R2 ;  /* 0x00007610ff027816 */ /* 0x000fca0000000002 */
[----:B------:R0:W2:Y:S02]  /*5c60*/  @!P0 LDG.E.U16 R3, [R4.64] ;  /* 0x0000000604038981 */ /* 0x0000a4000c1e1500 */
[----:B0-----:R-:W-:Y:S02]  /*5c70*/  IMAD.MOV.U32 R4, RZ, RZ, R14 ;  /* 0x000000ffff047224 */ /* 0x001fe400078e000e */
[----:B------:R-:W-:-:S05]  /*5c80*/  IMAD.MOV.U32 R5, RZ, RZ, R13 ;  /* 0x000000ffff057224 */ /* 0x000fca00078e000d */
[----:B------:R0:W-:Y:S02]  /*5c90*/  STL.64 [R1+0x550], R4 ;  /* 0x0005500401007387 */ /* 0x0001e40000100a00 */
[----:B0-----:R-:W-:-:S05]  /*5ca0*/  IMAD.WIDE R4, R25, 0x2, R4 ;  /* 0x0000000219047825 */ /* 0x001fca00078e0204 */
[----:B------:R-:W2:Y:S01]  /*5cb0*/  @!P0 LDG.E.U16 R2, [R4.64] ;  /* 0x0000000604028981 */ /* 0x000ea2000c1e1500 */
[----:B------:R-:W-:-:S03]  /*5cc0*/  PRMT R24, RZ, 0x7610, R24 ;  /* 0x00007610ff187816 */ /* 0x000fc60000000018 */
[----:B--2---:R0:W-:Y:S04]  /*5cd0*/  STL [R1+0x18], R2 ;  /* 0x0000180201007387 */ /* 0x0041e80000100800 */
[----:B------:R1:W-:Y:S01]  /*5ce0*/  STL [R1+0x1c], R3 ;  /* 0x00001c0301007387 */ /* 0x0003e20000100800 */
[----:B0-----:R-:W-:Y:S02]  /*5cf0*/  IMAD.MOV.U32 R2, RZ, RZ, R16 ;  /* 0x000000ffff027224 */ /* 0x001fe400078e0010 */
[----:B-1----:R-:W-:-:S04]  /*5d00*/  IMAD.MOV.U32 R3, RZ, RZ, R15 ;  /* 0x000000ffff037224 */ /* 0x002fc800078e000f */
[----:B------:R-:W-:-:S05]  /*5d10*/  IMAD.WIDE R4, R25, 0x2, R2 ;  /* 0x0000000219047825 */ /* 0x000fca00078e0202 */
[----:B------:R-:W2:Y:S01]  /*5d20*/  @!P0 LDG.E.U16 R24, [R4.64] ;  /* 0x0000000604188981 */ /* 0x000ea2000c1e1500 */
[----:B------:R-:W-:Y:S01]  /*5d30*/  LOP3.LUT R26, R26, 0x1f, RZ, 0xc0, !PT ;  /* 0x0000001f1a1a7812 */ /* 0x000fe200078ec0ff */
[----:B---3--:R-:W-:Y:S02]  /*5d40*/  IMAD.MOV.U32 R25, RZ, RZ, R17 ;  /* 0x000000ffff197224 */ /* 0x008fe400078e0011 */
[----:B------:R0:W-:Y:S01]  /*5d50*/  STL.64 [R1+0x668], R2 ;  /* 0x0006680201007387 */ /* 0x0001e20000100a00 */
[----:B------:R-:W-:Y:S01]  /*5d60*/  PRMT R0, RZ, 0x7610, R0 ;  /* 0x00007610ff007816 */ /* 0x000fe20000000000 */
[----:B0-----:R-:W-:Y:S02]  /*5d70*/  IMAD R3, R26, c[0x0][0x18c], RZ ;  /* 0x000063001a037a24 */ /* 0x001fe400078e02ff */
[----:B--2---:R0:W-:Y:S02]  /*5d80*/  STL [R1+0x14], R24 ;  /* 0x0000141801007387 */ /* 0x0041e40000100800 */
[----:B0-----:R-:W-:-:S04]  /*5d90*/  IMAD.MOV.U32 R24, RZ, RZ, R18 ;  /* 0x000000ffff187224 */ /* 0x001fc800078e0012 */
[----:B------:R-:W-:-:S05]  /*5da0*/  IMAD.WIDE R4, R3, 0x2, R24 ;  /* 0x0000000203047825 */ /* 0x000fca00078e0218 */
[----:B------:R4:W2:Y:S04]  /*5db0*/  @!P0 LDG.E.U16 R0, [R4.64] ;  /* 0x0000000604008981 */ /* 0x0008a8000c1e1500 */
[----:B------:R0:W-:Y:S04]  /*5dc0*/  STL.64 [R1+0x540], R24 ;  /* 0x0005401801007387 */ /* 0x0001e80000100a00 */
[----:B------:R-:W3:Y:S01]  /*5dd0*/  LDL.LU R26, [R1] ;  /* 0x00000000011a7983 */ /* 0x000ee20000300800 */
[----:B----4-:R-:W-:Y:S02]  /*5de0*/  IMAD.MOV.U32 R4, RZ, RZ, R20 ;  /* 0x000000ffff047224 */ /* 0x010fe400078e0014 */
[----:B------:R-:W-:Y:S01]  /*5df0*/  IMAD.MOV.U32 R5, RZ, RZ, R19 ;  /* 0x000000ffff057224 */ /* 0x000fe200078e0013 */
[----:B------:R-:W-:Y:S01]  /*5e00*/  PRMT R2, RZ, 0x7610, R2 ;  /* 0x00007610ff027816 */ /* 0x000fe20000000002 */
[----:B--2---:R-:W-:Y:S04]  /*5e10*/  STL [R1+0x10], R0 ;  /* 0x0000100001007387 */ /* 0x004fe80000100800 */
[----:B0-----:R-:W2:Y:S04]  /*5e20*/  LDL.LU R25, [R1+0x460] ;  /* 0x0004600001197983 */ /* 0x001ea80000300800 */
[----:B------:R-:W2:Y:S04]  /*5e30*/  LDL.LU R24, [R1+0x464] ;  /* 0x0004640001187983 */ /* 0x000ea80000300800 */
[----:B------:R0:W-:Y:S02]  /*5e40*/  STL.64 [R1+0x538], R4 ;  /* 0x0005380401007387 */ /* 0x0001e40000100a00 */
[----:B0-----:R-:W-:-:S05]  /*5e50*/  IMAD.WIDE R4, R3, 0x2, R4 ;  /* 0x0000000203047825 */ /* 0x001fca00078e0204 */
[----:B------:R0:W4:Y:S04]  /*5e60*/  @!P0 LDG.E.U16 R2, [R4.64] ;  /* 0x0000000604028981 */ /* 0x000128000c1e1500 */
[----:B------:R-:W1:Y:S01]  /*5e70*/  S2R R0, SR_TID.X ;  /* 0x0000000000007919 */ /* 0x000e620000002100 */
[----:B------:R-:W-:Y:S01]  /*5e80*/  IMAD.MOV.U32 R3, RZ, RZ, R21 ;  /* 0x000000ffff037224 */ /* 0x000fe200078e0015 */
[----:B------:R-:W-:Y:S02]  /*5e90*/  PRMT R28, RZ, 0x7610, R28 ;  /* 0x00007610ff1c7816 */ /* 0x000fe4000000001c */
[----:B-1----:R-:W-:-:S05]  /*5ea0*/  LOP3.LUT R0, R0, 0x1f, RZ, 0xc0, !PT ;  /* 0x0000001f00007812 */ /* 0x002fca00078ec0ff */
[----:B0-----:R-:W-:Y:S02]  /*5eb0*/  IMAD R5, R0, c[0x0][0x18c], RZ ;  /* 0x0000630000057a24 */ /* 0x001fe400078e02ff */
[----:B------:R-:W2:Y:S04]  /*5ec0*/  LDL.LU R0, [R1+0x46c] ;  /* 0x00046c0001007983 */ /* 0x000ea80000300800 */
[----:B----4-:R0:W-:Y:S02]  /*5ed0*/  STL [R1+0xc], R2 ;  /* 0x00000c0201007387 */ /* 0x0101e40000100800 */
[----:B0-----:R-:W-:-:S04]  /*5ee0*/  IMAD.MOV.U32 R2, RZ, RZ, R22 ;  /* 0x000000ffff027224 */ /* 0x001fc800078e0016 */
[----:B------:R-:W-:-:S05]  /*5ef0*/  IMAD.WIDE R4, R5, 0x2, R2 ;  /* 0x0000000205047825 */ /* 0x000fca00078e0202 */
[----:B------:R-:W4:Y:S04]  /*5f00*/  @!P0 LDG.E.U16 R28, [R4.64] ;  /* 0x00000006041c8981 */ /* 0x000f28000c1e1500 */
[----:B------:R0:W-:Y:S04]  /*5f10*/  STL.64 [R1+0x678], R2 ;  /* 0x0006780201007387 */ /* 0x0001e80000100a00 */
[----:B0-----:R-:W2:Y:S04]  /*5f20*/  LDL.LU R3, [R1+0x468] ;  /* 0x0004680001037983 */ /* 0x001ea80000300800 */
[----:B------:R-:W0:Y:S04]  /*5f30*/  S2R R2, SR_TID.X ;  /* 0x0000000000027919 */ /* 0x000e280000002100 */
[----:B----4-:R1:W-:Y:S04]  /*5f40*/  STL [R1+0x8], R28 ;  /* 0x0000081c01007387 */ /* 0x0103e80000100800 */
[----:B-1----:R-:W4:Y:S01]  /*5f50*/  LDL.LU R28, [R1+0xec0] ;  /* 0x000ec000011c7983 */ /* 0x002f220000300800 */
[----:B------:R-:W-:-:S02]  /*5f60*/  IMAD R5, R27, c[0x0][0x18c], RZ ;  /* 0x000063001b057a24 */ /* 0x000fc400078e02ff */
[----:B------:R-:W-:Y:S01]  /*5f70*/  IMAD.MOV.U32 R27, RZ, RZ, R23 ;  /* 0x000000ffff1b7224 */ /* 0x000fe200078e0017 */
[----:B------:R-:W-:Y:S02]  /*5f80*/  PRMT R29, RZ, 0x7610, R29 ;  /* 0x00007610ff1d7816 */ /* 0x000fe4000000001d */
[----:B0-----:R-:W-:Y:S01]  /*5f90*/  LOP3.LUT R2, R2, 0x1f, RZ, 0xc0, !PT ;  /* 0x0000001f02027812 */ /* 0x001fe200078ec0ff */
[----:B---3--:R-:W-:-:S05]  /*5fa0*/  IMAD.WIDE R4, R5, 0x2, R26 ;  /* 0x0000000205047825 */ /* 0x008fca00078e021a */
[----:B------:R0:W3:Y:S02]  /*5fb0*/  @!P0 LDG.E.U16 R29, [R4.64] ;  /* 0x00000006041d8981 */ /* 0x0000e4000c1e1500 */
[----:B0-----:R-:W-:-:S04]  /*5fc0*/  IMAD R5, R2, c[0x0][0x18c], RZ ;  /* 0x0000630002057a24 */ /* 0x001fc800078e02ff */
[----:B--2---:R-:W-:Y:S01]  /*5fd0*/  IMAD.WIDE R4, R5, 0x2, R24 ;  /* 0x0000000205047825 */ /* 0x004fe200078e0218 */
[----:B------:R0:W-:Y:S04]  /*5fe0*/  STL.64 [R1+0x528], R26 ;  /* 0x0005281a01007387 */ /* 0x0001e80000100a00 */
[----:B0-----:R-:W2:Y:S01]  /*5ff0*/  LDL.LU.64 R26, [R1+0xeb8] ;  /* 0x000eb800011a7983 */ /* 0x001ea20000300a00 */
[----:B----4-:R-:W-:-:S06]  /*6000*/  PRMT R28, RZ, 0x7610, R28 ;  /* 0x00007610ff1c7816 */ /* 0x010fcc000000001c */
[----:B------:R-:W4:Y:S04]  /*6010*/  @!P0 LDG.E.U16 R28, [R4.64] ;  /* 0x00000006041c8981 */ /* 0x000f28000c1e1500 */
[----:B------:R-:W0:Y:S04]  /*6020*/  S2R R2, SR_TID.X ;  /* 0x0000000000027919 */ /* 0x000e280000002100 */
[----:B---3--:R-:W-:Y:S04]  /*6030*/  STL [R1+0xe5c], R29 ;  /* 0x000e5c1d01007387 */ /* 0x008fe80000100800 */
[----:B------:R1:W-:Y:S04]  /*6040*/  STL.64 [R1+0x520], R24 ;  /* 0x0005201801007387 */ /* 0x0003e80000100a00 */
[----:B-1----:R-:W3:Y:S01]  /*6050*/  LDL.LU.64 R24, [R1+0xeb0] ;  /* 0x000eb00001187983 */ /* 0x002ee20000300a00 */
[----:B0-----:R-:W-:-:S03]  /*6060*/  LOP3.LUT R2, R2, 0x1f, RZ, 0xc0, !PT ;  /* 0x0000001f02027812 */ /* 0x001fc600078ec0ff */
[----:B------:R-:W3:Y:S01]  /*6070*/  LDL.LU R29, [R1+0x47c] ;  /* 0x00047c00011d7983 */ /* 0x000ee20000300800 */
[----:B--2---:R-:W-:-:S03]  /*6080*/  PRMT R27, RZ, 0x7610, R27 ;  /* 0x00007610ff1b7816 */ /* 0x004fc6000000001b */
[----:B----4-:R0:W-:Y:S02]  /*6090*/  STL [R1+0xe60], R28 ;  /* 0x000e601c01007387 */ /* 0x0101e40000100800 */
[----:B0-----:R-:W-:Y:S02]  /*60a0*/  IMAD R28, R2, c[0x0][0x18c], RZ ;  /* 0x00006300021c7a24 */ /* 0x001fe400078e02ff */
[----:B------:R-:W-:Y:S02]  /*60b0*/  IMAD.MOV.U32 R2, RZ, RZ, R0 ;  /* 0x000000ffff027224 */ /* 0x000fe400078e0000 */
[----:B------:R-:W2:Y:S02]  /*60c0*/  LDL.LU R0, [R1+0x484] ;  /* 0x0004840001007983 */ /* 0x000ea40000300800 */
[----:B------:R-:W-:Y:S02]  /*60d0*/  IMAD.WIDE R4, R28, 0x2, R2 ;  /* 0x000000021c047825 */ /* 0x000fe400078e0202 */
[----:B------:R0:W-:Y:S04]  /*60e0*/  STL.64 [R1+0x690], R2 ;  /* 0x0006900201007387 */ /* 0x0001e80000100a00 */
[----:B------:R1:W4:Y:S04]  /*60f0*/  @!P0 LDG.E.U16 R27, [R4.64] ;  /* 0x00000006041b8981 */ /* 0x000328000c1e1500 */
[----:B0-----:R-:W2:Y:S04]  /*6100*/  LDL.LU R2, [R1+0x474] ;  /* 0x0004740001027983 */ /* 0x001ea80000300800 */
[----:B------:R-:W3:Y:S04]  /*6110*/  LDL.LU R3, [R1+0x478] ;  /* 0x0004780001037983 */ /* 0x000ee80000300800 */
[----:B-1----:R-:W3:Y:S01]  /*6120*/  LDL.LU R5, [R1+0x470] ;  /* 0x0004700001057983 */ /* 0x002ee20000300800 */
[----:B------:R-:W-:-:S03]  /*6130*/  PRMT R26, RZ, 0x7610, R26 ;  /* 0x00007610ff1a7816 */ /* 0x000fc6000000001a */
[----:B----4-:R-:W-:Y:S01]  /*6140*/  STL [R1+0xe64], R27 ;  /* 0x000e641b01007387 */ /* 0x010fe20000100800 */
[----:B--2---:R-:W-:-:S05]  /*6150*/  IMAD.MOV.U32 R4, RZ, RZ, R2 ;  /* 0x000000ffff047224 */ /* 0x004fca00078e0002 */
[----:B---3--:R0:W-:Y:S02]  /*6160*/  STL.64 [R1+0x510], R4 ;  /* 0x0005100401007387 */ /* 0x0081e40000100a00 */
[----:B0-----:R-:W-:-:S05]  /*6170*/  IMAD.WIDE R4, R28, 0x2, R4 ;  /* 0x000000021c047825 */ /* 0x001fca00078e0204 */
[----:B------:R0:W2:Y:S01]  /*6180*/  @!P0 LDG.E.U16 R26, [R4.64] ;  /* 0x00000006041a8981 */ /* 0x0000a2000c1e1500 */
[----:B------:R-:W-:Y:S01]  /*6190*/  IMAD.MOV.U32 R2, RZ, RZ, R29 ;  /* 0x000000ffff027224 */ /* 0x000fe200078e001d */
[----:B------:R-:W-:-:S03]  /*61a0*/  PRMT R25, RZ, 0x7610, R25 ;  /* 0x00007610ff197816 */ /* 0x000fc60000000019 */
[----:B0-----:R-:W-:-:S05]  /*61b0*/  IMAD.WIDE R4, R28, 0x2, R2 ;  /* 0x000000021c047825 */ /* 0x001fca00078e0202 */
[----:B------:R0:W3:Y:S04]  /*61c0*/  @!P0 LDG.E.U16 R25, [R4.64] ;  /* 0x0000000604198981 */ /* 0x0000e8000c1e1500 */
[----:B--2---:R1:W-:Y:S04]  /*61d0*/  STL [R1+0xe68], R26 ;  /* 0x000e681a01007387 */ /* 0x0043e80000100800 */
[----:B-1----:R-:W2:Y:S04]  /*61e0*/  LDL.LU R26, [R1+0x48c] ;  /* 0x00048c00011a7983 */ /* 0x002ea80000300800 */
[----:B------:R-:W4:Y:S04]  /*61f0*/  LDL.LU R29, [R1+0x490] ;  /* 0x00049000011d7983 */ /* 0x000f280000300800 */
[----:B------:R-:W2:Y:S04]  /*6200*/  LDL.LU R27, [R1+0x494] ;  /* 0x00049400011b7983 */ /* 0x000ea80000300800 */
[----:B------:R1:W-:Y:S04]  /*6210*/  STL [R1+0x6a0], R2 ;  /* 0x0006a00201007387 */ /* 0x0003e80000100800 */
[----:B-1----:R-:W2:Y:S01]  /*6220*/  LDL.LU R2, [R1+0x480] ;  /* 0x0004800001027983 */ /* 0x002ea20000300800 */
[----:B0-----:R-:W-:-:S03]  /*6230*/  IMAD.MOV.U32 R4, RZ, RZ, R0 ;  /* 0x000000ffff047224 */ /* 0x001fc600078e0000 */
[----:B------:R0:W-:Y:S01]  /*6240*/  STL [R1+0x69c], R3 ;  /* 0x00069c0301007387 */ /* 0x0001e20000100800 */
[----:B------:R-:W-:-:S03]  /*6250*/  PRMT R24, RZ, 0x7610, R24 ;  /* 0x00007610ff187816 */ /* 0x000fc60000000018 */
[----:B0-----:R-:W4:Y:S04]  /*6260*/  LDL.LU R3, [R1+0x488] ;  /* 0x0004880001037983 */ /* 0x001f280000300800 */
[----:B---3--:R-:W-:Y:S01]  /*6270*/  STL [R1+0xe70], R25 ;  /* 0x000e701901007387 */ /* 0x008fe20000100800 */
[----:B--2---:R-:W-:-:S05]  /*6280*/  IMAD.MOV.U32 R5, RZ, RZ, R2 ;  /* 0x000000ffff057224 */ /* 0x004fca00078e0002 */
[----:B------:R0:W-:Y:S01]  /*6290*/  STL.64 [R1+0x500], R4 ;  /* 0x0005000401007387 */ /* 0x0001e20000100a00 */
[----:B------:R-:W-:-:S03]  /*62a0*/  PRMT R23, RZ, 0x7610, R23 ;  /* 0x00007610ff177816 */ /* 0x000fc60000000017 */
[----:B------:R-:W2:Y:S04]  /*62b0*/  LDL.LU R2, [R1+0x498] ;  /* 0x0004980001027983 */ /* 0x000ea80000300800 */
[----:B------:R-:W3:Y:S01]  /*62c0*/  LDL.LU R0, [R1+0x49c] ;  /* 0x00049c0001007983 */ /* 0x000ee20000300800 */
[----:B0-----:R-:W-:-:S05]  /*62d0*/  IMAD.WIDE R4, R28, 0x2, R4 ;  /* 0x000000021c047825 */ /* 0x001fca00078e0204 */
[----:B------:R0:W2:Y:S02]  /*62e0*/  @!P0 LDG.E.U16 R24, [R4.64] ;  /* 0x0000000604188981 */ /* 0x0000a4000c1e1500 */
[----:B0-----:R-:W-:Y:S02]  /*62f0*/  IMAD.MOV.U32 R4, RZ, RZ, R26 ;  /* 0x000000ffff047224 */ /* 0x001fe400078e001a */
[----:B----4-:R-:W-:Y:S01]  /*6300*/  IMAD.MOV.U32 R5, RZ, RZ, R3 ;  /* 0x000000ffff057224 */ /* 0x010fe200078e0003 */
[----:B--2---:R-:W-:Y:S04]  /*6310*/  STL [R1+0xe78], R24 ;  /* 0x000e781801007387 */ /* 0x004fe80000100800 */
[----:B------:R0:W-:Y:S01]  /*6320*/  STL.64 [R1+0x4f8], R4 ;  /* 0x0004f80401007387 */ /* 0x0001e20000100a00 */
[----:B------:R-:W-:-:S03]  /*6330*/  PRMT R22, RZ, 0x7610, R22 ;  /* 0x00007610ff167816 */ /* 0x000fc60000000016 */
[----:B------:R-:W2:Y:S04]  /*6340*/  LDL.LU R26, [R1+0x4a0] ;  /* 0x0004a000011a7983 */ /* 0x000ea80000300800 */
[----:B------:R-:W4:Y:S01]  /*6350*/  LDL.LU R25, [R1+0x4a4] ;  /* 0x0004a40001197983 */ /* 0x000f220000300800 */
[----:B0-----:R-:W-:-:S05]  /*6360*/  IMAD.WIDE R4, R28, 0x2, R4 ;  /* 0x000000021c047825 */ /* 0x001fca00078e0204 */
[----:B------:R0:W2:Y:S02]  /*6370*/  @!P0 LDG.E.U16 R23, [R4.64] ;  /* 0x0000000604178981 */ /* 0x0000a4000c1e1500 */
[----:B0-----:R-:W-:Y:S02]  /*6380*/  IMAD.MOV.U32 R4, RZ, RZ, R27 ;  /* 0x000000ffff047224 */ /* 0x001fe400078e001b */
[----:B------:R-:W-:Y:S01]  /*6390*/  IMAD.MOV.U32 R5, RZ, RZ, R29 ;  /* 0x000000ffff057224 */ /* 0x000fe200078e001d */
[----:B--2---:R-:W-:Y:S04]  /*63a0*/  STL [R1+0xe7c], R23 ;  /* 0x000e7c1701007387 */ /* 0x004fe80000100800 */
[----:B------:R0:W-:Y:S01]  /*63b0*/  STL.64 [R1+0x4f0], R4 ;  /* 0x0004f00401007387 */ /* 0x0001e20000100a00 */
[----:B------:R-:W-:-:S03]  /*63c0*/  PRMT R21, RZ, 0x7610, R21 ;  /* 0x00007610ff157816 */ /* 0x000fc60000000015 */
[----:B------:R-:W2:Y:S04]  /*63d0*/  LDL.LU R24, [R1+0x4a8] ;  /* 0x0004a80001187983 */ /* 0x000ea80000300800 */
[----:B------:R-:W2:Y:S01]  /*63e0*/  LDL.LU R3, [R1+0x4ac] ;  /* 0x0004ac0001037983 */ /* 0x000ea20000300800 */
[----:B0-----:R-:W-:-:S05]  /*63f0*/  IMAD.WIDE R4, R28, 0x2, R4 ;  /* 0x000000021c047825 */ /* 0x001fca00078e0204 */
[----:B------:R3:W2:Y:S01]  /*6400*/  @!P0 LDG.E.U16 R22, [R4.64] ;  /* 0x0000000604168981 */ /* 0x0006a2000c1e1500 */
[----:B------:R-:W-:Y:S02]  /*6410*/  IMAD.MOV.U32 R23, RZ, RZ, R26 ;  /* 0x000000ffff177224 */ /* 0x000fe400078e001a */
[----:B---3--:R-:W-:Y:S02]  /*6420*/  IMAD.MOV.U32 R4, RZ, RZ, R0 ;  /* 0x000000ffff047224 */ /* 0x008fe400078e0000 */
[----:B------:R-:W-:Y:S01]  /*6430*/  IMAD.MOV.U32 R5, RZ, RZ, R2 ;  /* 0x000000ffff057224 */ /* 0x000fe200078e0002 */
[----:B------:R-:W-:Y:S01]  /*6440*/  PRMT R20, RZ, 0x7610, R20 ;  /* 0x00007610ff147816 */ /* 0x000fe20000000014 */
[----:B--2---:R4:W-:Y:S04]  /*6450*/  STL [R1+0xe80], R22 ;  /* 0x000e801601007387 */ /* 0x0049e80000100800 */
[----:B------:R0:W-:Y:S04]  /*6460*/  STL.64 [R1+0x4e8], R4 ;  /* 0x0004e80401007387 */ /* 0x0001e80000100a00 */
[----:B------:R-:W2:Y:S01]  /*6470*/  LDL.LU R2, [R1+0x4b0] ;  /* 0x0004b00001027983 */ /* 0x000ea20000300800 */
[----:B----4-:R-:W-:-:S03]  /*6480*/  IMAD.MOV.U32 R22, RZ, RZ, R25 ;  /* 0x000000ffff167224 */ /* 0x010fc600078e0019 */
[----:B------:R-:W3:Y:S01]  /*6490*/  LDL.LU R0, [R1+0x4b4] ;  /* 0x0004b40001007983 */ /* 0x000ee20000300800 */
[----:B0-----:R-:W-:-:S05]  /*64a0*/  IMAD.WIDE R4, R28, 0x2, R4 ;  /* 0x000000021c047825 */ /* 0x001fca00078e0204 */
[----:B------:R0:W4:Y:S02]  /*64b0*/  @!P0 LDG.E.U16 R21, [R4.64] ;  /* 0x0000000604158981 */ /* 0x000124000c1e1500 */
[----:B0-----:R-:W-:-:S05]  /*64c0*/  IMAD.WIDE R4, R28, 0x2, R22 ;  /* 0x000000021c047825 */ /* 0x001fca00078e0216 */
[----:B------:R0:W2:Y:S01]  /*64d0*/  @!P0 LDG.E.U16 R20, [R4.64] ;  /* 0x0000000604148981 */ /* 0x0000a2000c1e1500 */
[----:B------:R-:W-:Y:S02]  /*64e0*/  IMAD.MOV.U32 R25, RZ, RZ, R24 ;  /* 0x000000ffff197224 */ /* 0x000fe400078e0018 */
[----:B------:R-:W-:Y:S01]  /*64f0*/  IMAD.MOV.U32 R24, RZ, RZ, R3 ;  /* 0x000000ffff187224 */ /* 0x000fe200078e0003 */
[----:B------:R-:W-:-:S03]  /*6500*/  PRMT R19, RZ, 0x7610, R19 ;  /* 0x00007610ff137816 */ /* 0x000fc60000000013 */
[----:B0-----:R-:W-:Y:S01]  /*6510*/  IMAD.WIDE R4, R28, 0x2, R24 ;  /* 0x000000021c047825 */ /* 0x001fe200078e0218 */
[----:B------:R-:W-:-:S04]  /*6520*/  PRMT R18, RZ, 0x7610, R18 ;  /* 0x00007610ff127816 */ /* 0x000fc80000000012 */
[----:B------:R0:W3:Y:S04]  /*6530*/  @!P0 LDG.E.U16 R19, [R4.64] ;  /* 0x0000000604138981 */ /* 0x0000e8000c1e1500 */
[----:B----4-:R-:W-:Y:S04]  /*6540*/  STL [R1+0xe84], R21 ;  /* 0x000e841501007387 */ /* 0x010fe80000100800 */
[----:B------:R1:W-:Y:S04]  /*6550*/  STL.64 [R1+0x4e0], R22 ;  /* 0x0004e01601007387 */ /* 0x0003e80000100a00 */
[----:B-1----:R-:W4:Y:S04]  /*6560*/  LDL.LU R23, [R1+0x4b8] ;  /* 0x0004b80001177983 */ /* 0x002f280000300800 */
[----:B------:R-:W4:Y:S04]  /*6570*/  LDL.LU R22, [R1+0x4bc] ;  /* 0x0004bc0001167983 */ /* 0x000f280000300800 */
[----:B--2---:R-:W-:Y:S04]  /*6580*/  STL [R1+0xe88], R20 ;  /* 0x000e881401007387 */ /* 0x004fe80000100800 */
[----:B------:R-:W2:Y:S04]  /*6590*/  LDL.LU R21, [R1+0x4c0] ;  /* 0x0004c00001157983 */ /* 0x000ea80000300800 */
[----:B------:R-:W2:Y:S04]  /*65a0*/  LDL.LU R3, [R1+0x4c4] ;  /* 0x0004c40001037983 */ /* 0x000ea80000300800 */
[----:B------:R3:W-:Y:S02]  /*65b0*/  STL.64 [R1+0x4d8], R24 ;  /* 0x0004d81801007387 */ /* 0x0007e40000100a00 */
[----:B---3--:R-:W-:-:S02]  /*65c0*/  IMAD.MOV.U32 R24, RZ, RZ, R0 ;  /* 0x000000ffff187224 */ /* 0x008fc400078e0000 */
[----:B------:R-:W-:-:S04]  /*65d0*/  IMAD.MOV.U32 R25, RZ, RZ, R2 ;  /* 0x000000ffff197224 */ /* 0x000fc800078e0002 */
[----:B0-----:R-:W-:-:S05]  /*65e0*/  IMAD.WIDE R4, R28, 0x2, R24 ;  /* 0x000000021c047825 */ /* 0x001fca00078e0218 */
[----:B------:R4:W3:Y:S04]  /*65f0*/  @!P0 LDG.E.U16 R18, [R4.64] ;  /* 0x0000000604128981 */ /* 0x0008e8000c1e1500 */
[----:B------:R0:W-:Y:S04]  /*6600*/  STL [R1+0xe8c], R19 ;  /* 0x000e8c1301007387 */ /* 0x0001e80000100800 */
[----:B------:R-:W-:Y:S01]  /*6610*/  STL.64 [R1+0x4d0], R24 ;  /* 0x0004d01801007387 */ /* 0x000fe20000100a00 */
[----:B------:R-:W-:-:S03]  /*6620*/  PRMT R17, RZ, 0x7610, R17 ;  /* 0x00007610ff117816 */ /* 0x000fc60000000011 */
[----:B------:R-:W2:Y:S04]  /*6630*/  LDL.LU R20, [R1+0x560] ;  /* 0x0005600001147983 */ /* 0x000ea80000300800 */
[----:B0-----:R-:W2:Y:S04]  /*6640*/  LDL.LU R19, [R1+0x564] ;  /* 0x0005640001137983 */ /* 0x001ea80000300800 */
[----:B------:R-:W2:Y:S04]  /*6650*/  LDL.LU R2, [R1+0x568] ;  /* 0x0005680001027983 */ /* 0x000ea80000300800 */
[----:B------:R-:W2:Y:S01]  /*6660*/  LDL.LU R0, [R1+0x56c] ;  /* 0x00056c0001007983 */ /* 0x000ea20000300800 */
[----:B------:R-:W-:Y:S01]  /*6670*/  PRMT R16, RZ, 0x7610, R16 ;  /* 0x00007610ff107816 */ /* 0x000fe20000000010 */
[----:B----4-:R-:W-:-:S05]  /*6680*/  IMAD.WIDE R4, R28, 0x2, R22 ;  /* 0x000000021c047825 */ /* 0x010fca00078e0216 */
[----:B------:R0:W4:Y:S04]  /*6690*/  @!P0 LDG.E.U16 R17, [R4.64] ;  /* 0x0000000604118981 */ /* 0x000128000c1e1500 */
[----:B---3--:R1:W-:Y:S04]  /*66a0*/  STL [R1+0xea8], R18 ;  /* 0x000ea81201007387 */ /* 0x0083e80000100800 */
[----:B------:R2:W-:Y:S04]  /*66b0*/  STL.64 [R1+0x4c8], R22 ;  /* 0x0004c81601007387 */ /* 0x0005e80000100a00 */
[----:B------:R-:W3:Y:S04]  /*66c0*/  S2R R29, SR_TID.X ;  /* 0x00000000001d7919 */ /* 0x000ee80000002100 */
[----:B-1----:R-:W4:Y:S01]  /*66d0*/  LDL.LU R18, [R1+0x570] ;  /* 0x0005700001127983 */ /* 0x002f220000300800 */
[----:B--2---:R-:W-:-:S02]  /*66e0*/  IMAD.MOV.U32 R22, RZ, RZ, R3 ;  /* 0x000000ffff167224 */ /* 0x004fc400078e0003 */
[----:B------:R-:W-:Y:S01]  /*66f0*/  IMAD.MOV.U32 R23, RZ, RZ, R21 ;  /* 0x000000ffff177224 */ /* 0x000fe200078e0015 */
[----:B------:R-:W2:Y:S03]  /*6700*/  LDL.LU R3, [R1+0x574] ;  /* 0x0005740001037983 */ /* 0x000ea60000300800 */
[----:B0-----:R-:W-:-:S05]  /*6710*/  IMAD.WIDE R4, R28, 0x2, R22 ;  /* 0x000000021c047825 */ /* 0x001fca00078e0216 */
[----:B------:R0:W4:Y:S01]  /*6720*/  @!P0 LDG.E.U16 R16, [R4.64] ;  /* 0x0000000604108981 */ /* 0x000122000c1e1500 */
[----:B---3--:R-:W-:-:S03]  /*6730*/  LOP3.LUT R29, R29, 0x1f, RZ, 0xc0, !PT ;  /* 0x0000001f1d1d7812 */ /* 0x008fc600078ec0ff */
[----:B------:R-:W-:Y:S01]  /*6740*/  STL.64 [R1+0x4c0], R22 ;  /* 0x0004c01601007387 */ /* 0x000fe20000100a00 */
[----:B0-----:R-:W-:Y:S02]  /*6750*/  IMAD.MOV.U32 R4, RZ, RZ, R19 ;  /* 0x000000ffff047224 */ /* 0x001fe400078e0013 */
[----:B------:R-:W-:Y:S01]  /*6760*/  IMAD.MOV.U32 R5, RZ, RZ, R20 ;  /* 0x000000ffff057224 */ /* 0x000fe200078e0014 */
[----:B------:R-:W-:Y:S01]  /*6770*/  PRMT R15, RZ, 0x7610, R15 ;  /* 0x00007610ff0f7816 */ /* 0x000fe2000000000f */
[----:B------:R-:W-:Y:S02]  /*6780*/  IMAD.MOV.U32 R20, RZ, RZ, R0 ;  /* 0x000000ffff147224 */ /* 0x000fe400078e0000 */
[----:B------:R-:W-:Y:S01]  /*6790*/  IMAD.MOV.U32 R21, RZ, RZ, R2 ;  /* 0x000000ffff157224 */ /* 0x000fe200078e0002 */
[----:B------:R-:W-:Y:S01]  /*67a0*/  PRMT R14, RZ, 0x7610, R14 ;  /* 0x00007610ff0e7816 */ /* 0x000fe2000000000e */
[----:B----4-:R0:W-:Y:S04]  /*67b0*/  STL.64 [R1+0xe90], R16 ;  /* 0x000e901001007387 */ /* 0x0101e80000100a00 */
[----:B------:R1:W-:Y:S04]  /*67c0*/  STL.64 [R1+0x4b8], R4 ;  /* 0x0004b80401007387 */ /* 0x0003e80000100a00 */
[----:B------:R-:W3:Y:S01]  /*67d0*/  LDL.LU R0, [R1+0x57c] ;  /* 0x00057c0001007983 */ /* 0x000ee20000300800 */
[----:B0-----:R-:W-:-:S04]  /*67e0*/  IMAD R17, R29, c[0x0][0x18c], RZ ;  /* 0x000063001d117a24 */ /* 0x001fc800078e02ff */
[----:B-1----:R-:W-:-:S05]  /*67f0*/  IMAD.WIDE R4, R17, 0x2, R4 ;  /* 0x0000000211047825 */ /* 0x002fca00078e0204 */
[----:B------:R0:W4:Y:S02]  /*6800*/  @!P0 LDG.E.U16 R15, [R4.64] ;  /* 0x00000006040f8981 */ /* 0x000124000c1e1500 */
[----:B0-----:R-:W-:-:S05]  /*6810*/  IMAD.WIDE R4, R17, 0x2, R20 ;  /* 0x0000000211047825 */ /* 0x001fca00078e0214 */
[----:B------:R-:W4:Y:S04]  /*6820*/  @!P0 LDG.E.U16 R14, [R4.64] ;  /* 0x00000006040e8981 */ /* 0x000f28000c1e1500 */
[----:B------:R2:W-:Y:S04]  /*6830*/  STL.64 [R1+0x4b0], R20 ;  /* 0x0004b01401007387 */ /* 0x0005e80000100a00 */
[----:B------:R-:W3:Y:S04]  /*6840*/  LDL.LU R2, [R1+0x578] ;  /* 0x0005780001027983 */ /* 0x000ee80000300800 */
[----:B------:R-:W3:Y:S01]  /*6850*/  LDL.LU R27, [R1+0x2c] ;  /* 0x00002c00011b7983 */ /* 0x000ee20000300800 */
[----:B--2---:R-:W-:-:S02]  /*6860*/  IMAD.MOV.U32 R20, RZ, RZ, R3 ;  /* 0x000000ffff147224 */ /* 0x004fc400078e0003 */
[----:B------:R-:W-:Y:S01]  /*6870*/  IMAD.MOV.U32 R21, RZ, RZ, R18 ;  /* 0x000000ffff157224 */ /* 0x000fe200078e0012 */
[----:B------:R-:W0:Y:S04]  /*6880*/  S2R R26, SR_TID.X ;  /* 0x00000000001a7919 */ /* 0x000e280000002100 */
[----:B----4-:R-:W-:Y:S04]  /*6890*/  STL.64 [R1+0xe98], R14 ;  /* 0x000e980e01007387 */ /* 0x010fe80000100a00 */
[----:B------:R-:W2:Y:S04]  /*68a0*/  LDL.LU R3, [R1+0x584] ;  /* 0x0005840001037983 */ /* 0x000ea80000300800 */
[----:B------:R-:W4:Y:S04]  /*68b0*/  LDL.LU R28, [R1+0x34] ;  /* 0x00003400011c7983 */ /* 0x000f280000300800 */
[----:B------:R3:W-:Y:S04]  /*68c0*/  STL.64 [R1+0x4a8], R20 ;  /* 0x0004a81401007387 */ /* 0x0007e80000100a00 */
[----:B------:R-:W4:Y:S01]  /*68d0*/  LDL.LU R19, [R1+0x580] ;  /* 0x0005800001137983 */ /* 0x000f220000300800 */
[----:B------:R-:W-:Y:S01]  /*68e0*/  PRMT R13, RZ, 0x7610, R13 ;  /* 0x00007610ff0d7816 */ /* 0x000fe2000000000d */
[----:B------:R-:W-:Y:S01]  /*68f0*/  IMAD.WIDE R4, R17, 0x2, R20 ;  /* 0x0000000211047825 */ /* 0x000fe200078e0214 */
[----:B0-----:R-:W-:-:S02]  /*6900*/  LOP3.LUT R29, R26, 0x100, RZ, 0xc0, !PT ;  /* 0x000001001a1d7812 */ /* 0x001fc400078ec0ff */
[----:B------:R-:W-:Y:S01]  /*6910*/  LOP3.LUT R18, R26, 0xff, RZ, 0xc0, !PT ;  /* 0x000000ff1a127812 */ /* 0x000fe200078ec0ff */
[----:B---3--:R-:W-:Y:S02]  /*6920*/  IMAD.MOV.U32 R20, RZ, RZ, R0 ;  /* 0x000000ffff147224 */ /* 0x008fe400078e0000 */
[----:B------:R-:W-:Y:S01]  /*6930*/  IMAD.MOV.U32 R21, RZ, RZ, R2 ;  /* 0x000000ffff157224 */ /* 0x000fe200078e0002 */
[----:B------:R-:W-:Y:S01]  /*6940*/  ISETP.NE.U32.AND P1, PT, R29, RZ, PT ;  /* 0x000000ff1d00720c */ /* 0x000fe20003f25070 */
[----:B------:R0:W3:Y:S01]  /*6950*/  @!P0 LDG.E.U16 R13, [R4.64] ;  /* 0x00000006040d8981 */ /* 0x0000e2000c1e1500 */
[----:B------:R-:W-:Y:S01]  /*6960*/  PRMT R12, RZ, 0x7610, R12 ;  /* 0x00007610ff0c7816 */ /* 0x000fe2000000000c */
[----:B------:R-:W-:Y:S01]  /*6970*/  IMAD.SHL.U32 R18, R18, 0x2, RZ ;  /* 0x0000000212127824 */ /* 0x000fe200078e00ff */
[----:B------:R-:W-:Y:S01]  /*6980*/  SEL R16, RZ, 0x210, !P1 ;  /* 0x00000210ff107807 */ /* 0x000fe20004800000 */
[----:B------:R-:W3:Y:S01]  /*6990*/  LDL.LU R29, [R1+0x38] ;  /* 0x00003800011d7983 */ /* 0x000ee20000300800 */
[----:B0-----:R-:W-:-:S02]  /*69a0*/  IMAD.WIDE R4, R17, 0x2, R20 ;  /* 0x0000000211047825 */ /* 0x001fc400078e0214 */
[----:B------:R-:W-:Y:S01]  /*69b0*/  LOP3.LUT R16, R16, R18, RZ, 0x3c, !PT ;  /* 0x0000001210107212 */ /* 0x000fe200078e3cff */
[----:B------:R-:W3:Y:S04]  /*69c0*/  LDL.LU R2, [R1+0x588] ;  /* 0x0005880001027983 */ /* 0x000ee80000300800 */
[----:B------:R4:W3:Y:S01]  /*69d0*/  @!P0 LDG.E.U16 R12, [R4.64] ;  /* 0x00000006040c8981 */ /* 0x0008e2000c1e1500 */
[----:B------:R-:W-:-:S03]  /*69e0*/  PRMT R11, RZ, 0x7610, R11 ;  /* 0x00007610ff0b7816 */ /* 0x000fc6000000000b */
[----:B------:R-:W3:Y:S04]  /*69f0*/  LDL.LU R0, [R1+0x58c] ;  /* 0x00058c0001007983 */ /* 0x000ee80000300800 */
[----:B------:R-:W3:Y:S01]  /*6a00*/  LDL.LU R14, [R1+0x594] ;  /* 0x00059400010e7983 */ /* 0x000ee20000300800 */
[----:B--2---:R-:W-:-:S04]  /*6a10*/  IMAD.MOV.U32 R18, RZ, RZ, R3 ;  /* 0x000000ffff127224 */ /* 0x004fc800078e0003 */
[----:B----4-:R-:W-:-:S05]  /*6a20*/  IMAD.WIDE R4, R17, 0x2, R18 ;  /* 0x0000000211047825 */ /* 0x010fca00078e0212 */
[----:B------:R-:W2:Y:S04]  /*6a30*/  @!P0 LDG.E.U16 R11, [R4.64] ;  /* 0x00000006040b8981 */ /* 0x000ea8000c1e1500 */
[----:B------:R-:W-:Y:S04]  /*6a40*/  STL.64 [R1+0x4a0], R20 ;  /* 0x0004a01401007387 */ /* 0x000fe80000100a00 */
[----:B------:R-:W4:Y:S04]  /*6a50*/  LDL.LU R15, [R1+0x590] ;  /* 0x00059000010f7983 */ /* 0x000f280000300800 */
[----:B---3--:R0:W-:Y:S04]  /*6a60*/  STL.64 [R1+0xea0], R12 ;  /* 0x000ea00c01007387 */ /* 0x0081e80000100a00 */
[----:B0-----:R-:W3:Y:S04]  /*6a70*/  LDL.LU R12, [R1+0x59c] ;  /* 0x00059c00010c7983 */ /* 0x001ee80000300800 */
[----:B------:R-:W3:Y:S04]  /*6a80*/  LDL.LU R3, [R1+0x5a0] ;  /* 0x0005a00001037983 */ /* 0x000ee80000300800 */
[----:B------:R0:W-:Y:S02]  /*6a90*/  STL.64 [R1+0x498], R18 ;  /* 0x0004981201007387 */ /* 0x0001e40000100a00 */
[----:B0-----:R-:W-:-:S02]  /*6aa0*/  IMAD.MOV.U32 R19, RZ, RZ, R2 ;  /* 0x000000ffff137224 */ /* 0x001fc400078e0002 */
[----:B------:R-:W-:Y:S01]  /*6ab0*/  IMAD.MOV.U32 R18, RZ, RZ, R0 ;  /* 0x000000ffff127224 */ /* 0x000fe200078e0000 */
[----:B--2---:R0:W-:Y:S04]  /*6ac0*/  STL [R1+0xeac], R11 ;  /* 0x000eac0b01007387 */ /* 0x0041e80000100800 */
[----:B0-----:R-:W2:Y:S04]  /*6ad0*/  LDL R11, [R1+0x61c] ;  /* 0x00061c00010b7983 */ /* 0x001ea80000100800 */
[----:B------:R-:W2:Y:S04]  /*6ae0*/  LDL.LU R2, [R1+0x5a4] ;  /* 0x0005a40001027983 */ /* 0x000ea80000300800 */
[----:B------:R-:W2:Y:S04]  /*6af0*/  LDL.LU R0, [R1+0x5a8] ;  /* 0x0005a80001007983 */ /* 0x000ea80000300800 */
[----:B------:R-:W-:Y:S01]  /*6b00*/  STS.U16 [R16+0x8000], R8 ;  /* 0x0080000810007388 */ /* 0x000fe20000000400 */
[----:B------:R-:W-:-:S03]  /*6b10*/  IMAD.WIDE R4, R17, 0x2, R18 ;  /* 0x0000000211047825 */ /* 0x000fc600078e0212 */
[----:B------:R-:W-:Y:S04]  /*6b20*/  STS.U16 [R16+0x9000], R9 ;  /* 0x0090000910007388 */ /* 0x000fe80000000400 */
[----:B------:R0:W-:Y:S02]  /*6b30*/  STS.U16 [R16+0xa000], R10 ;  /* 0x00a0000a10007388 */ /* 0x0001e40000000400 */
[----:B0-----:R-:W-:Y:S02]  /*6b40*/  PRMT R10, RZ, 0x7610, R10 ;  /* 0x00007610ff0a7816 */ /* 0x001fe4000000000a */
[----:B------:R-:W-:Y:S04]  /*6b50*/  STL.64 [R1+0x490], R18 ;  /* 0x0004901201007387 */ /* 0x000fe80000100a00 */
[----:B------:R0:W2:Y:S01]  /*6b60*/  @!P0 LDG.E.U16 R10, [R4.64] ;  /* 0x00000006040a8981 */ /* 0x0000a2000c1e1500 */
[----:B------:R-:W-:Y:S01]  /*6b70*/  PRMT R9, RZ, 0x7610, R9 ;  /* 0x00007610ff097816 */ /* 0x000fe20000000009 */
[----:B0-----:R-:W-:-:S02]  /*6b80*/  IMAD.MOV.U32 R4, RZ, RZ, R14 ;  /* 0x000000ffff047224 */ /* 0x001fc400078e000e */
[----:B----4-:R-:W-:-:S05]  /*6b90*/  IMAD.MOV.U32 R5, RZ, RZ, R15 ;  /* 0x000000ffff057224 */ /* 0x010fca00078e000f */
[----:B------:R0:W-:Y:S01]  /*6ba0*/  STL.64 [R1+0x488], R4 ;  /* 0x0004880401007387 */ /* 0x0001e20000100a00 */
[----:B------:R-:W-:Y:S01]  /*6bb0*/  PRMT R8, RZ, 0x7610, R8 ;  /* 0x00007610ff087816 */ /* 0x000fe20000000008 */
[----:B0-----:R-:W-:-:S05]  /*6bc0*/  IMAD.WIDE R4, R17, 0x2, R4 ;  /* 0x0000000211047825 */ /* 0x001fca00078e0204 */
[----:B------:R3:W4:Y:S02]  /*6bd0*/  @!P0 LDG.E.U16 R9, [R4.64] ;  /* 0x0000000604098981 */ /* 0x000724000c1e1500 */
[----:B---3--:R-:W-:Y:S02]  /*6be0*/  IMAD.MOV.U32 R4, RZ, RZ, R3 ;  /* 0x000000ffff047224 */ /* 0x008fe400078e0003 */
[----:B------:R-:W-:-:S05]  /*6bf0*/  IMAD.MOV.U32 R5, RZ, RZ, R12 ;  /* 0x000000ffff057224 */ /* 0x000fca00078e000c */
[----:B------:R0:W-:Y:S04]  /*6c00*/  STL.64 [R1+0x480], R4 ;  /* 0x0004800401007387 */ /* 0x0001e80000100a00 */
[----:B------:R1:W-:Y:S04]  /*6c10*/  STS.U16 [R16+0xb000], R27 ;  /* 0x00b0001b10007388 */ /* 0x0003e80000000400 */
[----:B------:R-:W3:Y:S01]  /*6c20*/  LDL.LU R18, [R1+0x40] ;  /* 0x0000400001127983 */ /* 0x000ee20000300800 */
[----:B0-----:R-:W-:-:S03]  /*6c30*/  IMAD.WIDE R4, R17, 0x2, R4 ;  /* 0x0000000211047825 */ /* 0x001fc600078e0204 */
[----:B-1----:R-:W3:Y:S04]  /*6c40*/  LDL.LU R16, [R1+0x4c] ;  /* 0x00004c0001107983 */ /* 0x002ee80000300800 */
[----:B------:R2:W3:Y:S04]  /*6c50*/  @!P0 LDG.E.U16 R8, [R4.64] ;  /* 0x0000000604088981 */ /* 0x0004e8000c1e1500 */
[----:B------:R-:W3:Y:S04]  /*6c60*/  LDL.LU R25, [R1+0x5b4] ;  /* 0x0005b40001197983 */ /* 0x000ee80000300800 */
[----:B------:R-:W3:Y:S04]  /*6c70*/  LDL.LU R13, [R1+0x5b8] ;  /* 0x0005b800010d7983 */ /* 0x000ee80000300800 */
[----:B------:R-:W3:Y:S01]  /*6c80*/  LDL.LU R12, [R1+0x5bc] ;  /* 0x0005bc00010c7983 */ /* 0x000ee20000300800 */
[----:B------:R-:W-:Y:S01]  /*6c90*/  PRMT R7, RZ, 0x7610, R7 ;  /* 0x00007610ff077816 */ /* 0x000fe20000000007 */
[----:B--2---:R-:W-:-:S02]  /*6ca0*/  IMAD.MOV.U32 R5, RZ, RZ, R2 ;  /* 0x000000ffff057224 */ /* 0x004fc400078e0002 */
[----:B------:R-:W-:-:S05]  /*6cb0*/  IMAD.MOV.U32 R4, RZ, RZ, R0 ;  /* 0x000000ffff047224 */ /* 0x000fca00078e0000 */
[----:B------:R0:W-:Y:S04]  /*6cc0*/  STL.64 [R1+0x478], R4 ;  /* 0x0004780401007387 */ /* 0x0001e80000100a00 */
[----:B------:R-:W2:Y:S04]  /*6cd0*/  LDL.LU R15, [R1+0x5c4] ;  /* 0x0005c400010f7983 */ /* 0x000ea80000300800 */
[----:B------:R-:W2:Y:S04]  /*6ce0*/  LDL.LU R14, [R1+0x5c8] ;  /* 0x0005c800010e7983 */ /* 0x000ea80000300800 */
[----:B------:R-:W2:Y:S04]  /*6cf0*/  LDL.LU R19, [R1+0x48] ;  /* 0x0000480001137983 */ /* 0x000ea80000300800 */
[----:B------:R-:W2:Y:S04]  /*6d00*/  LDL.LU R20, [R1+0x30] ;  /* 0x0000300001147983 */ /* 0x000ea80000300800 */
[----:B------:R-:W2:Y:S04]  /*6d10*/  LDL R21, [R1+0x618] ;  /* 0x0006180001157983 */ /* 0x000ea80000100800 */
[----:B------:R-:W2:Y:S01]  /*6d20*/  LDL.LU R22, [R1+0x24] ;  /* 0x0000240001167983 */ /* 0x000ea20000300800 */
[----:B0-----:R-:W-:-:S03]  /*6d30*/  IMAD.WIDE R4, R17, 0x2, R4 ;  /* 0x0000000211047825 */ /* 0x001fc600078e0204 */
[----:B------:R-:W2:Y:S04]  /*6d40*/  LDL.LU R23, [R1+0x45c] ;  /* 0x00045c0001177983 */ /* 0x000ea80000300800 */
[----:B------:R-:W2:Y:S04]  /*6d50*/  LDL.LU R24, [R1+0x44] ;  /* 0x0000440001187983 */ /* 0x000ea80000300800 */
[----:B------:R-:W2:Y:S04]  /*6d60*/  LDL.LU R0, [R1+0x28] ;  /* 0x0000280001007983 */ /* 0x000ea80000300800 */
[----:B------:R-:W2:Y:S04]  /*6d70*/  LDL.LU R26, [R1+0x1c] ;  /* 0x00001c00011a7983 */ /* 0x000ea80000300800 */
[----:B------:R0:W-:Y:S04]  /*6d80*/  STS.U16 [R11+0x8400], R28 ;  /* 0x0084001c0b007388 */ /* 0x0001e80000000400 */
[----:B------:R-:W2:Y:S04]  /*6d90*/  LDL.LU R27, [R1+0x18] ;  /* 0x00001800011b7983 */ /* 0x000ea80000300800 */
[----:B------:R1:W-:Y:S04]  /*6da0*/  STS.U16 [R11+0x9400], R29 ;  /* 0x0094001d0b007388 */ /* 0x0003e80000000400 */
[----:B0-----:R-:W2:Y:S04]  /*6db0*/  LDL.LU R28, [R1+0x14] ;  /* 0x00001400011c7983 */ /* 0x001ea80000300800 */
[----:B------:R0:W2:Y:S04]  /*6dc0*/  @!P0 LDG.E.U16 R7, [R4.64] ;  /* 0x0000000604078981 */ /* 0x0000a8000c1e1500 */
[----:B-1----:R-:W2:Y:S04]  /*6dd0*/  LDL.LU R29, [R1+0x10] ;  /* 0x00001000011d7983 */ /* 0x002ea80000300800 */
[----:B------:R-:W2:Y:S04]  /*6de0*/  LDL.LU R3, [R1+0xc] ;  /* 0x00000c0001037983 */ /* 0x000ea80000300800 */
[----:B------:R-:W2:Y:S04]  /*6df0*/  LDL.LU R2, [R1+0x8] ;  /* 0x0000080001027983 */ /* 0x000ea80000300800 */
[----:B0-----:R-:W2:Y:S04]  /*6e00*/  LDL.LU R4, [R1+0x3c] ;  /* 0x00003c0001047983 */ /* 0x001ea80000300800 */
[----:B------:R-:W3:Y:S01]  /*6e10*/  LDL.LU R5, [R1+0x5ac] ;  /* 0x0005ac0001057983 */ /* 0x000ee20000300800 */
[----:B------:R-:W-:-:S03]  /*6e20*/  PRMT R6, RZ, 0x7610, R6 ;  /* 0x00007610ff067816 */ /* 0x000fc60000000006 */
[----:B--2---:R3:W-:Y:S02]  /*6e30*/  STS.U16 [R11+0xa400], R4 ;  /* 0x00a400040b007388 */ /* 0x0047e40000000400 */
[----:B---3--:R-:W-:Y:S02]  /*6e40*/  IMAD.MOV.U32 R4, RZ, RZ, R25 ;  /* 0x000000ffff047224 */ /* 0x008fe400078e0019 */
[----:B------:R-:W2:Y:S04]  /*6e50*/  LDL R25, [R1+0x614] ;  /* 0x0006140001197983 */ /* 0x000ea80000100800 */
[----:B------:R0:W-:Y:S04]  /*6e60*/  STL.64 [R1+0x470], R4 ;  /* 0x0004700401007387 */ /* 0x0001e80000100a00 */
[----:B------:R1:W-:Y:S01]  /*6e70*/  STS.U16 [R11+0xb400], R18 ;  /* 0x00b400120b007388 */ /* 0x0003e20000000400 */
[----:B0-----:R-:W-:-:S03]  /*6e80*/  IMAD.WIDE R4, R17, 0x2, R4 ;  /* 0x0000000211047825 */ /* 0x001fc600078e0204 */
[----:B-1----:R-:W3:Y:S04]  /*6e90*/  LDL.LU R11, [R1+0xeac] ;  /* 0x000eac00010b7983 */ /* 0x002ee80000300800 */
[----:B------:R0:W3:Y:S04]  /*6ea0*/  @!P0 LDG.E.U16 R6, [R4.64] ;  /* 0x0000000604068981 */ /* 0x0000e8000c1e1500 */
[----:B------:R-:W3:Y:S04]  /*6eb0*/  LDL.LU R18, [R1+0xea8] ;  /* 0x000ea80001127983 */ /* 0x000ee80000300800 */
[----:B------:R1:W-:Y:S01]  /*6ec0*/  STL.64 [R1+0x468], R12 ;  /* 0x0004680c01007387 */ /* 0x0003e20000100a00 */
[----:B0-----:R-:W-:-:S03]  /*6ed0*/  PRMT R5, RZ, 0x7610, R5 ;  /* 0x00007610ff057816 */ /* 0x001fc60000000005 */
[----:B------:R0:W-:Y:S01]  /*6ee0*/  STS.U16 [R21+0x8800], R16 ;  /* 0x0088001015007388 */ /* 0x0001e20000000400 */
[----:B------:R-:W-:Y:S01]  /*6ef0*/  PRMT R4, RZ, 0x7610, R4 ;  /* 0x00007610ff047816 */ /* 0x000fe20000000004 */
[----:B-1----:R-:W-:-:S04]  /*6f00*/  IMAD.WIDE R12, R17, 0x2, R12 ;  /* 0x00000002110c7825 */ /* 0x002fc800078e020c */
[----:B0-----:R-:W-:Y:S01]  /*6f10*/  IMAD.WIDE R16, R17, 0x2, R14 ;  /* 0x0000000211107825 */ /* 0x001fe200078e020e */
[----:B------:R0:W3:Y:S04]  /*6f20*/  @!P0 LDG.E.U16 R5, [R12.64] ;  /* 0x000000060c058981 */ /* 0x0000e8000c1e1500 */
[----:B------:R1:W3:Y:S04]  /*6f30*/  @!P0 LDG.E.U16 R4, [R16.64] ;  /* 0x0000000610048981 */ /* 0x0002e8000c1e1500 */
[----:B0-----:R-:W3:Y:S04]  /*6f40*/  LDL.LU.64 R12, [R1+0xea0] ;  /* 0x000ea000010c7983 */ /* 0x001ee80000300a00 */
[----:B------:R0:W-:Y:S04]  /*6f50*/  STL.64 [R1+0x460], R14 ;  /* 0x0004600e01007387 */ /* 0x0001e80000100a00 */
[----:B------:R1:W-:Y:S04]  /*6f60*/  STS.U16 [R21+0x9800], R19 ;  /* 0x0098001315007388 */ /* 0x0003e80000000400 */
[----:B------:R4:W-:Y:S04]  /*6f70*/  STS.U16 [R21+0xa800], R20 ;  /* 0x00a8001415007388 */ /* 0x0009e80000000400 */
[----:B0-----:R-:W3:Y:S04]  /*6f80*/  LDL.LU.64 R14, [R1+0xe98] ;  /* 0x000e9800010e7983 */ /* 0x001ee80000300a00 */
[----:B-1----:R-:W3:Y:S04]  /*6f90*/  LDL.LU.64 R16, [R1+0xe90] ;  /* 0x000e900001107983 */ /* 0x002ee80000300a00 */
[----:B------:R-:W3:Y:S04]  /*6fa0*/  LDL.LU R19, [R1+0xe8c] ;  /* 0x000e8c0001137983 */ /* 0x000ee80000300800 */
[----:B----4-:R-:W4:Y:S04]  /*6fb0*/  LDL.LU R20, [R1+0xe88] ;  /* 0x000e880001147983 */ /* 0x010f280000300800 */
[----:B------:R0:W-:Y:S04]  /*6fc0*/  STS.U16 [R21+0xb800], R22 ;  /* 0x00b8001615007388 */ /* 0x0001e80000000400 */
[----:B0-----:R-:W3:Y:S04]  /*6fd0*/  LDL.LU R21, [R1+0xe84] ;  /* 0x000e840001157983 */ /* 0x001ee80000300800 */
[----:B------:R-:W3:Y:S04]  /*6fe0*/  LDL.LU R22, [R1+0xe80] ;  /* 0x000e800001167983 */ /* 0x000ee80000300800 */
[----:B--2---:R0:W-:Y:S04]  /*6ff0*/  STS.U16 [R25+0x8c00], R23 ;  /* 0x008c001719007388 */ /* 0x0041e80000000400 */
[----:B------:R1:W-:Y:S04]  /*7000*/  STS.U16 [R25+0x9c00], R24 ;  /* 0x009c001819007388 */ /* 0x0003e80000000400 */
[----:B------:R2:W-:Y:S04]  /*7010*/  STS.U16 [R25+0xac00], R0 ;  /* 0x00ac000019007388 */ /* 0x0005e80000000400 */
[----:B0-----:R-:W3:Y:S04]  /*7020*/  LDL.LU R23, [R1+0xe7c] ;  /* 0x000e7c0001177983 */ /* 0x001ee80000300800 */
[----:B-1----:R-:W3:Y:S04]  /*7030*/  LDL.LU R24, [R1+0xe78] ;  /* 0x000e780001187983 */ /* 0x002ee80000300800 */
[----:B--2---:R-:W2:Y:S04]  /*7040*/  LDL.LU R0, [R1+0xe74] ;  /* 0x000e740001007983 */ /* 0x004ea80000300800 */
[----:B--2---:R0:W-:Y:S04]  /*7050*/  STS.U16 [R25+0xbc00], R0 ;  /* 0x00bc000019007388 */ /* 0x0041e80000000400 */
[----:B0-----:R-:W2:Y:S04]  /*7060*/  LDL.LU R25, [R1+0xe70] ;  /* 0x000e700001197983 */ /* 0x001ea80000300800 */
[----:B------:R-:W2:Y:S04]  /*7070*/  LDL.LU R0, [R1+0xe6c] ;  /* 0x000e6c0001007983 */ /* 0x000ea80000300800 */
[----:B--2---:R0:W-:Y:S04]  /*7080*/  STS.U16 [R0], R26 ;  /* 0x0000001a00007388 */ /* 0x0041e80000000400 */
[----:B------:R1:W-:Y:S04]  /*7090*/  STS.U16 [R0+0x400], R27 ;  /* 0x0004001b00007388 */ /* 0x0003e80000000400 */
[----:B------:R2:W-:Y:S04]  /*70a0*/  STS.U16 [R0+0x800], R28 ;  /* 0x0008001c00007388 */ /* 0x0005e80000000400 */
[----:B0-----:R-:W4:Y:S04]  /*70b0*/  LDL.LU R26, [R1+0xe68] ;  /* 0x000e6800011a7983 */ /* 0x001f280000300800 */
[----:B-1----:R-:W4:Y:S04]  /*70c0*/  LDL.LU R27, [R1+0xe64] ;  /* 0x000e6400011b7983 */ /* 0x002f280000300800 */
[----:B--2---:R-:W2:Y:S04]  /*70d0*/  LDL.LU R28, [R1+0xe60] ;  /* 0x000e6000011c7983 */ /* 0x004ea80000300800 */
[----:B------:R0:W-:Y:S04]  /*70e0*/  STS.U16 [R0+0xc00], R29 ;  /* 0x000c001d00007388 */ /* 0x0001e80000000400 */
[----:B0-----:R-:W2:Y:S04]  /*70f0*/  LDL.LU R29, [R1+0xe5c] ;  /* 0x000e5c00011d7983 */ /* 0x001ea80000300800 */
[----:B------:R-:W-:Y:S04]  /*7100*/  STS.U16 [R0+0x1400], R2 ;  /* 0x0014000200007388 */ /* 0x000fe80000000400 */
[----:B------:R-:W-:Y:S04]  /*7110*/  STS.U16 [R0+0x1000], R3 ;  /* 0x0010000300007388 */ /* 0x000fe80000000400 */
[----:B------:R-:W-:Y:S04]  /*7120*/  STS.U16 [R0+0x2800], R25 ;  /* 0x0028001900007388 */ /* 0x000fe80000000400 */
[----:B---3--:R-:W-:Y:S04]  /*7130*/  STS.U16 [R0+0x2c00], R24 ;  /* 0x002c001800007388 */ /* 0x008fe80000000400 */
[----:B------:R-:W-:Y:S04]  /*7140*/  STS.U16 [R0+0x3000], R23 ;  /* 0x0030001700007388 */ /* 0x000fe80000000400 */
[----:B--2---:R0:W-:Y:S04]  /*7150*/  STS.U16 [R0+0x1800], R29 ;  /* 0x0018001d00007388 */ /* 0x0041e80000000400 */
[----:B0-----:R-:W2:Y:S04]  /*7160*/  LDL.LU R29, [R1+0xe58] ;  /* 0x000e5800011d7983 */ /* 0x001ea80000300800 */
[----:B------:R-:W3:Y:S04]  /*7170*/  LDL R2, [R1+0x450] ;  /* 0x0004500001027983 */ /* 0x000ee80000100800 */
[----:B------:R-:W-:Y:S04]  /*7180*/  STS.U16 [R0+0x1c00], R28 ;  /* 0x001c001c00007388 */ /* 0x000fe80000000400 */
[----:B----4-:R-:W-:Y:S04]  /*7190*/  STS.U16 [R0+0x2000], R27 ;  /* 0x0020001b00007388 */ /* 0x010fe80000000400 */
[----:B------:R-:W-:Y:S04]  /*71a0*/  STS.U16 [R0+0x2400], R26 ;  /* 0x0024001a00007388 */ /* 0x000fe80000000400 */
        /* <DEDUP_REMOVED lines=19> */
[----:B------:R-:W-:Y:S06]  /*72e0*/  BAR.SYNC.DEFER_BLOCKING 0x0 ;  /* 0x0000000000007b1d */ /* 0x000fec0000010000 */
[----:B------:R-:W-:Y:S04]  /*72f0*/  STL [R1+0x6a4], R0 ;  /* 0x0006a40001007387 */ /* 0x000fe80000100800 */
[----:B--2---:R-:W-:Y:S04]  /*7300*/  LDSM.16.MT88.4 R16, [R29+0x8000] ;  /* 0x008000001d10783b */ /* 0x004fe80000004200 */
[----:B---3--:R-:W0:Y:S04]  /*7310*/  LDSM.16.M88.4 R4, [R2] ;  /* 0x000000000204783b */ /* 0x008e280000000200 */
[----:B------:R-:W1:Y:S04]  /*7320*/  LDSM.16.M88.4 R12, [R2+0x2000] ;  /* 0x00200000020c783b */ /* 0x000e680000000200 */
[----:B------:R-:W2:Y:S04]  /*7330*/  LDSM.16.M88.4 R24, [R2+0x1000] ;  /* 0x001000000218783b */ /* 0x000ea80000000200 */
[----:B------:R-:W3:Y:S04]  /*7340*/  LDSM.16.M88.4 R8, [R2+0x3000] ;  /* 0x003000000208783b */ /* 0x000ee80000000200 */
[----:B------:R-:W-:Y:S04]  /*7350*/  LDSM.16.MT88.4 R20, [R29+0x8080] ;  /* 0x008080001d14783b */ /* 0x000fe80000004200 */
[----:B0-----:R-:W-:Y:S04]  /*7360*/  STL.64 [R1+0x40], R4 ;  /* 0x0000400401007387 */ /* 0x001fe80000100a00 */
[----:B------:R-:W-:Y:S04]  /*7370*/  STL.64 [R1+0x48], R6 ;  /* 0x0000480601007387 */ /* 0x000fe80000100a00 */
[----:B------:R-:W0:Y:S04]  /*7380*/  LDSM.16.M88.4 R4, [R2+0x4000] ;  /* 0x004000000204783b */ /* 0x000e280000000200 */
[----:B-1----:R-:W-:Y:S04]  /*7390*/  STL.64 [R1+0x20], R12 ;  /* 0x0000200c01007387 */ /* 0x002fe80000100a00 */
[----:B------:R-:W-:Y:S04]  /*73a0*/  STL.64 [R1+0x28], R14 ;  /* 0x0000280e01007387 */ /* 0x000fe80000100a00 */
[----:B--2---:R-:W-:Y:S04]  /*73b0*/  STL.64 [R1+0x38], R26 ;  /* 0x0000381a01007387 */ /* 0x004fe80000100a00 */
[----:B---3--:R-:W-:Y:S04]  /*73c0*/  STL.64 [R1+0x10], R8 ;  /* 0x0000100801007387 */ /* 0x008fe80000100a00 */
[----:B------:R-:W-:Y:S04]  /*73d0*/  STL.64 [R1+0x18], R10 ;  /* 0x0000180a01007387 */ /* 0x000fe80000100a00 */
[----:B------:R1:W-:Y:S04]  /*73e0*/  STL.64 [R1+0xe48], R24 ;  /* 0x000e481801007387 */ /* 0x0003e80000100a00 */
[----:B------:R-:W-:Y:S04]  /*73f0*/  LDSM.16.M88.4 R8, [R2+0x6000] ;  /* 0x006000000208783b */ /* 0x000fe80000000200 */
[----:B------:R-:W-:Y:S04]  /*7400*/  LDSM.16.M88.4 R12, [R2+0x7000] ;  /* 0x00700000020c783b */ /* 0x000fe80000000200 */
[----:B0-----:R-:W-:Y:S04]  /*7410*/  STL.64 [R1], R4 ;  /* 0x0000000401007387 */ /* 0x001fe80000100a00 */
[----:B------:R-:W-:Y:S04]  /*7420*/  STL.64 [R1+0x8], R6 ;  /* 0x0000080601007387 */ /* 0x000fe80000100a00 */
[----:B------:R-:W0:Y:S04]  /*7430*/  LDSM.16.M88.4 R4, [R2+0x5000] ;  /* 0x005000000204783b */ /* 0x000e280000000200 */
[----:B-1----:R-:W2:Y:S04]  /*7440*/  LDL.64 R24, [R1+0x40] ;  /* 0x0000400001187983 */ /* 0x002ea80000100a00 */
[----:B0-----:R-:W-:Y:S04]  /*7450*/  STL [R1+0xa94], R6 ;  /* 0x000a940601007387 */ /* 0x001fe80000100800 */
[----:B------:R-:W-:Y:S04]  /*7460*/  STL [R1+0xa90], R7 ;  /* 0x000a900701007387 */ /* 0x000fe80000100800 */
[----:B------:R0:W-:Y:S04]  /*7470*/  STL.64 [R1+0xe50], R4 ;  /* 0x000e500401007387 */ /* 0x0001e80000100a00 */
[----:B0-----:R-:W2:Y:S04]  /*7480*/  LDL.LU.64 R4, [R1+0x440] ;  /* 0x0004400001047983 */ /* 0x001ea80000300a00 */
[----:B------:R-:W2:Y:S04]  /*7490*/  LDL.LU.64 R6, [R1+0x448] ;  /* 0x0004480001067983 */ /* 0x000ea80000300a00 */
[----:B------:R-:W-:Y:S04]  /*74a0*/  STL [R1+0xa7c], R10 ;  /* 0x000a7c0a01007387 */ /* 0x000fe80000100800 */
[----:B------:R-:W-:Y:S04]  /*74b0*/  STL [R1+0xa78], R11 ;  /* 0x000a780b01007387 */ /* 0x000fe80000100800 */
[----:B------:R0:W-:Y:S04]  /*74c0*/  STL.64 [R1+0xe20], R8 ;  /* 0x000e200801007387 */ /* 0x0001e80000100a00 */
[----:B0-----:R-:W3:Y:S04]  /*74d0*/  LDL.LU.64 R8, [R1+0x410] ;  /* 0x0004100001087983 */ /* 0x001ee80000300a00 */
[----:B------:R-:W4:Y:S04]  /*74e0*/  LDL.LU.64 R10, [R1+0x418] ;  /* 0x00041800010a7983 */ /* 0x000f280000300a00 */
[----:B----4-:R-:W-:Y:S04]  /*74f0*/  STL.64 [R1+0xe30], R10 ;  /* 0x000e300a01007387 */ /* 0x010fe80000100a00 */
[----:B---3--:R0:W-:Y:S04]  /*7500*/  STL.64 [R1+0xe28], R8 ;  /* 0x000e280801007387 */ /* 0x0081e80000100a00 */
[----:B0-----:R-:W3:Y:S04]  /*7510*/  LDL.LU.64 R8, [R1+0x420] ;  /* 0x0004200001087983 */ /* 0x001ee80000300a00 */
[----:B------:R-:W4:Y:S01]  /*7520*/  LDL.LU.64 R10, [R1+0x428] ;  /* 0x00042800010a7983 */ /* 0x000f220000300a00 */
[----:B--2---:R-:W-:Y:S03]  /*7530*/  HMMA.16816.F32.BF16 R4, R16, R24, R4 ;  /* 0x000000181004723c */ /* 0x004fe60000041804 */
[----:B----4-:R-:W-:Y:S04]  /*7540*/  STL.64 [R1+0xe40], R10 ;  /* 0x000e400a01007387 */ /* 0x010fe80000100a00 */
[----:B---3--:R0:W-:Y:S04]  /*7550*/  STL.64 [R1+0xe38], R8 ;  /* 0x000e380801007387 */ /* 0x0081e80000100a00 */
[----:B0-----:R-:W2:Y:S04]  /*7560*/  LDL.LU.64 R8, [R1+0x430] ;  /* 0x0004300001087983 */ /* 0x001ea80000300a00 */
[----:B------:R-:W2:Y:S04]  /*7570*/  LDL.LU.64 R10, [R1+0x438] ;  /* 0x00043800010a7983 */ /* 0x000ea80000300a00 */
[----:B------:R-:W-:Y:S04]  /*7580*/  STL [R1+0xaf4], R14 ;  /* 0x000af40e01007387 */ /* 0x000fe80000100800 */
[----:B------:R-:W-:Y:S04]  /*7590*/  STL [R1+0xaf0], R15 ;  /* 0x000af00f01007387 */ /* 0x000fe80000100800 */
[----:B------:R0:W-:Y:S04]  /*75a0*/  STL.64 [R1+0xe18], R12 ;  /* 0x000e180c01007387 */ /* 0x0001e80000100a00 */
[----:B0-----:R-:W3:Y:S04]  /*75b0*/  LDL.64 R12, [R1] ;  /* 0x00000000010c7983 */ /* 0x001ee80000100a00 */
[----:B------:R-:W-:Y:S04]  /*75c0*/  STL.64 [R1+0xdf0], R22 ;  /* 0x000df01601007387 */ /* 0x000fe80000100a00 */
[----:B------:R0:W-:Y:S04]  /*75d0*/  STL.64 [R1+0xde8], R20 ;  /* 0x000de81401007387 */ /* 0x0001e80000100a00 */
[----:B0-----:R-:W4:Y:S04]  /*75e0*/  LDL.64 R20, [R1+0x20] ;  /* 0x0000200001147983 */ /* 0x001f280000100a00 */
[----:B------:R0:W-:Y:S04]  /*75f0*/  STL.64 [R1+0x440], R4 ;  /* 0x0004400401007387 */ /* 0x0001e80000100a00 */
[----:B------:R1:W-:Y:S04]  /*7600*/  STL.64 [R1+0x448], R6 ;  /* 0x0004480601007387 */ /* 0x0003e80000100a00 */
[----:B0-----:R-:W2:Y:S01]  /*7610*/  LDL.LU.64 R4, [R1+0xe50] ;  /* 0x000e500001047983 */ /* 0x001ea20000300a00 */
[----:B-1----:R-:W-:-:S02]  /*7620*/  IMAD.MOV.U32 R7, RZ, RZ, R24 ;  /* 0x000000ffff077224 */ /* 0x002fc400078e0018 */
[----:B------:R-:W-:Y:S02]  /*7630*/  IMAD.MOV.U32 R6, RZ, RZ, R25 ;  /* 0x000000ffff067224 */ /* 0x000fe400078e0019 */
[----:B------:R-:W2:Y:S04]  /*7640*/  LDL.LU.64 R24, [R1+0xe48] ;  /* 0x000e480001187983 */ /* 0x000ea80000300a00 */
[----:B------:R-:W-:Y:S01]  /*7650*/  STL.64 [R1+0xe10], R6 ;  /* 0x000e100601007387 */ /* 0x000fe20000100a00 */
[C---:B--2---:R-:W-:Y:S03]  /*7660*/  HMMA.16816.F32.BF16 R8, R16.reuse, R24, R8 ;  /* 0x000000181008723c */ /* 0x044fe60000041808 */
[----:B------:R0:W-:Y:S04]  /*7670*/  STL.64 [R1+0xe08], R4 ;  /* 0x000e080401007387 */ /* 0x0001e80000100a00 */
[----:B0-----:R-:W3:Y:S04]  /*7680*/  LDL.LU.64 R4, [R1+0x400] ;  /* 0x0004000001047983 */ /* 0x001ee80000300a00 */
[----:B------:R-:W3:Y:S11]  /*7690*/  LDL.LU.64 R6, [R1+0x408] ;  /* 0x0004080001067983 */ /* 0x000ef60000300a00 */
[----:B------:R-:W-:Y:S01]  /*76a0*/  @!UPT UIADD3 URZ, URZ, URZ, URZ ;  /* 0x0000003f3f3ff290 */ /* 0x000fe2000fffe03f */
[----:B------:R-:W-:Y:S04]  /*76b0*/  STL.64 [R1+0x430], R8 ;  /* 0x0004300801007387 */ /* 0x000fe80000100a00 */
[----:B------:R0:W-:Y:S04]  /*76c0*/  STL.64 [R1+0x438], R10 ;  /* 0x0004380a01007387 */ /* 0x0001e80000100a00 */
[----:B0-----:R-:W4:Y:S04]  /*76d0*/  LDL.LU.64 R10, [R1+0xe40] ;  /* 0x000e4000010a7983 */ /* 0x001f280000300a00 */
[----:B------:R-:W4:Y:S04]  /*76e0*/  LDL.LU.64 R8, [R1+0xe38] ;  /* 0x000e380001087983 */ /* 0x000f280000300a00 */
[----:B------:R0:W-:Y:S04]  /*76f0*/  STL.64 [R1+0xdd8], R24 ;  /* 0x000dd81801007387 */ /* 0x0001e80000100a00 */
[----:B0-----:R-:W2:Y:S01]  /*7700*/  LDL.64 R24, [R1+0x10] ;  /* 0x0000100001187983 */ /* 0x001ea20000100a00 */
[C---:B----4-:R-:W-:Y:S11]  /*7710*/  HMMA.16816.F32.BF16 R8, R16.reuse, R20, R8 ;  /* 0x000000141008723c */ /* 0x050ff60000041808 */
[----:B------:R-:W-:Y:S11]  /*7720*/  @!UPT UIADD3 URZ, URZ, URZ, URZ ;  /* 0x0000003f3f3ff290 */ /* 0x000ff6000fffe03f */
[----:B------:R-:W-:Y:S01]  /*7730*/  @!UPT UIADD3 URZ, URZ, URZ, URZ ;  /* 0x0000003f3f3ff290 */ /* 0x000fe2000fffe03f */
[----:B------:R-:W-:Y:S04]  /*7740*/  STL.64 [R1+0x420], R8 ;  /* 0x0004200801007387 */ /* 0x000fe80000100a00 */
[----:B------:R0:W-:Y:S04]  /*7750*/  STL.64 [R1+0x428], R10 ;  /* 0x0004280a01007387 */ /* 0x0001e80000100a00 */
[----:B0-----:R-:W2:Y:S04]  /*7760*/  LDL.LU.64 R10, [R1+0xe30] ;  /* 0x000e3000010a7983 */ /* 0x001ea80000300a00 */
[----:B------:R-:W2:Y:S01]  /*7770*/  LDL.LU.64 R8, [R1+0xe28] ;  /* 0x000e280001087983 */ /* 0x000ea20000300a00 */
[----:B---3--:R-:W-:Y:S01]  /*7780*/  HMMA.16816.F32.BF16 R4, R16, R12, R4 ;  /* 0x0000000c1004723c */ /* 0x008fe20000041804 */
[----:B------:R-:W-:-:S02]  /*7790*/  IMAD.MOV.U32 R2, RZ, RZ, R20 ;  /* 0x000000ffff027224 */ /* 0x000fc400078e0014 */
[----:B------:R-:W-:Y:S02]  /*77a0*/  IMAD.MOV.U32 R0, RZ, RZ, R21 ;  /* 0x000000ffff007224 */ /* 0x000fe400078e0015 */
[----:B------:R-:W3:Y:S01]  /*77b0*/  LDL.LU.64 R20, [R1+0x3f0] ;  /* 0x0003f00001147983 */ /* 0x000ee20000300a00 */
[----:B------:R-:W-:-:S03]  /*77c0*/  IMAD.MOV.U32 R26, RZ, RZ, R12 ;  /* 0x000000ffff1a7224 */ /* 0x000fc600078e000c */
[----:B------:R-:W3:Y:S01]  /*77d0*/  LDL.LU.64 R22, [R1+0x3f8] ;  /* 0x0003f80001167983 */ /* 0x000ee20000300a00 */
[----:B--2---:R-:W-:Y:S11]  /*77e0*/  HMMA.16816.F32.BF16 R8, R16, R24, R8 ;  /* 0x000000181008723c */ /* 0x004ff60000041808 */
[----:B------:R-:W-:Y:S11]  /*77f0*/  @!UPT UIADD3 URZ, URZ, URZ, URZ ;  /* 0x0000003f3f3ff290 */ /* 0x000ff6000fffe03f */
[----:B------:R-:W-:Y:S01]  /*7800*/  @!UPT UIADD3 URZ, URZ, URZ, URZ ;  /* 0x0000003f3f3ff290 */ /* 0x000fe2000fffe03f */
[----:B------:R0:W-:Y:S04]  /*7810*/  STL.64 [R1+0x410], R8 ;  /* 0x0004100801007387 */ /* 0x0001e80000100a00 */
[----:B------:R1:W-:Y:S04]  /*7820*/  STL.64 [R1+0x418], R10 ;  /* 0x0004180a01007387 */ /* 0x0003e80000100a00 */
[----:B0-----:R-:W2:Y:S01]  /*7830*/  LDL.LU.64 R8, [R1+0xe20] ;  /* 0x000e200001087983 */ /* 0x001ea20000300a00 */
[----:B-1----:R-:W-:-:S03]  /*7840*/  IMAD.MOV.U32 R11, RZ, RZ, R13 ;  /* 0x000000ffff0b7224 */ /* 0x002fc600078e000d */
[----:B------:R-:W4:Y:S04]  /*7850*/  LDL.LU.64 R12, [R1+0xe18] ;  /* 0x000e1800010c7983 */ /* 0x000f280000300a00 */
[----:B------:R0:W-:Y:S04]  /*7860*/  STL.64 [R1+0x408], R6 ;  /* 0x0004080601007387 */ /* 0x0001e80000100a00 */
[----:B0-----:R-:W2:Y:S01]  /*7870*/  LDL.LU.64 R6, [R1+0xe10] ;  /* 0x000e100001067983 */ /* 0x001ea20000300a00 */
[----:B------:R-:W-:Y:S02]  /*7880*/  IMAD.MOV.U32 R14, RZ, RZ, R4 ;  /* 0x000000ffff0e7224 */ /* 0x000fe400078e0004 */
[----:B------:R-:W-:-:S02]  /*7890*/  IMAD.MOV.U32 R15, RZ, RZ, R5 ;  /* 0x000000ffff0f7224 */ /* 0x000fc400078e0005 */
[----:B------:R-:W3:Y:S01]  /*78a0*/  LDL.LU.64 R4, [R1+0xe08] ;  /* 0x000e080001047983 */ /* 0x000ee20000300a00 */
[----:B------:R-:W-:Y:S02]  /*78b0*/  IMAD.MOV.U32 R10, RZ, RZ, R24 ;  /* 0x000000ffff0a7224 */ /* 0x000fe400078e0018 */
[----:B------:R-:W-:Y:S01]  /*78c0*/  IMAD.MOV.U32 R3, RZ, RZ, R25 ;  /* 0x000000ffff037224 */ /* 0x000fe200078e0019 */
[----:B------:R-:W-:Y:S01]  /*78d0*/  STL [R1+0xe00], R26 ;  /* 0x000e001a01007387 */ /* 0x000fe20000100800 */
[----:B--2---:R-:W-:Y:S02]  /*78e0*/  IMAD.MOV.U32 R24, RZ, RZ, R7 ;  /* 0x000000ffff187224 */ /* 0x004fe400078e0007 */
[----:B------:R-:W-:-:S05]  /*78f0*/  IMAD.MOV.U32 R25, RZ, RZ, R6 ;  /* 0x000000ffff197224 */ /* 0x000fca00078e0006 */
[----:B------:R0:W-:Y:S04]  /*7900*/  STL.64 [R1+0xdf8], R24 ;  /* 0x000df81801007387 */ /* 0x0001e80000100a00 */
[----:B0-----:R-:W2:Y:S04]  /*7910*/  LDL.LU.64 R24, [R1+0x390] ;  /* 0x0003900001187983 */ /* 0x001ea80000300a00 */
[----:B------:R-:W2:Y:S01]  /*7920*/  LDL.LU.64 R26, [R1+0x398] ;  /* 0x00039800011a7983 */ /* 0x000ea20000300a00 */
[C---:B---3--:R-:W-:Y:S03]  /*7930*/  HMMA.16816.F32.BF16 R20, R16.reuse, R4, R20 ;  /* 0x000000041014723c */ /* 0x048fe60000041814 */
[----:B------:R-:W-:Y:S04]  /*7940*/  STL [R1+0xb7c], R15 ;  /* 0x000b7c0f01007387 */ /* 0x000fe80000100800 */
[----:B------:R-:W-:Y:S11]  /*7950*/  STL [R1+0xb78], R14 ;  /* 0x000b780e01007387 */ /* 0x000ff60000100800 */
[----:B------:R-:W-:Y:S05]  /*7960*/  @!UPT UIADD3 URZ, URZ, URZ, URZ ;  /* 0x0000003f3f3ff290 */ /* 0x000fea000fffe03f */
[----:B------:R0:W-:Y:S04]  /*7970*/  STL.64 [R1+0x3f0], R20 ;  /* 0x0003f01401007387 */ /* 0x0001e80000100a00 */
[----:B------:R1:W-:Y:S04]  /*7980*/  STL.64 [R1+0x3f8], R22 ;  /* 0x0003f81601007387 */ /* 0x0003e80000100a00 */
[----:B0-----:R-:W4:Y:S04]  /*7990*/  LDL.LU.64 R20, [R1+0x220] ;  /* 0x0002200001147983 */ /* 0x001f280000300a00 */
[----:B-1----:R-:W4:Y:S01]  /*79a0*/  LDL.LU.64 R22, [R1+0x228] ;  /* 0x0002280001167983 */ /* 0x002f220000300a00 */
[----:B--2---:R-:W-:Y:S11]  /*79b0*/  HMMA.16816.F32.BF16 R24, R16, R8, R24 ;  /* 0x000000081018723c */ /* 0x004ff60000041818 */
[----:B------:R-:W-:Y:S11]  /*79c0*/  @!UPT UIADD3 URZ, URZ, URZ, URZ ;  /* 0x0000003f3f3ff290 */ /* 0x000ff6000fffe03f */
[----:B------:R-:W-:Y:S01]  /*79d0*/  @!UPT UIADD3 URZ, URZ, URZ, URZ ;  /* 0x0000003f3f3ff290 */ /* 0x000fe2000fffe03f */
[----:B------:R0:W-:Y:S01]  /*79e0*/  STL.64 [R1+0x390], R24 ;  /* 0x0003901801007387 */ /* 0x0001e20000100a00 */
[----:B------:R-:W-:-:S03]  /*79f0*/  IMAD.MOV.U32 R6, RZ, RZ, R26 ;  /* 0x000000ffff067224 */ /* 0x000fc600078e001a */
[----:B------:R-:W2:Y:S01]  /*7a00*/  LDL.LU R26, [R1+0xe00] ;  /* 0x000e0000011a7983 */ /* 0x000ea20000300800 */
[----:B------:R-:W-:-:S03]  /*7a10*/  IMAD.MOV.U32 R7, RZ, RZ, R27 ;  /* 0x000000ffff077224 */ /* 0x000fc600078e001b */
[----:B0-----:R-:W3:Y:S01]  /*7a20*/  LDL.LU.64 R24, [R1+0xdf8] ;  /* 0x000df80001187983 */ /* 0x001ee20000300a00 */
[----:B----4-:R-:W-:Y:S03]  /*7a30*/  HMMA.16816.F32.BF16 R16, R16, R12, R20 ;  /* 0x0000000c1010723c */ /* 0x010fe60000041814 */
[----:B------:R-:W-:Y:S04]  /*7a40*/  STL.64 [R1+0xde0], R8 ;  /* 0x000de00801007387 */ /* 0x000fe80000100a00 */
[----:B------:R-:W-:Y:S04]  /*7a50*/  STL.64 [R1+0xd98], R6 ;  /* 0x000d980601007387 */ /* 0x000fe80000100a00 */
[----:B------:R0:W-:Y:S02]  /*7a60*/  STL.64 [R1+0xd90], R4 ;  /* 0x000d900401007387 */ /* 0x0001e40000100a00 */
[----:B0-----:R-:W-:-:S02]  /*7a70*/  IMAD.MOV.U32 R5, RZ, RZ, R11 ;  /* 0x000000ffff057224 */ /* 0x001fc400078e000b */
[----:B--2---:R-:W-:-:S05]  /*7a80*/  IMAD.MOV.U32 R4, RZ, RZ, R26 ;  /* 0x000000ffff047224 */ /* 0x004fca00078e001a */
[----:B------:R0:W-:Y:S04]  /*7a90*/  STL.64 [R1+0xda8], R4 ;  /* 0x000da80401007387 */ /* 0x0001e80000100a00 */
[----:B------:R-:W3:Y:S01]  /*7aa0*/  LDL.LU.64 R8, [R1+0x200] ;  /* 0x0002000001087983 */ /* 0x000ee20000300a00 */
[----:B0-----:R-:W-:Y:S02]  /*7ab0*/  IMAD.MOV.U32 R4, RZ, RZ, R10 ;  /* 0x000000ffff047224 */ /* 0x001fe400078e000a */
[----:B------:R-:W-:Y:S01]  /*7ac0*/  IMAD.MOV.U32 R5, RZ, RZ, R3 ;  /* 0x000000ffff057224 */ /* 0x000fe200078e0003 */
[----:B------:R-:W3:Y:S04]  /*7ad0*/  LDL.LU.64 R10, [R1+0x208] ;  /* 0x00020800010a7983 */ /* 0x000ee80000300a00 */
[----:B------:R-:W-:Y:S04]  /*7ae0*/  STL.64 [R1+0xdc0], R4 ;  /* 0x000dc00401007387 */ /* 0x000fe80000100a00 */
[----:B------:R-:W3:Y:S04]  /*7af0*/  LDL.LU.64 R22, [R1+0xdf0] ;  /* 0x000df00001167983 */ /* 0x000ee80000300a00 */
[----:B------:R-:W3:Y:S04]  /*7b00*/  LDL.LU.64 R20, [R1+0xde8] ;  /* 0x000de80001147983 */ /* 0x000ee80000300a00 */
[----:B------:R0:W-:Y:S04]  /*7b10*/  STL.64 [R1+0x220], R16 ;  /* 0x0002201001007387 */ /* 0x0001e80000100a00 */
[----:B------:R1:W-:Y:S04]  /*7b20*/  STL.64 [R1+0x228], R18 ;  /* 0x0002281201007387 */ /* 0x0003e80000100a00 */
[----:B0-----:R-:W2:Y:S04]  /*7b30*/  LDL.LU.64 R16, [R1+0x1f0] ;  /* 0x0001f00001107983 */ /* 0x001ea80000300a00 */
[----:B-1----:R-:W2:Y:S04]  /*7b40*/  LDL.LU.64 R18, [R1+0x1f8] ;  /* 0x0001f80001127983 */ /* 0x002ea80000300a00 */
[----:B------:R0:W-:Y:S04]  /*7b50*/  STL.64 [R1+0xda0], R12 ;  /* 0x000da00c01007387 */ /* 0x0001e80000100a00 */
[----:B0-----:R-:W4:Y:S04]  /*7b60*/  LDL.LU.64 R12, [R1+0x1c0] ;  /* 0x0001c000010c7983 */ /* 0x001f280000300a00 */
[----:B------:R-:W2:Y:S04]  /*7b70*/  LDL.LU.64 R14, [R1+0x1c8] ;  /* 0x0001c800010e7983 */ /* 0x000ea80000300a00 */
[----:B--2---:R-:W-:Y:S04]  /*7b80*/  STL.64 [R1+0xdb8], R14 ;  /* 0x000db80e01007387 */ /* 0x004fe80000100a00 */
[----:B----4-:R0:W-:Y:S04]  /*7b90*/  STL.64 [R1+0xdb0], R12 ;  /* 0x000db00c01007387 */ /* 0x0101e80000100a00 */
[----:B0-----:R-:W2:Y:S04]  /*7ba0*/  LDL.LU.64 R12, [R1+0x1d0] ;  /* 0x0001d000010c7983 */ /* 0x001ea80000300a00 */
[----:B------:R-:W4:Y:S01]  /*7bb0*/  LDL.LU.64 R14, [R1+0x1d8] ;  /* 0x0001d800010e7983 */ /* 0x000f220000300a00 */
[----:B---3--:R-:W-:Y:S03]  /*7bc0*/  HMMA.16816.F32.BF16 R24, R20, R24, R8 ;  /* 0x000000181418723c */ /* 0x008fe60000041808 */
[----:B----4-:R-:W-:Y:S04]  /*7bd0*/  STL.64 [R1+0xdd0], R14 ;  /* 0x000dd00e01007387 */ /* 0x010fe80000100a00 */
[----:B--2---:R0:W-:Y:S04]  /*7be0*/  STL.64 [R1+0xdc8], R12 ;  /* 0x000dc80c01007387 */ /* 0x0041e80000100a00 */
[----:B0-----:R-:W2:Y:S04]  /*7bf0*/  LDL.LU.64 R12, [R1+0x1e0] ;  /* 0x0001e000010c7983 */ /* 0x001ea80000300a00 */
[----:B------:R-:W2:Y:S04]  /*7c00*/  LDL.LU.64 R14, [R1+0x1e8] ;  /* 0x0001e800010e7983 */ /* 0x000ea80000300a00 */
[----:B------:R-:W3:Y:S04]  /*7c10*/  LDL.LU.64 R8, [R1+0xde0] ;  /* 0x000de00001087983 */ /* 0x000ee80000300a00 */
[----:B------:R0:W-:Y:S04]  /*7c20*/  STL.64 [R1+0x200], R24 ;  /* 0x0002001801007387 */ /* 0x0001e80000100a00 */
[----:B------:R-:W-:Y:S04]  /*7c30*/  STL.64 [R1+0x208], R26 ;  /* 0x0002081a01007387 */ /* 0x000fe80000100a00 */
[----:B0-----:R-:W4:Y:S01]  /*7c40*/  LDL.LU.64 R24, [R1+0xdd8] ;  /* 0x000dd80001187983 */ /* 0x001f220000300a00 */
[----:B------:R-:W-:-:S02]  /*7c50*/  IMAD.MOV.U32 R4, RZ, RZ, R2 ;  /* 0x000000ffff047224 */ /* 0x000fc400078e0002 */
[----:B------:R-:W-:-:S07]  /*7c60*/  IMAD.MOV.U32 R5, RZ, RZ, R0 ;  /* 0x000000ffff057224 */ /* 0x000fce00078e0000 */
[C---:B--2---:R-:W-:Y:S08]  /*7c70*/  HMMA.16816.F32.BF16 R4, R20.reuse, R4, R12 ;  /* 0x000000041404723c */ /* 0x044ff0000004180c */
[C---:B----4-:R-:W-:Y:S11]  /*7c80*/  HMMA.16816.F32.BF16 R16, R20.reuse, R24, R16 ;  /* 0x000000181410723c */ /* 0x050ff60000041810 */
[----:B------:R-:W-:Y:S11]  /*7c90*/  @!UPT UIADD3 URZ, URZ, URZ, URZ ;  /* 0x0000003f3f3ff290 */ /* 0x000ff6000fffe03f */
[----:B------:R-:W-:Y:S01]  /*7ca0*/  @!UPT UIADD3 URZ, URZ, URZ, URZ ;  /* 0x0000003f3f3ff290 */ /* 0x000fe2000fffe03f */
[----:B------:R0:W-:Y:S01]  /*7cb0*/  STL.64 [R1+0x1f0], R16 ;  /* 0x0001f01001007387 */ /* 0x0001e20000100a00 */
[----:B------:R-:W-:Y:S02]  /*7cc0*/  IMAD.MOV.U32 R10, RZ, RZ, R18 ;  /* 0x000000ffff0a7224 */ /* 0x000fe400078e0012 */
[----:B------:R-:W-:Y:S01]  /*7cd0*/  IMAD.MOV.U32 R11, RZ, RZ, R19 ;  /* 0x000000ffff0b7224 */ /* 0x000fe200078e0013 */
[----:B0-----:R-:W2:Y:S04]  /*7ce0*/  LDL.LU.64 R16, [R1+0x70] ;  /* 0x0000700001107983 */ /* 0x001ea80000300a00 */
[----:B------:R-:W2:Y:S04]  /*7cf0*/  LDL.LU.64 R18, [R1+0x78] ;  /* 0x0000780001127983 */ /* 0x000ea80000300a00 */
[----:B------:R0:W-:Y:S04]  /*7d00*/  STL.64 [R1+0xd88], R24 ;  /* 0x000d881801007387 */ /* 0x0001e80000100a00 */
[----:B0-----:R-:W4:Y:S04]  /*7d10*/  LDL.LU.64 R24, [R1+0x1b0] ;  /* 0x0001b00001187983 */ /* 0x001f280000300a00 */
[----:B------:R-:W4:Y:S04]  /*7d20*/  LDL.LU.64 R26, [R1+0x1b8] ;  /* 0x0001b800011a7983 */ /* 0x000f280000300a00 */
[----:B------:R-:W-:Y:S04]  /*7d30*/  STL [R1+0xa84], R11 ;  /* 0x000a840b01007387 */ /* 0x000fe80000100800 */
[----:B------:R-:W-:Y:S04]  /*7d40*/  STL [R1+0xa80], R10 ;  /* 0x000a800a01007387 */ /* 0x000fe80000100800 */
[----:B------:R-:W2:Y:S04]  /*7d50*/  LDL.LU.64 R14, [R1+0xdd0] ;  /* 0x000dd000010e7983 */ /* 0x000ea80000300a00 */
[----:B------:R-:W2:Y:S04]  /*7d60*/  LDL.LU.64 R12, [R1+0xdc8] ;  /* 0x000dc800010c7983 */ /* 0x000ea80000300a00 */
[----:B------:R0:W-:Y:S04]  /*7d70*/  STL.64 [R1+0x1e0], R4 ;  /* 0x0001e00401007387 */ /* 0x0001e80000100a00 */
[----:B------:R2:W-:Y:S04]  /*7d80*/  STL.64 [R1+0x1e8], R6 ;  /* 0x0001e80601007387 */ /* 0x0005e80000100a00 */
[----:B0-----:R-:W2:Y:S02]  /*7d90*/  LDL.LU.64 R4, [R1+0xdc0] ;  /* 0x000dc00001047983 */ /* 0x001ea40000300a00 */
[----:B--2---:R-:W-:Y:S02]  /*7da0*/  HMMA.16816.F32.BF16 R4, R20, R4, R12 ;  /* 0x000000041404723c */ /* 0x004fe4000004180c */
[----:B------:R-:W2:Y:S04]  /*7db0*/  LDL.LU.64 R14, [R1+0xdb8] ;  /* 0x000db800010e7983 */ /* 0x000ea80000300a00 */
[----:B------:R-:W2:Y:S11]  /*7dc0*/  LDL.LU.64 R12, [R1+0xdb0] ;  /* 0x000db000010c7983 */ /* 0x000eb60000300a00 */
[----:B------:R-:W-:Y:S06]  /*7dd0*/  @!UPT UIADD3 URZ, URZ, URZ, URZ ;  /* 0x0000003f3f3ff290 */ /* 0x000fec000fffe03f */
[----:B------:R0:W-:Y:S04]  /*7de0*/  STL.64 [R1+0x1d0], R4 ;  /* 0x0001d00401007387 */ /* 0x0001e80000100a00 */
[----:B0-----:R-:W2:Y:S01]  /*7df0*/  LDL.LU.64 R4, [R1+0xda8] ;  /* 0x000da80001047983 */ /* 0x001ea20000300a00 */
[----:B------:R-:W-:Y:S02]  /*7e00*/  IMAD.MOV.U32 R11, RZ, RZ, R6 ;  /* 0x000000ffff0b7224 */ /* 0x000fe400078e0006 */
[----:B------:R-:W-:-:S03]  /*7e10*/  IMAD.MOV.U32 R10, RZ, RZ, R7 ;  /* 0x000000ffff0a7224 */ /* 0x000fc600078e0007 */
[----:B------:R-:W-:Y:S01]  /*7e20*/  STL [R1+0xd38], R11 ;  /* 0x000d380b01007387 */ /* 0x000fe20000100800 */
[C---:B--2---:R-:W-:Y:S03]  /*7e30*/  HMMA.16816.F32.BF16 R4, R20.reuse, R4, R12 ;  /* 0x000000041404723c */ /* 0x044fe6000004180c */
[----:B------:R-:W2:Y:S11]  /*7e40*/  LDL.LU.64 R12, [R1+0xda0] ;  /* 0x000da000010c7983 */ /* 0x000eb60000300a00 */
[----:B------:R-:W-:Y:S09]  /*7e50*/  @!UPT UIADD3 URZ, URZ, URZ, URZ ;  /* 0x0000003f3f3ff290 */ /* 0x000ff2000fffe03f */
[----:B------:R-:W-:Y:S04]  /*7e60*/  STL.64 [R1+0x1c0], R4 ;  /* 0x0001c00401007387 */ /* 0x000fe80000100a00 */
[----:B------:R0:W-:Y:S04]  /*7e70*/  STL.64 [R1+0x1c8], R6 ;  /* 0x0001c80601007387 */ /* 0x0001e80000100a00 */
[----:B0-----:R-:W2:Y:S04]  /*7e80*/  LDL.LU.64 R6, [R1+0xd98] ;  /* 0x000d980001067983 */ /* 0x001ea80000300a00 */
[----:B------:R-:W4:Y:S02]  /*7e90*/  LDL.LU.64 R4, [R1+0xd90] ;  /* 0x000d900001047983 */ /* 0x000f240000300a00 */
[C---:B----4-:R-:W-:Y:S11]  /*7ea0*/  HMMA.16816.F32.BF16 R24, R20.reuse, R4, R24 ;  /* 0x000000041418723c */ /* 0x050ff60000041818 */
[----:B------:R-:W-:Y:S11]  /*7eb0*/  @!UPT UIADD3 URZ, URZ, URZ, URZ ;  /* 0x0000003f3f3ff290 */ /* 0x000ff6000fffe03f */
[----:B------:R-:W-:Y:S01]  /*7ec0*/  @!UPT UIADD3 URZ, URZ, URZ, URZ ;  /* 0x0000003f3f3ff290 */ /* 0x000fe2000fffe03f */
[----:B------:R0:W-:Y:S04]  /*7ed0*/  STL.64 [R1+0x1b0], R24 ;  /* 0x0001b01801007387 */ /* 0x0001e80000100a00 */
[----:B------:R1:W-:Y:S04]  /*7ee0*/  STL.64 [R1+0x1b8], R26 ;  /* 0x0001b81a01007387 */ /* 0x0003e80000100a00 */
[----:B0-----:R-:W4:Y:S04]  /*7ef0*/  LDL.LU.64 R24, [R1+0x310] ;  /* 0x0003100001187983 */ /* 0x001f280000300a00 */
[----:B-1----:R-:W4:Y:S04]  /*7f00*/  LDL.LU.64 R26, [R1+0x318] ;  /* 0x00031800011a7983 */ /* 0x002f280000300a00 */
[----:B--2---:R-:W-:Y:S04]  /*7f10*/  STL.64 [R1+0xd58], R6 ;  /* 0x000d580601007387 */ /* 0x004fe80000100a00 */
[----:B------:R0:W-:Y:S04]  /*7f20*/  STL.64 [R1+0xd50], R4 ;  /* 0x000d500401007387 */ /* 0x0001e80000100a00 */
[----:B0-----:R-:W2:Y:S04]  /*7f30*/  LDL.64 R4, [R1] ;  /* 0x0000000001047983 */ /* 0x001ea80000100a00 */
[----:B--2---:R0:W-:Y:S04]  /*7f40*/  STL.64 [R1+0xd60], R4 ;  /* 0x000d600401007387 */ /* 0x0041e80000100a00 */
[----:B0-----:R-:W2:Y:S04]  /*7f50*/  LDL.64 R4, [R1+0x10] ;  /* 0x0000100001047983 */ /* 0x001ea80000100a00 */
[----:B--2---:R0:W-:Y:S04]  /*7f60*/  STL.64 [R1+0xd70], R4 ;  /* 0x000d700401007387 */ /* 0x0041e80000100a00 */
[----:B0-----:R-:W3:Y:S04]  /*7f70*/  LDL.LU.64 R4, [R1+0x1a0] ;  /* 0x0001a00001047983 */ /* 0x001ee80000300a00 */
[----:B------:R-:W3:Y:S02]  /*7f80*/  LDL.LU.64 R6, [R1+0x1a8] ;  /* 0x0001a80001067983 */ /* 0x000ee40000300a00 */
[C---:B---3--:R-:W-:Y:S11]  /*7f90*/  HMMA.16816.F32.BF16 R4, R20.reuse, R8, R4 ;  /* 0x000000081404723c */ /* 0x048ff60000041804 */
[----:B------:R-:W-:Y:S11]  /*7fa0*/  @!UPT UIADD3 URZ, URZ, URZ, URZ ;  /* 0x0000003f3f3ff290 */ /* 0x000ff6000fffe03f */
[----:B------:R-:W-:Y:S01]  /*7fb0*/  @!UPT UIADD3 URZ, URZ, URZ, URZ ;  /* 0x0000003f3f3ff290 */ /* 0x000fe2000fffe03f */
[----:B------:R0:W-:Y:S04]  /*7fc0*/  STL.64 [R1+0x1a0], R4 ;  /* 0x0001a00401007387 */ /* 0x0001e80000100a00 */
[----:B------:R1:W-:Y:S04]  /*7fd0*/  STL.64 [R1+0x1a8], R6 ;  /* 0x0001a80601007387 */ /* 0x0003e80000100a00 */
[----:B0-----:R-:W2:Y:S04]  /*7fe0*/  LDL.LU.64 R4, [R1+0x2f0] ;  /* 0x0002f00001047983 */ /* 0x001ea80000300a00 */
[----:B-1----:R-:W3:Y:S01]  /*7ff0*/  LDL.LU.64 R6, [R1+0x2f8] ;  /* 0x0002f80001067983 */ /* 0x002ee20000300a00 */
[----:B------:R-:W-:Y:S03]  /*8000*/  HMMA.16816.F32.BF16 R16, R20, R12, R16 ;  /* 0x0000000c1410723c */ /* 0x000fe60000041810 */
[----:B------:R-:W0:Y:S11]  /*8010*/  LDSM.16.MT88.4 R20, [R29+0x8180] ;  /* 0x008180001d14783b */ /* 0x000e360000004200 */
[----:B------:R-:W-:Y:S09]  /*8020*/  @!UPT UIADD3 URZ, URZ, URZ, URZ ;  /* 0x0000003f3f3ff290 */ /* 0x000ff2000fffe03f */
[----:B------:R-:W-:Y:S04]  /*8030*/  STL.64 [R1+0x70], R16 ;  /* 0x0000701001007387 */ /* 0x000fe80000100a00 */
[----:B------:R-:W-:Y:S04]  /*8040*/  STL.64 [R1+0x78], R18 ;  /* 0x0000781201007387 */ /* 0x000fe80000100a00 */
[----:B------:R-:W4:Y:S04]  /*8050*/  LDSM.16.MT88.4 R16, [R29+0x8100] ;  /* 0x008100001d10783b */ /* 0x000f280000004200 */
[----:B---3--:R-:W-:Y:S04]  /*8060*/  STL.64 [R1+0xd80], R6 ;  /* 0x000d800601007387 */ /* 0x008fe80000100a00 */
[----:B--2---:R1:W-:Y:S04]  /*8070*/  STL.64 [R1+0xd78], R4 ;  /* 0x000d780401007387 */ /* 0x0043e80000100a00 */
[----:B-1----:R-:W2:Y:S04]  /*8080*/  LDL.LU.64 R4, [R1+0x300] ;  /* 0x0003000001047983 */ /* 0x002ea80000300a00 */
[----:B------:R-:W2:Y:S04]  /*8090*/  LDL.LU.64 R6, [R1+0x308] ;  /* 0x0003080001067983 */ /* 0x000ea80000300a00 */
[----:B------:R1:W-:Y:S04]  /*80a0*/  STL.64 [R1+0xd68], R12 ;  /* 0x000d680c01007387 */ /* 0x0003e80000100a00 */
[----:B-1----:R-:W4:Y:S04]  /*80b0*/  LDL.64 R12, [R1+0x40] ;  /* 0x00004000010c7983 */ /* 0x002f280000100a00 */
[----:B0-----:R-:W-:Y:S04]  /*80c0*/  STL.64 [R1+0xd30], R22 ;  /* 0x000d301601007387 */ /* 0x001fe80000100a00 */
[----:B------:R0:W-:Y:S04]  /*80d0*/  STL.64 [R1+0xd28], R20 ;  /* 0x000d281401007387 */ /* 0x0001e80000100a00 */
[----:B0-----:R-:W3:Y:S01]  /*80e0*/  LDL.64 R20, [R1+0x20] ;  /* 0x0000200001147983 */ /* 0x001ee20000100a00 */
[----:B----4-:R-:W-:Y:S11]  /*80f0*/  HMMA.16816.F32.BF16 R24, R16, R12, R24 ;  /* 0x0000000c1018723c */ /* 0x010ff60000041818 */
[----:B------:R-:W-:Y:S11]  /*8100*/  @!UPT UIADD3 URZ, URZ, URZ, URZ ;  /* 0x0000003f3f3ff290 */ /* 0x000ff6000fffe03f */
[----:B------:R-:W-:Y:S01]  /*8110*/  @!UPT UIADD3 URZ, URZ, URZ, URZ ;  /* 0x0000003f3f3ff290 */ /* 0x000fe2000fffe03f */
[----:B------:R0:W-:Y:S04]  /*8120*/  STL.64 [R1+0x310], R24 ;  /* 0x0003101801007387 */ /* 0x0001e80000100a00 */
[----:B------:R-:W-:Y:S04]  /*8130*/  STL.64 [R1+0x318], R26 ;  /* 0x0003181a01007387 */ /* 0x000fe80000100a00 */
[----:B0-----:R-:W2:Y:S01]  /*8140*/  LDL.LU.64 R24, [R1+0xd88] ;  /* 0x000d880001187983 */ /* 0x001ea20000300a00 */
[----:B------:R-:W-:Y:S02]  /*8150*/  IMAD.MOV.U32 R11, RZ, RZ, R12 ;  /* 0x000000ffff0b7224 */ /* 0x000fe400078e000c */
[----:B------:R-:W-:-:S02]  /*8160*/  IMAD.MOV.U32 R28, RZ, RZ, R13 ;  /* 0x000000ffff1c7224 */ /* 0x000fc400078e000d */
[----:B------:R-:W4:Y:S04]  /*8170*/  LDL.LU.64 R12, [R1+0x2e0] ;  /* 0x0002e000010c7983 */ /* 0x000f280000300a00 */
[----:B------:R-:W4:Y:S04]  /*8180*/  LDL.LU.64 R14, [R1+0x2e8] ;  /* 0x0002e800010e7983 */ /* 0x000f280000300a00 */
[----:B------:R-:W-:Y:S04]  /*8190*/  STL.64 [R1+0xd48], R10 ;  /* 0x000d480a01007387 */ /* 0x000fe80000100a00 */
[----:B------:R0:W-:Y:S04]  /*81a0*/  STL.64 [R1+0xd40], R8 ;  /* 0x000d400801007387 */ /* 0x0001e80000100a00 */
[----:B0-----:R-:W3:Y:S04]  /*81b0*/  LDL.LU.64 R8, [R1+0x2c0] ;  /* 0x0002c00001087983 */ /* 0x001ee80000300a00 */
[----:B------:R-:W3:Y:S04]  /*81c0*/  LDL.LU.64 R10, [R1+0x2c8] ;  /* 0x0002c800010a7983 */ /* 0x000ee80000300a00 */
[----:B------:R-:W3:Y:S01]  /*81d0*/  LDL R0, [R1+0x454] ;  /* 0x0004540001007983 */ /* 0x000ee20000100800 */
[C---:B--2---:R-:W-:Y:S11]  /*81e0*/  HMMA.16816.F32.BF16 R4, R16.reuse, R24, R4 ;  /* 0x000000181004723c */ /* 0x044ff60000041804 */
[----:B------:R-:W-:Y:S11]  /*81f0*/  @!UPT UIADD3 URZ, URZ, URZ, URZ ;  /* 0x0000003f3f3ff290 */ /* 0x000ff6000fffe03f */
[----:B------:R-:W-:Y:S01]  /*8200*/  @!UPT UIADD3 URZ, URZ, URZ, URZ ;  /* 0x0000003f3f3ff290 */ /* 0x000fe2000fffe03f */
[----:B------:R-:W-:Y:S04]  /*8210*/  STL.64 [R1+0x300], R4 ;  /* 0x0003000401007387 */ /* 0x000fe80000100a00 */
[----:B------:R0:W-:Y:S04]  /*8220*/  STL.64 [R1+0x308], R6 ;  /* 0x0003080601007387 */ /* 0x0001e80000100a00 */
[----:B0-----:R-:W3:Y:S04]  /*8230*/  LDL.LU.64 R6, [R1+0xd80] ;  /* 0x000d800001067983 */ /* 0x001ee80000300a00 */
[----:B------:R-:W3:Y:S04]  /*8240*/  LDL.LU.64 R4, [R1+0xd78] ;  /* 0x000d780001047983 */ /* 0x000ee80000300a00 */
[----:B------:R0:W-:Y:S04]  /*8250*/  STL.64 [R1+0xd18], R24 ;  /* 0x000d181801007387 */ /* 0x0001e80000100a00 */
[----:B0-----:R-:W2:Y:S04]  /*8260*/  LDL.LU.64 R24, [R1+0x2d0] ;  /* 0x0002d00001187983 */ /* 0x001ea80000300a00 */
[----:B------:R-:W2:Y:S01]  /*8270*/  LDL.LU.64 R26, [R1+0x2d8] ;  /* 0x0002d800011a7983 */ /* 0x000ea20000300a00 */
[----:B---3--:R-:W-:Y:S11]  /*8280*/  HMMA.16816.F32.BF16 R4, R16, R20, R4 ;  /* 0x000000141004723c */ /* 0x008ff60000041804 */
[----:B------:R-:W-:Y:S11]  /*8290*/  @!UPT UIADD3 URZ, URZ, URZ, URZ ;  /* 0x0000003f3f3ff290 */ /* 0x000ff6000fffe03f */
[----:B------:R-:W-:Y:S01]  /*82a0*/  @!UPT UIADD3 URZ, URZ, URZ, URZ ;  /* 0x0000003f3f3ff290 */ /* 0x000fe2000fffe03f */
[----:B------:R0:W-:Y:S04]  /*82b0*/  STL.64 [R1+0x2f0], R4 ;  /* 0x0002f00401007387 */ /* 0x0001e80000100a00 */
[----:B------:R-:W-:Y:S04]  /*82c0*/  STL.64 [R1+0x2f8], R6 ;  /* 0x0002f80601007387 */ /* 0x000fe80000100a00 */
[----:B0-----:R-:W4:Y:S01]  /*82d0*/  LDL.LU.64 R4, [R1+0xd70] ;  /* 0x000d700001047983 */ /* 0x001f220000300a00 */
[----:B------:R-:W-:Y:S02]  /*82e0*/  IMAD.MOV.U32 R3, RZ, RZ, R20 ;  /* 0x000000ffff037224 */ /* 0x000fe400078e0014 */
[----:B------:R-:W-:-:S02]  /*82f0*/  IMAD.MOV.U32 R2, RZ, RZ, R21 ;  /* 0x000000ffff027224 */ /* 0x000fc400078e0015 */
[----:B------:R-:W3:Y:S04]  /*8300*/  LDL.LU.64 R20, [R1+0x2b0] ;  /* 0x0002b00001147983 */ /* 0x000ee80000300a00 */
[----:B------:R-:W3:Y:S01]  /*8310*/  LDL.LU.64 R22, [R1+0x2b8] ;  /* 0x0002b80001167983 */ /* 0x000ee20000300a00 */
[----:B----4-:R-:W-:Y:S11]  /*8320*/  HMMA.16816.F32.BF16 R12, R16, R4, R12 ;  /* 0x00000004100c723c */ /* 0x010ff6000004180c */
[----:B------:R-:W-:Y:S11]  /*8330*/  @!UPT UIADD3 URZ, URZ, URZ, URZ ;  /* 0x0000003f3f3ff290 */ /* 0x000ff6000fffe03f */
[----:B------:R-:W-:Y:S01]  /*8340*/  @!UPT UIADD3 URZ, URZ, URZ, URZ ;  /* 0x0000003f3f3ff290 */ /* 0x000fe2000fffe03f */
[----:B------:R0:W-:Y:S04]  /*8350*/  STL.64 [R1+0x2e0], R12 ;  /* 0x0002e00c01007387 */ /* 0x0001e80000100a00 */
[----:B------:R1:W-:Y:S04]  /*8360*/  STL.64 [R1+0x2e8], R14 ;  /* 0x0002e80e01007387 */ /* 0x0003e80000100a00 */
[----:B0-----:R-:W4:Y:S01]  /*8370*/  LDL.LU.64 R12, [R1+0xd68] ;  /* 0x000d6800010c7983 */ /* 0x001f220000300a00 */
[----:B-1----:R-:W-:Y:S02]  /*8380*/  IMAD.MOV.U32 R15, RZ, RZ, R4 ;  /* 0x000000ffff0f7224 */ /* 0x002fe400078e0004 */
[----:B------:R-:W-:-:S02]  /*8390*/  IMAD.MOV.U32 R14, RZ, RZ, R5 ;  /* 0x000000ffff0e7224 */ /* 0x000fc400078e0005 */
[----:B------:R-:W2:Y:S02]  /*83a0*/  LDL.LU.64 R4, [R1+0xd60] ;  /* 0x000d600001047983 */ /* 0x000ea40000300a00 */
[----:B--2---:R-:W-:Y:S11]  /*83b0*/  HMMA.16816.F32.BF16 R24, R16, R4, R24 ;  /* 0x000000041018723c */ /* 0x004ff60000041818 */
[----:B------:R-:W-:Y:S11]  /*83c0*/  @!UPT UIADD3 URZ, URZ, URZ, URZ ;  /* 0x0000003f3f3ff290 */ /* 0x000ff6000fffe03f */
[----:B------:R-:W-:Y:S01]  /*83d0*/  @!UPT UIADD3 URZ, URZ, URZ, URZ ;  /* 0x0000003f3f3ff290 */ /* 0x000fe2000fffe03f */
[----:B------:R-:W-:Y:S04]  /*83e0*/  STL.64 [R1+0x2d0], R24 ;  /* 0x0002d01801007387 */ /* 0x000fe80000100a00 */
[----:B------:R0:W-:Y:S04]  /*83f0*/  STL.64 [R1+0x2d8], R26 ;  /* 0x0002d81a01007387 */ /* 0x0001e80000100a00 */
[----:B------:R-:W2:Y:S01]  /*8400*/  LDL.LU.64 R6, [R1+0xd58] ;  /* 0x000d580001067983 */ /* 0x000ea20000300a00 */
[----:B0-----:R-:W-:Y:S02]  /*8410*/  IMAD.MOV.U32 R27, RZ, RZ, R4 ;  /* 0x000000ffff1b7224 */ /* 0x001fe400078e0004 */
[----:B------:R-:W-:-:S02]  /*8420*/  IMAD.MOV.U32 R26, RZ, RZ, R5 ;  /* 0x000000ffff1a7224 */ /* 0x000fc400078e0005 */
[----:B------:R-:W2:Y:S02]  /*8430*/  LDL.LU.64 R4, [R1+0xd50] ;  /* 0x000d500001047983 */ /* 0x000ea40000300a00 */
[----:B--2---:R-:W-:Y:S11]  /*8440*/  HMMA.16816.F32.BF16 R8, R16, R4, R8 ;  /* 0x000000041008723c */ /* 0x004ff60000041808 */
[----:B------:R-:W-:Y:S11]  /*8450*/  @!UPT UIADD3 URZ, URZ, URZ, URZ ;  /* 0x0000003f3f3ff290 */ /* 0x000ff6000fffe03f */
[----:B------:R-:W-:Y:S01]  /*8460*/  @!UPT UIADD3 URZ, URZ, URZ, URZ ;  /* 0x0000003f3f3ff290 */ /* 0x000fe2000fffe03f */
[----:B------:R-:W-:Y:S04]  /*8470*/  STL.64 [R1+0x2c0], R8 ;  /* 0x0002c00801007387 */ /* 0x000fe80000100a00 */
[----:B------:R0:W-:Y:S04]  /*8480*/  STL.64 [R1+0x2c8], R10 ;  /* 0x0002c80a01007387 */ /* 0x0001e80000100a00 */
[----:B0-----:R-:W2:Y:S04]  /*8490*/  LDL.LU.64 R10, [R1+0xd48] ;  /* 0x000d4800010a7983 */ /* 0x001ea80000300a00 */
[----:B------:R-:W3:Y:S01]  /*84a0*/  LDL.LU.64 R8, [R1+0xd40] ;  /* 0x000d400001087983 */ /* 0x000ee20000300a00 */
[----:B--2---:R-:W-:-:S03]  /*84b0*/  IMAD.MOV.U32 R24, RZ, RZ, R11 ;  /* 0x000000ffff187224 */ /* 0x004fc600078e000b */
[----:B------:R-:W2:Y:S04]  /*84c0*/  LDL.LU R11, [R1+0xd38] ;  /* 0x000d3800010b7983 */ /* 0x000ea80000300800 */
[----:B------:R-:W-:Y:S04]  /*84d0*/  STL.64 [R1+0xcd0], R6 ;  /* 0x000cd00601007387 */ /* 0x000fe80000100a00 */
[----:B------:R0:W-:Y:S02]  /*84e0*/  STL.64 [R1+0xcc8], R4 ;  /* 0x000cc80401007387 */ /* 0x0001e40000100a00 */
[----:B0-----:R-:W-:-:S02]  /*84f0*/  IMAD.MOV.U32 R4, RZ, RZ, R27 ;  /* 0x000000ffff047224 */ /* 0x001fc400078e001b */
[----:B------:R-:W-:-:S05]  /*8500*/  IMAD.MOV.U32 R5, RZ, RZ, R26 ;  /* 0x000000ffff057224 */ /* 0x000fca00078e001a */
[----:B------:R0:W-:Y:S02]  /*8510*/  STL.64 [R1+0xce8], R4 ;  /* 0x000ce80401007387 */ /* 0x0001e40000100a00 */
[----:B0-----:R-:W-:Y:S02]  /*8520*/  IMAD.MOV.U32 R4, RZ, RZ, R15 ;  /* 0x000000ffff047224 */ /* 0x001fe400078e000f */
[----:B------:R-:W-:-:S05]  /*8530*/  IMAD.MOV.U32 R5, RZ, RZ, R14 ;  /* 0x000000ffff057224 */ /* 0x000fca00078e000e */
[----:B------:R0:W-:Y:S02]  /*8540*/  STL.64 [R1+0xd00], R4 ;  /* 0x000d000401007387 */ /* 0x0001e40000100a00 */
[----:B0-----:R-:W-:Y:S02]  /*8550*/  IMAD.MOV.U32 R4, RZ, RZ, R3 ;  /* 0x000000ffff047224 */ /* 0x001fe400078e0003 */
[----:B------:R-:W-:-:S05]  /*8560*/  IMAD.MOV.U32 R5, RZ, RZ, R2 ;  /* 0x000000ffff057224 */ /* 0x000fca00078e0002 */
[----:B------:R3:W-:Y:S02]  /*8570*/  STL.64 [R1+0xd20], R4 ;  /* 0x000d200401007387 */ /* 0x0007e40000100a00 */
[C---:B---3--:R-:W-:Y:S02]  /*8580*/  HMMA.16816.F32.BF16 R4, R16.reuse, R8, R20 ;  /* 0x000000081004723c */ /* 0x048fe40000041814 */
[----:B------:R-:W4:Y:S04]  /*8590*/  LDL.LU.64 R20, [R1+0x120] ;  /* 0x0001200001147983 */ /* 0x000f280000300a00 */
[----:B------:R-:W4:Y:S11]  /*85a0*/  LDL.LU.64 R22, [R1+0x128] ;  /* 0x0001280001167983 */ /* 0x000f360000300a00 */
[----:B------:R-:W-:Y:S06]  /*85b0*/  @!UPT UIADD3 URZ, URZ, URZ, URZ ;  /* 0x0000003f3f3ff290 */ /* 0x000fec000fffe03f */
[----:B------:R0:W-:Y:S04]  /*85c0*/  STL.64 [R1+0x2b0], R4 ;  /* 0x0002b00401007387 */ /* 0x0001e80000100a00 */
[----:B------:R1:W-:Y:S04]  /*85d0*/  STL.64 [R1+0x2b8], R6 ;  /* 0x0002b80601007387 */ /* 0x0003e80000100a00 */
[----:B0-----:R-:W3:Y:S04]  /*85e0*/  LDL.LU.64 R4, [R1+0x100] ;  /* 0x0001000001047983 */ /* 0x001ee80000300a00 */
[----:B-1----:R-:W3:Y:S04]  /*85f0*/  LDL.LU.64 R6, [R1+0x108] ;  /* 0x0001080001067983 */ /* 0x002ee80000300a00 */
[----:B--2---:R-:W-:Y:S04]  /*8600*/  STL.64 [R1+0xcc0], R10 ;  /* 0x000cc00a01007387 */ /* 0x004fe80000100a00 */
[----:B------:R0:W-:Y:S04]  /*8610*/  STL.64 [R1+0xcb8], R8 ;  /* 0x000cb80801007387 */ /* 0x0001e80000100a00 */
[----:B0-----:R-:W2:Y:S04]  /*8620*/  LDL.LU.64 R8, [R1+0xb0] ;  /* 0x0000b00001087983 */ /* 0x001ea80000300a00 */
[----:B------:R-:W2:Y:S04]  /*8630*/  LDL.LU.64 R10, [R1+0xb8] ;  /* 0x0000b800010a7983 */ /* 0x000ea80000300a00 */
[----:B--2---:R-:W-:Y:S04]  /*8640*/  STL.64 [R1+0xce0], R10 ;  /* 0x000ce00a01007387 */ /* 0x004fe80000100a00 */
[----:B------:R0:W-:Y:S04]  /*8650*/  STL.64 [R1+0xcd8], R8 ;  /* 0x000cd80801007387 */ /* 0x0001e80000100a00 */
[----:B0-----:R-:W2:Y:S04]  /*8660*/  LDL.LU.64 R8, [R1+0xc0] ;  /* 0x0000c00001087983 */ /* 0x001ea80000300a00 */
[----:B------:R-:W2:Y:S04]  /*8670*/  LDL.LU.64 R10, [R1+0xc8] ;  /* 0x0000c800010a7983 */ /* 0x000ea80000300a00 */
[----:B--2---:R-:W-:Y:S04]  /*8680*/  STL.64 [R1+0xcf8], R10 ;  /* 0x000cf80a01007387 */ /* 0x004fe80000100a00 */
[----:B------:R0:W-:Y:S04]  /*8690*/  STL.64 [R1+0xcf0], R8 ;  /* 0x000cf00801007387 */ /* 0x0001e80000100a00 */
[----:B0-----:R-:W2:Y:S04]  /*86a0*/  LDL.LU.64 R8, [R1+0xd0] ;  /* 0x0000d00001087983 */ /* 0x001ea80000300a00 */
[----:B------:R-:W2:Y:S01]  /*86b0*/  LDL.LU.64 R10, [R1+0xd8] ;  /* 0x0000d800010a7983 */ /* 0x000ea20000300a00 */
[----:B----4-:R-:W-:Y:S01]  /*86c0*/  HMMA.16816.F32.BF16 R16, R16, R12, R20 ;  /* 0x0000000c1010723c */ /* 0x010fe20000041814 */
[----:B------:R-:W-:-:S02]  /*86d0*/  IMAD.MOV.U32 R25, RZ, RZ, R28 ;  /* 0x000000ffff197224 */ /* 0x000fc400078e001c */
[----:B--2---:R-:W-:Y:S04]  /*86e0*/  STL.64 [R1+0xd10], R10 ;  /* 0x000d100a01007387 */ /* 0x004fe80000100a00 */
[----:B------:R0:W-:Y:S04]  /*86f0*/  STL.64 [R1+0xd08], R8 ;  /* 0x000d080801007387 */ /* 0x0001e80000100a00 */
[----:B0-----:R-:W2:Y:S04]  /*8700*/  LDL.LU.64 R8, [R1+0xe0] ;  /* 0x0000e00001087983 */ /* 0x001ea80000300a00 */
[----:B------:R-:W2:Y:S04]  /*8710*/  LDL.LU.64 R10, [R1+0xe8] ;  /* 0x0000e800010a7983 */ /* 0x000ea80000300a00 */
[----:B------:R-:W3:Y:S04]  /*8720*/  LDL.LU.64 R22, [R1+0xd30] ;  /* 0x000d300001167983 */ /* 0x000ee80000300a00 */
[----:B------:R-:W3:Y:S04]  /*8730*/  LDL.LU.64 R20, [R1+0xd28] ;  /* 0x000d280001147983 */ /* 0x000ee80000300a00 */
[----:B------:R0:W-:Y:S04]  /*8740*/  STL.64 [R1+0x120], R16 ;  /* 0x0001201001007387 */ /* 0x0001e80000100a00 */
[----:B------:R1:W-:Y:S04]  /*8750*/  STL.64 [R1+0x128], R18 ;  /* 0x0001281201007387 */ /* 0x0003e80000100a00 */
[----:B0-----:R-:W4:Y:S04]  /*8760*/  LDL.LU.64 R16, [R1+0xf0] ;  /* 0x0000f00001107983 */ /* 0x001f280000300a00 */
[----:B-1----:R-:W4:Y:S01]  /*8770*/  LDL.LU.64 R18, [R1+0xf8] ;  /* 0x0000f80001127983 */ /* 0x002f220000300a00 */
[C---:B---3--:R-:W-:Y:S03]  /*8780*/  HMMA.16816.F32.BF16 R24, R20.reuse, R24, R4 ;  /* 0x000000181418723c */ /* 0x048fe60000041804 */
[----:B------:R-:W2:Y:S11]  /*8790*/  LDL.LU.64 R4, [R1+0xd20] ;  /* 0x000d200001047983 */ /* 0x000eb60000300a00 */
[----:B------:R-:W-:Y:S09]  /*87a0*/  @!UPT UIADD3 URZ, URZ, URZ, URZ ;  /* 0x0000003f3f3ff290 */ /* 0x000ff2000fffe03f */
[----:B------:R0:W-:Y:S04]  /*87b0*/  STL.64 [R1+0x100], R24 ;  /* 0x0001001801007387 */ /* 0x0001e80000100a00 */
[----:B------:R-:W-:Y:S04]  /*87c0*/  STL.64 [R1+0x108], R26 ;  /* 0x0001081a01007387 */ /* 0x000fe80000100a00 */
[----:B0-----:R-:W4:Y:S01]  /*87d0*/  LDL.LU.64 R24, [R1+0xd18] ;  /* 0x000d180001187983 */ /* 0x001f220000300a00 */
[C---:B--2---:R-:W-:Y:S08]  /*87e0*/  HMMA.16816.F32.BF16 R4, R20.reuse, R4, R8 ;  /* 0x000000041404723c */ /* 0x044ff00000041808 */
[C---:B----4-:R-:W-:Y:S11]  /*87f0*/  HMMA.16816.F32.BF16 R16, R20.reuse, R24, R16 ;  /* 0x000000181410723c */ /* 0x050ff60000041810 */
[----:B------:R-:W-:Y:S11]  /*8800*/  @!UPT UIADD3 URZ, URZ, URZ, URZ ;  /* 0x0000003f3f3ff290 */ /* 0x000ff6000fffe03f */
[----:B------:R-:W-:Y:S01]  /*8810*/  @!UPT UIADD3 URZ, URZ, URZ, URZ ;  /* 0x0000003f3f3ff290 */ /* 0x000fe2000fffe03f */
[----:B------:R0:W-:Y:S04]  /*8820*/  STL.64 [R1+0xf0], R16 ;  /* 0x0000f01001007387 */ /* 0x0001e80000100a00 */
[----:B------:R1:W-:Y:S04]  /*8830*/  STL.64 [R1+0xf8], R18 ;  /* 0x0000f81201007387 */ /* 0x0003e80000100a00 */
[----:B0-----:R-:W2:Y:S04]  /*8840*/  LDL.LU.64 R16, [R1+0x50] ;  /* 0x0000500001107983 */ /* 0x001ea80000300a00 */
[----:B-1----:R-:W2:Y:S04]  /*8850*/  LDL.LU.64 R18, [R1+0x58] ;  /* 0x0000580001127983 */ /* 0x002ea80000300a00 */
[----:B------:R0:W-:Y:S04]  /*8860*/  STL.64 [R1+0xcb0], R24 ;  /* 0x000cb01801007387 */ /* 0x0001e80000100a00 */
[----:B0-----:R-:W3:Y:S04]  /*8870*/  LDL.LU.64 R24, [R1+0xa0] ;  /* 0x0000a00001187983 */ /* 0x001ee80000300a00 */
[----:B------:R-:W3:Y:S04]  /*8880*/  LDL.LU.64 R26, [R1+0xa8] ;  /* 0x0000a800011a7983 */ /* 0x000ee80000300a00 */
[----:B------:R-:W4:Y:S04]  /*8890*/  LDL.LU.64 R10, [R1+0xd10] ;  /* 0x000d1000010a7983 */ /* 0x000f280000300a00 */
[----:B------:R-:W4:Y:S04]  /*88a0*/  LDL.LU.64 R8, [R1+0xd08] ;  /* 0x000d080001087983 */ /* 0x000f280000300a00 */
[----:B------:R0:W-:Y:S04]  /*88b0*/  STL.64 [R1+0xe0], R4 ;  /* 0x0000e00401007387 */ /* 0x0001e80000100a00 */
[----:B------:R4:W-:Y:S04]  /*88c0*/  STL.64 [R1+0xe8], R6 ;  /* 0x0000e80601007387 */ /* 0x0009e80000100a00 */
[----:B0-----:R-:W4:Y:S02]  /*88d0*/  LDL.LU.64 R4, [R1+0xd00] ;  /* 0x000d000001047983 */ /* 0x001f240000300a00 */
[C---:B----4-:R-:W-:Y:S02]  /*88e0*/  HMMA.16816.F32.BF16 R4, R20.reuse, R4, R8 ;  /* 0x000000041404723c */ /* 0x050fe40000041808 */
[----:B------:R-:W4:Y:S04]  /*88f0*/  LDL.LU.64 R10, [R1+0xcf8] ;  /* 0x000cf800010a7983 */ /* 0x000f280000300a00 */
[----:B------:R-:W4:Y:S11]  /*8900*/  LDL.LU.64 R8, [R1+0xcf0] ;  /* 0x000cf00001087983 */ /* 0x000f360000300a00 */
[----:B------:R-:W-:Y:S06]  /*8910*/  @!UPT UIADD3 URZ, URZ, URZ, URZ ;  /* 0x0000003f3f3ff290 */ /* 0x000fec000fffe03f */
[----:B------:R0:W-:Y:S04]  /*8920*/  STL.64 [R1+0xd0], R4 ;  /* 0x0000d00401007387 */ /* 0x0001e80000100a00 */
[----:B------:R4:W-:Y:S04]  /*8930*/  STL.64 [R1+0xd8], R6 ;  /* 0x0000d80601007387 */ /* 0x0009e80000100a00 */
[----:B0-----:R-:W4:Y:S02]  /*8940*/  LDL.LU.64 R4, [R1+0xce8] ;  /* 0x000ce80001047983 */ /* 0x001f240000300a00 */
[C---:B----4-:R-:W-:Y:S02]  /*8950*/  HMMA.16816.F32.BF16 R4, R20.reuse, R4, R8 ;  /* 0x000000041404723c */ /* 0x050fe40000041808 */
[----:B------:R-:W4:Y:S04]  /*8960*/  LDL.LU.64 R10, [R1+0xce0] ;  /* 0x000ce000010a7983 */ /* 0x000f280000300a00 */
[----:B------:R-:W4:Y:S11]  /*8970*/  LDL.LU.64 R8, [R1+0xcd8] ;  /* 0x000cd80001087983 */ /* 0x000f360000300a00 */
[----:B------:R-:W-:Y:S06]  /*8980*/  @!UPT UIADD3 URZ, URZ, URZ, URZ ;  /* 0x0000003f3f3ff290 */ /* 0x000fec000fffe03f */
[----:B------:R-:W-:Y:S04]  /*8990*/  STL.64 [R1+0xc0], R4 ;  /* 0x0000c00401007387 */ /* 0x000fe80000100a00 */
[----:B------:R0:W-:Y:S04]  /*89a0*/  STL.64 [R1+0xc8], R6 ;  /* 0x0000c80601007387 */ /* 0x0001e80000100a00 */
[----:B0-----:R-:W2:Y:S04]  /*89b0*/  LDL.LU.64 R6, [R1+0xcd0] ;  /* 0x000cd00001067983 */ /* 0x001ea80000300a00 */
[----:B------:R-:W4:Y:S02]  /*89c0*/  LDL.LU.64 R4, [R1+0xcc8] ;  /* 0x000cc80001047983 */ /* 0x000f240000300a00 */
[C---:B----4-:R-:W-:Y:S11]  /*89d0*/  HMMA.16816.F32.BF16 R8, R20.reuse, R4, R8 ;  /* 0x000000041408723c */ /* 0x050ff60000041808 */
[----:B------:R-:W-:Y:S11]  /*89e0*/  @!UPT UIADD3 URZ, URZ, URZ, URZ ;  /* 0x0000003f3f3ff290 */ /* 0x000ff6000fffe03f */
[----:B------:R-:W-:Y:S01]  /*89f0*/  @!UPT UIADD3 URZ, URZ, URZ, URZ ;  /* 0x0000003f3f3ff290 */ /* 0x000fe2000fffe03f */
[----:B------:R-:W-:Y:S04]  /*8a00*/  STL.64 [R1+0xb0], R8 ;  /* 0x0000b00801007387 */ /* 0x000fe80000100a00 */
[----:B------:R0:W-:Y:S04]  /*8a10*/  STL.64 [R1+0xb8], R10 ;  /* 0x0000b80a01007387 */ /* 0x0001e80000100a00 */
[----:B0-----:R-:W4:Y:S04]  /*8a20*/  LDL.LU.64 R10, [R1+0xcc0] ;  /* 0x000cc000010a7983 */ /* 0x001f280000300a00 */
[----:B------:R-:W3:Y:S04]  /*8a30*/  LDL.LU.64 R8, [R1+0xcb8] ;  /* 0x000cb80001087983 */ /* 0x000ee80000300a00 */
[----:B--2---:R-:W-:Y:S04]  /*8a40*/  STL.64 [R1+0xc70], R6 ;  /* 0x000c700601007387 */ /* 0x004fe80000100a00 */
[----:B------:R0:W-:Y:S04]  /*8a50*/  STL.64 [R1+0xc68], R4 ;  /* 0x000c680401007387 */ /* 0x0001e80000100a00 */
[----:B0-----:R-:W2:Y:S04]  /*8a60*/  LDL.64 R4, [R1] ;  /* 0x0000000001047983 */ /* 0x001ea80000100a00 */
[----:B--2---:R0:W-:Y:S04]  /*8a70*/  STL.64 [R1+0xc88], R4 ;  /* 0x000c880401007387 */ /* 0x0041e80000100a00 */
[----:B0-----:R-:W2:Y:S04]  /*8a80*/  LDL.64 R4, [R1+0x10] ;  /* 0x0000100001047983 */ /* 0x001ea80000100a00 */
[----:B--2---:R0:W-:Y:S04]  /*8a90*/  STL.64 [R1+0xc90], R4 ;  /* 0x000c900401007387 */ /* 0x0041e80000100a00 */
[----:B0-----:R-:W2:Y:S04]  /*8aa0*/  LDL.64 R4, [R1+0x20] ;  /* 0x0000200001047983 */ /* 0x001ea80000100a00 */
[----:B--2---:R3:W-:Y:S02]  /*8ab0*/  STL.64 [R1+0xca8], R4 ;  /* 0x000ca80401007387 */ /* 0x0047e40000100a00 */
[C---:B---3--:R-:W-:Y:S02]  /*8ac0*/  HMMA.16816.F32.BF16 R4, R20.reuse, R8, R24 ;  /* 0x000000081404723c */ /* 0x048fe40000041818 */
[----:B----4-:R-:W-:Y:S04]  /*8ad0*/  STL.64 [R1+0xc60], R10 ;  /* 0x000c600a01007387 */ /* 0x010fe80000100a00 */
[----:B------:R-:W-:Y:S11]  /*8ae0*/  STL.64 [R1+0xc58], R8 ;  /* 0x000c580801007387 */ /* 0x000ff60000100a00 */
[----:B------:R-:W-:Y:S06]  /*8af0*/  @!UPT UIADD3 URZ, URZ, URZ, URZ ;  /* 0x0000003f3f3ff290 */ /* 0x000fec000fffe03f */
[----:B------:R-:W-:Y:S04]  /*8b00*/  STL.64 [R1+0xa0], R4 ;  /* 0x0000a00401007387 */ /* 0x000fe80000100a00 */
[----:B------:R0:W-:Y:S04]  /*8b10*/  STL.64 [R1+0xa8], R6 ;  /* 0x0000a80601007387 */ /* 0x0001e80000100a00 */
[----:B------:R-:W2:Y:S04]  /*8b20*/  LDL.LU.64 R24, [R1+0x380] ;  /* 0x0003800001187983 */ /* 0x000ea80000300a00 */
[----:B------:R-:W2:Y:S01]  /*8b30*/  LDL.LU.64 R26, [R1+0x388] ;  /* 0x00038800011a7983 */ /* 0x000ea20000300a00 */
[----:B0-----:R-:W-:Y:S03]  /*8b40*/  HMMA.16816.F32.BF16 R4, R20, R12, R16 ;  /* 0x0000000c1404723c */ /* 0x001fe60000041810 */
[----:B------:R-:W0:Y:S04]  /*8b50*/  LDSM.16.MT88.4 R20, [R0+0x8080] ;  /* 0x008080000014783b */ /* 0x000e280000004200 */
[----:B------:R-:W2:Y:S11]  /*8b60*/  LDSM.16.MT88.4 R16, [R0+0x8000] ;  /* 0x008000000010783b */ /* 0x000eb60000004200 */
[----:B------:R-:W-:Y:S05]  /*8b70*/  @!UPT UIADD3 URZ, URZ, URZ, URZ ;  /* 0x0000003f3f3ff290 */ /* 0x000fea000fffe03f */
[----:B------:R1:W-:Y:S04]  /*8b80*/  STL.64 [R1+0x50], R4 ;  /* 0x0000500401007387 */ /* 0x0003e80000100a00 */
[----:B------:R3:W-:Y:S04]  /*8b90*/  STL.64 [R1+0x58], R6 ;  /* 0x0000580601007387 */ /* 0x0007e80000100a00 */
[----:B-1----:R-:W4:Y:S04]  /*8ba0*/  LDL.LU.64 R4, [R1+0x370] ;  /* 0x0003700001047983 */ /* 0x002f280000300a00 */
[----:B---3--:R-:W4:Y:S04]  /*8bb0*/  LDL.LU.64 R6, [R1+0x378] ;  /* 0x0003780001067983 */ /* 0x008f280000300a00 */
[----:B------:R-:W3:Y:S04]  /*8bc0*/  LDL.LU.64 R8, [R1+0x330] ;  /* 0x0003300001087983 */ /* 0x000ee80000300a00 */
[----:B------:R-:W2:Y:S04]  /*8bd0*/  LDL.LU.64 R10, [R1+0x338] ;  /* 0x00033800010a7983 */ /* 0x000ea80000300a00 */
[----:B--2---:R-:W-:Y:S04]  /*8be0*/  STL.64 [R1+0xc80], R10 ;  /* 0x000c800a01007387 */ /* 0x004fe80000100a00 */
[----:B---3--:R1:W-:Y:S04]  /*8bf0*/  STL.64 [R1+0xc78], R8 ;  /* 0x000c780801007387 */ /* 0x0083e80000100a00 */
[----:B-1----:R-:W2:Y:S04]  /*8c00*/  LDL.LU.64 R8, [R1+0x340] ;  /* 0x0003400001087983 */ /* 0x002ea80000300a00 */
[----:B------:R-:W3:Y:S04]  /*8c10*/  LDL.LU.64 R10, [R1+0x348] ;  /* 0x00034800010a7983 */ /* 0x000ee80000300a00 */
[----:B---3--:R-:W-:Y:S04]  /*8c20*/  STL.64 [R1+0xca0], R10 ;  /* 0x000ca00a01007387 */ /* 0x008fe80000100a00 */
[----:B--2---:R1:W-:Y:S04]  /*8c30*/  STL.64 [R1+0xc98], R8 ;  /* 0x000c980801007387 */ /* 0x0043e80000100a00 */
[----:B-1----:R-:W2:Y:S04]  /*8c40*/  LDL.LU.64 R8, [R1+0x360] ;  /* 0x0003600001087983 */ /* 0x002ea80000300a00 */
[----:B------:R-:W2:Y:S04]  /*8c50*/  LDL.LU.64 R10, [R1+0x368] ;  /* 0x00036800010a7983 */ /* 0x000ea80000300a00 */
[----:B0-----:R-:W-:Y:S04]  /*8c60*/  STL.64 [R1+0xc50], R22 ;  /* 0x000c501601007387 */ /* 0x001fe80000100a00 */
[----:B------:R0:W-:Y:S04]  /*8c70*/  STL.64 [R1+0xc48], R20 ;  /* 0x000c481401007387 */ /* 0x0001e80000100a00 */
[----:B0-----:R-:W3:Y:S02]  /*8c80*/  LDL.64 R20, [R1+0x40] ;  /* 0x0000400001147983 */ /* 0x001ee40000100a00 */
        /* <DEDUP_REMOVED lines=10> */
[C---:B----4-:R-:W-:Y:S11]  /*8d30*/  HMMA.16816.F32.BF16 R4, R16.reuse, R24, R4 ;  /* 0x000000181004723c */ /* 0x050ff60000041804 */
[----:B------:R-:W-:Y:S11]  /*8d40*/  @!UPT UIADD3 URZ, URZ, URZ, URZ ;  /* 0x0000003f3f3ff290 */ /* 0x000ff6000fffe03f */
[----:B------:R-:W-:Y:S01]  /*8d50*/  @!UPT UIADD3 URZ, URZ, URZ, URZ ;  /* 0x0000003f3f3ff290 */ /* 0x000fe2000fffe03f */
[----:B------:R0:W-:Y:S04]  /*8d60*/  STL.64 [R1+0x370], R4 ;  /* 0x0003700401007387 */ /* 0x0001e80000100a00 */
[----:B------:R-:W-:Y:S04]  /*8d70*/  STL.64 [R1+0x378], R6 ;  /* 0x0003780601007387 */ /* 0x000fe80000100a00 */
[----:B0-----:R-:W2:Y:S04]  /*8d80*/  LDL.LU.64 R4, [R1+0xca8] ;  /* 0x000ca80001047983 */ /* 0x001ea80000300a00 */
[----:B------:R0:W-:Y:S04]  /*8d90*/  STL.64 [R1+0xc40], R24 ;  /* 0x000c401801007387 */ /* 0x0001e80000100a00 */
[----:B0-----:R-:W4:Y:S04]  /*8da0*/  LDL.LU.64 R24, [R1+0x350] ;  /* 0x0003500001187983 */ /* 0x001f280000300a00 */
[----:B------:R-:W4:Y:S01]  /*8db0*/  LDL.LU.64 R26, [R1+0x358] ;  /* 0x00035800011a7983 */ /* 0x000f220000300a00 */
[----:B--2---:R-:W-:Y:S01]  /*8dc0*/  HMMA.16816.F32.BF16 R8, R16, R4, R8 ;  /* 0x000000041008723c */ /* 0x004fe20000041808 */
[----:B------:R-:W-:-:S02]  /*8dd0*/  IMAD.MOV.U32 R3, RZ, RZ, R4 ;  /* 0x000000ffff037224 */ /* 0x000fc400078e0004 */
[----:B------:R-:W-:Y:S11]  /*8de0*/  IMAD.MOV.U32 R2, RZ, RZ, R5 ;  /* 0x000000ffff027224 */ /* 0x000ff600078e0005 */
[----:B------:R-:W-:Y:S09]  /*8df0*/  @!UPT UIADD3 URZ, URZ, URZ, URZ ;  /* 0x0000003f3f3ff290 */ /* 0x000ff2000fffe03f */
[----:B------:R-:W-:Y:S04]  /*8e00*/  STL.64 [R1+0x360], R8 ;  /* 0x0003600801007387 */ /* 0x000fe80000100a00 */
[----:B------:R0:W-:Y:S04]  /*8e10*/  STL.64 [R1+0x368], R10 ;  /* 0x0003680a01007387 */ /* 0x0001e80000100a00 */
[----:B0-----:R-:W2:Y:S04]  /*8e20*/  LDL.LU.64 R10, [R1+0xca0] ;  /* 0x000ca000010a7983 */ /* 0x001ea80000300a00 */
[----:B------:R-:W2:Y:S04]  /*8e30*/  LDL.LU.64 R8, [R1+0xc98] ;  /* 0x000c980001087983 */ /* 0x000ea80000300a00 */
[----:B------:R-:W4:Y:S02]  /*8e40*/  LDL.LU.64 R4, [R1+0xc90] ;  /* 0x000c900001047983 */ /* 0x000f240000300a00 */
[C---:B----4-:R-:W-:Y:S11]  /*8e50*/  HMMA.16816.F32.BF16 R24, R16.reuse, R4, R24 ;  /* 0x000000041018723c */ /* 0x050ff60000041818 */
[----:B------:R-:W-:Y:S11]  /*8e60*/  @!UPT UIADD3 URZ, URZ, URZ, URZ ;  /* 0x0000003f3f3ff290 */ /* 0x000ff6000fffe03f */
[----:B------:R-:W-:Y:S01]  /*8e70*/  @!UPT UIADD3 URZ, URZ, URZ, URZ ;  /* 0x0000003f3f3ff290 */ /* 0x000fe2000fffe03f */
[----:B------:R0:W-:Y:S04]  /*8e80*/  STL.64 [R1+0x350], R24 ;  /* 0x0003501801007387 */ /* 0x0001e80000100a00 */
[----:B------:R1:W-:Y:S01]  /*8e90*/  STL.64 [R1+0x358], R26 ;  /* 0x0003581a01007387 */ /* 0x0003e20000100a00 */
[----:B0-----:R-:W-:Y:S02]  /*8ea0*/  IMAD.MOV.U32 R25, RZ, RZ, R4 ;  /* 0x000000ffff197224 */ /* 0x001fe400078e0004 */
[----:B------:R-:W-:Y:S02]  /*8eb0*/  IMAD.MOV.U32 R24, RZ, RZ, R5 ;  /* 0x000000ffff187224 */ /* 0x000fe400078e0005 */
[----:B------:R-:W2:Y:S02]  /*8ec0*/  LDL.LU.64 R4, [R1+0xc88] ;  /* 0x000c880001047983 */ /* 0x000ea40000300a00 */
[----:B--2---:R-:W-:Y:S01]  /*8ed0*/  HMMA.16816.F32.BF16 R8, R16, R4, R8 ;  /* 0x000000041008723c */ /* 0x004fe20000041808 */
[----:B-1----:R-:W-:-:S02]  /*8ee0*/  IMAD.MOV.U32 R27, RZ, RZ, R4 ;  /* 0x000000ffff1b7224 */ /* 0x002fc400078e0004 */
[----:B------:R-:W-:Y:S11]  /*8ef0*/  IMAD.MOV.U32 R26, RZ, RZ, R5 ;  /* 0x000000ffff1a7224 */ /* 0x000ff600078e0005 */
[----:B------:R-:W-:Y:S09]  /*8f00*/  @!UPT UIADD3 URZ, URZ, URZ, URZ ;  /* 0x0000003f3f3ff290 */ /* 0x000ff2000fffe03f */
[----:B------:R-:W-:Y:S04]  /*8f10*/  STL.64 [R1+0x340], R8 ;  /* 0x0003400801007387 */ /* 0x000fe80000100a00 */
[----:B------:R0:W-:Y:S04]  /*8f20*/  STL.64 [R1+0x348], R10 ;  /* 0x0003480a01007387 */ /* 0x0001e80000100a00 */
[----:B0-----:R-:W2:Y:S04]  /*8f30*/  LDL.LU.64 R10, [R1+0xc80] ;  /* 0x000c8000010a7983 */ /* 0x001ea80000300a00 */
[----:B------:R-:W2:Y:S04]  /*8f40*/  LDL.LU.64 R8, [R1+0xc78] ;  /* 0x000c780001087983 */ /* 0x000ea80000300a00 */
[----:B------:R-:W4:Y:S04]  /*8f50*/  LDL.LU.64 R6, [R1+0xc70] ;  /* 0x000c700001067983 */ /* 0x000f280000300a00 */
[----:B------:R-:W2:Y:S02]  /*8f60*/  LDL.LU.64 R4, [R1+0xc68] ;  /* 0x000c680001047983 */ /* 0x000ea40000300a00 */
[----:B--2---:R-:W-:Y:S11]  /*8f70*/  HMMA.16816.F32.BF16 R8, R16, R4, R8 ;  /* 0x000000041008723c */ /* 0x004ff60000041808 */
[----:B------:R-:W-:Y:S11]  /*8f80*/  @!UPT UIADD3 URZ, URZ, URZ, URZ ;  /* 0x0000003f3f3ff290 */ /* 0x000ff6000fffe03f */
[----:B------:R-:W-:Y:S01]  /*8f90*/  @!UPT UIADD3 URZ, URZ, URZ, URZ ;  /* 0x0000003f3f3ff290 */ /* 0x000fe2000fffe03f */
[----:B------:R-:W-:Y:S04]  /*8fa0*/  STL.64 [R1+0x330], R8 ;  /* 0x0003300801007387 */ /* 0x000fe80000100a00 */
[----:B------:R0:W-:Y:S04]  /*8fb0*/  STL.64 [R1+0x338], R10 ;  /* 0x0003380a01007387 */ /* 0x0001e80000100a00 */
[----:B0-----:R-:W2:Y:S04]  /*8fc0*/  LDL.LU.64 R10, [R1+0xc60] ;  /* 0x000c6000010a7983 */ /* 0x001ea80000300a00 */
[----:B------:R-:W3:Y:S04]  /*8fd0*/  LDL.LU.64 R8, [R1+0xc58] ;  /* 0x000c580001087983 */ /* 0x000ee80000300a00 */
[----:B----4-:R-:W-:Y:S04]  /*8fe0*/  STL.64 [R1+0xbf8], R6 ;  /* 0x000bf80601007387 */ /* 0x010fe80000100a00 */
[----:B------:R0:W-:Y:S02]  /*8ff0*/  STL.64 [R1+0xbf0], R4 ;  /* 0x000bf00401007387 */ /* 0x0001e40000100a00 */
[----:B0-----:R-:W-:-:S02]  /*9000*/  IMAD.MOV.U32 R4, RZ, RZ, R27 ;  /* 0x000000ffff047224 */ /* 0x001fc400078e001b */
[----:B------:R-:W-:-:S05]  /*9010*/  IMAD.MOV.U32 R5, RZ, RZ, R26 ;  /* 0x000000ffff057224 */ /* 0x000fca00078e001a */
[----:B------:R0:W-:Y:S02]  /*9020*/  STL.64 [R1+0xc10], R4 ;  /* 0x000c100401007387 */ /* 0x0001e40000100a00 */
[----:B0-----:R-:W-:Y:S02]  /*9030*/  IMAD.MOV.U32 R4, RZ, RZ, R25 ;  /* 0x000000ffff047224 */ /* 0x001fe400078e0019 */
[----:B------:R-:W-:-:S05]  /*9040*/  IMAD.MOV.U32 R5, RZ, RZ, R24 ;  /* 0x000000ffff057224 */ /* 0x000fca00078e0018 */
[----:B------:R3:W-:Y:S02]  /*9050*/  STL.64 [R1+0xc28], R4 ;  /* 0x000c280401007387 */ /* 0x0007e40000100a00 */
[C---:B---3--:R-:W-:Y:S02]  /*9060*/  HMMA.16816.F32.BF16 R4, R16.reuse, R8, R20 ;  /* 0x000000081004723c */ /* 0x048fe40000041814 */
[----:B------:R-:W3:Y:S04]  /*9070*/  LDL.LU.64 R20, [R1+0x210] ;  /* 0x0002100001147983 */ /* 0x000ee80000300a00 */
[----:B------:R-:W3:Y:S11]  /*9080*/  LDL.LU.64 R22, [R1+0x218] ;  /* 0x0002180001167983 */ /* 0x000ef60000300a00 */
[----:B------:R-:W-:Y:S06]  /*9090*/  @!UPT UIADD3 URZ, URZ, URZ, URZ ;  /* 0x0000003f3f3ff290 */ /* 0x000fec000fffe03f */
[----:B------:R0:W-:Y:S04]  /*90a0*/  STL.64 [R1+0x320], R4 ;  /* 0x0003200401007387 */ /* 0x0001e80000100a00 */
[----:B------:R1:W-:Y:S04]  /*90b0*/  STL.64 [R1+0x328], R6 ;  /* 0x0003280601007387 */ /* 0x0003e80000100a00 */
[----:B------:R-:W4:Y:S04]  /*90c0*/  LDL.LU.64 R24, [R1+0x190] ;  /* 0x0001900001187983 */ /* 0x000f280000300a00 */
[----:B------:R-:W4:Y:S04]  /*90d0*/  LDL.LU.64 R26, [R1+0x198] ;  /* 0x00019800011a7983 */ /* 0x000f280000300a00 */
[----:B0-----:R-:W2:Y:S04]  /*90e0*/  LDL.LU.64 R4, [R1+0x170] ;  /* 0x0001700001047983 */ /* 0x001ea80000300a00 */
[----:B-1----:R-:W2:Y:S04]  /*90f0*/  LDL.LU.64 R6, [R1+0x178] ;  /* 0x0001780001067983 */ /* 0x002ea80000300a00 */
[----:B--2---:R-:W-:Y:S04]  /*9100*/  STL.64 [R1+0xc38], R6 ;  /* 0x000c380601007387 */ /* 0x004fe80000100a00 */
[----:B------:R0:W-:Y:S04]  /*9110*/  STL.64 [R1+0xc30], R4 ;  /* 0x000c300401007387 */ /* 0x0001e80000100a00 */
[----:B0-----:R-:W2:Y:S04]  /*9120*/  LDL.LU.64 R4, [R1+0x180] ;  /* 0x0001800001047983 */ /* 0x001ea80000300a00 */
[----:B------:R-:W2:Y:S04]  /*9130*/  LDL.LU.64 R6, [R1+0x188] ;  /* 0x0001880001067983 */ /* 0x000ea80000300a00 */
[----:B------:R-:W-:Y:S04]  /*9140*/  STL.64 [R1+0xbe8], R10 ;  /* 0x000be80a01007387 */ /* 0x000fe80000100a00 */
[----:B------:R0:W-:Y:S04]  /*9150*/  STL.64 [R1+0xbe0], R8 ;  /* 0x000be00801007387 */ /* 0x0001e80000100a00 */
[----:B0-----:R-:W2:Y:S04]  /*9160*/  LDL.LU.64 R8, [R1+0x140] ;  /* 0x0001400001087983 */ /* 0x001ea80000300a00 */
[----:B------:R-:W2:Y:S04]  /*9170*/  LDL.LU.64 R10, [R1+0x148] ;  /* 0x00014800010a7983 */ /* 0x000ea80000300a00 */
[----:B--2---:R-:W-:Y:S04]  /*9180*/  STL.64 [R1+0xc08], R10 ;  /* 0x000c080a01007387 */ /* 0x004fe80000100a00 */
[----:B------:R0:W-:Y:S04]  /*9190*/  STL.64 [R1+0xc00], R8 ;  /* 0x000c000801007387 */ /* 0x0001e80000100a00 */
[----:B0-----:R-:W2:Y:S04]  /*91a0*/  LDL.LU.64 R8, [R1+0x150] ;  /* 0x0001500001087983 */ /* 0x001ea80000300a00 */
[----:B------:R-:W2:Y:S01]  /*91b0*/  LDL.LU.64 R10, [R1+0x158] ;  /* 0x00015800010a7983 */ /* 0x000ea20000300a00 */
[----:B---3--:R-:W-:Y:S03]  /*91c0*/  HMMA.16816.F32.BF16 R16, R16, R12, R20 ;  /* 0x0000000c1010723c */ /* 0x008fe60000041814 */
[----:B--2---:R-:W-:Y:S04]  /*91d0*/  STL.64 [R1+0xc20], R10 ;  /* 0x000c200a01007387 */ /* 0x004fe80000100a00 */
[----:B------:R0:W-:Y:S04]  /*91e0*/  STL.64 [R1+0xc18], R8 ;  /* 0x000c180801007387 */ /* 0x0001e80000100a00 */
[----:B0-----:R-:W2:Y:S04]  /*91f0*/  LDL.LU.64 R8, [R1+0x160] ;  /* 0x0001600001087983 */ /* 0x001ea80000300a00 */
[----:B------:R-:W2:Y:S04]  /*9200*/  LDL.LU.64 R10, [R1+0x168] ;  /* 0x00016800010a7983 */ /* 0x000ea80000300a00 */
[----:B------:R-:W4:Y:S04]  /*9210*/  LDL.LU.64 R22, [R1+0xc50] ;  /* 0x000c500001167983 */ /* 0x000f280000300a00 */
[----:B------:R-:W4:Y:S04]  /*9220*/  LDL.LU.64 R20, [R1+0xc48] ;  /* 0x000c480001147983 */ /* 0x000f280000300a00 */
[----:B------:R0:W-:Y:S04]  /*9230*/  STL.64 [R1+0x210], R16 ;  /* 0x0002101001007387 */ /* 0x0001e80000100a00 */
[----:B------:R4:W-:Y:S01]  /*9240*/  STL.64 [R1+0x218], R18 ;  /* 0x0002181201007387 */ /* 0x0009e20000100a00 */
[----:B0-----:R-:W-:-:S02]  /*9250*/  IMAD.MOV.U32 R16, RZ, RZ, R15 ;  /* 0x000000ffff107224 */ /* 0x001fc400078e000f */
[----:B------:R-:W-:-:S07]  /*9260*/  IMAD.MOV.U32 R17, RZ, RZ, R14 ;  /* 0x000000ffff117224 */ /* 0x000fce00078e000e */
[C---:B----4-:R-:W-:Y:S01]  /*9270*/  HMMA.16816.F32.BF16 R16, R20.reuse, R16, R24 ;  /* 0x000000101410723c */ /* 0x050fe20000041818 */
[----:B------:R-:W3:Y:S11]  /*9280*/  LDL.LU.64 R24, [R1+0xc40] ;  /* 0x000c400001187983 */ /* 0x000ef60000300a00 */
[----:B------:R-:W-:Y:S11]  /*9290*/  @!UPT UIADD3 URZ, URZ, URZ, URZ ;  /* 0x0000003f3f3ff290 */ /* 0x000ff6000fffe03f */
[----:B------:R0:W-:Y:S04]  /*92a0*/  STL.64 [R1+0x190], R16 ;  /* 0x0001901001007387 */ /* 0x0001e80000100a00 */
[----:B------:R1:W-:Y:S04]  /*92b0*/  STL.64 [R1+0x198], R18 ;  /* 0x0001981201007387 */ /* 0x0003e80000100a00 */
[----:B0-----:R-:W4:Y:S04]  /*92c0*/  LDL.LU.64 R16, [R1+0x60] ;  /* 0x0000600001107983 */ /* 0x001f280000300a00 */
[----:B-1----:R-:W4:Y:S01]  /*92d0*/  LDL.LU.64 R18, [R1+0x68] ;  /* 0x0000680001127983 */ /* 0x002f220000300a00 */
[----:B---3--:R-:W-:Y:S11]  /*92e0*/  HMMA.16816.F32.BF16 R4, R20, R24, R4 ;  /* 0x000000181404723c */ /* 0x008ff60000041804 */
[----:B------:R-:W-:Y:S11]  /*92f0*/  @!UPT UIADD3 URZ, URZ, URZ, URZ ;  /* 0x0000003f3f3ff290 */ /* 0x000ff6000fffe03f */
[----:B------:R-:W-:Y:S01]  /*9300*/  @!UPT UIADD3 URZ, URZ, URZ, URZ ;  /* 0x0000003f3f3ff290 */ /* 0x000fe2000fffe03f */
[----:B------:R-:W-:Y:S04]  /*9310*/  STL.64 [R1+0x180], R4 ;  /* 0x0001800401007387 */ /* 0x000fe80000100a00 */
[----:B------:R0:W-:Y:S04]  /*9320*/  STL.64 [R1+0x188], R6 ;  /* 0x0001880601007387 */ /* 0x0001e80000100a00 */
[----:B0-----:R-:W3:Y:S04]  /*9330*/  LDL.LU.64 R6, [R1+0xc38] ;  /* 0x000c380001067983 */ /* 0x001ee80000300a00 */
[----:B------:R-:W3:Y:S04]  /*9340*/  LDL.LU.64 R4, [R1+0xc30] ;  /* 0x000c300001047983 */ /* 0x000ee80000300a00 */
[----:B------:R0:W-:Y:S02]  /*9350*/  STL.64 [R1+0xbd0], R24 ;  /* 0x000bd01801007387 */ /* 0x0001e40000100a00 */
[----:B0-----:R-:W-:-:S02]  /*9360*/  IMAD.MOV.U32 R24, RZ, RZ, R3 ;  /* 0x000000ffff187224 */ /* 0x001fc400078e0003 */
[----:B------:R-:W-:-:S07]  /*9370*/  IMAD.MOV.U32 R25, RZ, RZ, R2 ;  /* 0x000000ffff197224 */ /* 0x000fce00078e0002 */
[C---:B---3--:R-:W-:Y:S01]  /*9380*/  HMMA.16816.F32.BF16 R24, R20.reuse, R24, R4 ;  /* 0x000000181418723c */ /* 0x048fe20000041804 */
[----:B------:R-:W2:Y:S11]  /*9390*/  LDL.LU.64 R4, [R1+0xc28] ;  /* 0x000c280001047983 */ /* 0x000eb60000300a00 */
[----:B------:R-:W-:Y:S11]  /*93a0*/  @!UPT UIADD3 URZ, URZ, URZ, URZ ;  /* 0x0000003f3f3ff290 */ /* 0x000ff6000fffe03f */
[----:B------:R0:W-:Y:S04]  /*93b0*/  STL.64 [R1+0x170], R24 ;  /* 0x0001701801007387 */ /* 0x0001e80000100a00 */
[----:B------:R-:W-:Y:S04]  /*93c0*/  STL.64 [R1+0x178], R26 ;  /* 0x0001781a01007387 */ /* 0x000fe80000100a00 */
[----:B0-----:R-:W3:Y:S01]  /*93d0*/  LDL.LU.64 R24, [R1+0x40] ;  /* 0x0000400001187983 */ /* 0x001ee20000300a00 */
[C---:B--2---:R-:W-:Y:S03]  /*93e0*/  HMMA.16816.F32.BF16 R4, R20.reuse, R4, R8 ;  /* 0x000000041404723c */ /* 0x044fe60000041808 */
[----:B------:R-:W2:Y:S04]  /*93f0*/  LDL.LU.64 R10, [R1+0xc20] ;  /* 0x000c2000010a7983 */ /* 0x000ea80000300a00 */
[----:B------:R-:W2:Y:S11]  /*9400*/  LDL.LU.64 R8, [R1+0xc18] ;  /* 0x000c180001087983 */ /* 0x000eb60000300a00 */
[----:B------:R-:W-:Y:S05]  /*9410*/  @!UPT UIADD3 URZ, URZ, URZ, URZ ;  /* 0x0000003f3f3ff290 */ /* 0x000fea000fffe03f */
[----:B------:R0:W-:Y:S04]  /*9420*/  STL.64 [R1+0x160], R4 ;  /* 0x0001600401007387 */ /* 0x0001e80000100a00 */
[----:B------:R2:W-:Y:S04]  /*9430*/  STL.64 [R1+0x168], R6 ;  /* 0x0001680601007387 */ /* 0x0005e80000100a00 */
[----:B0-----:R-:W2:Y:S02]  /*9440*/  LDL.LU.64 R4, [R1+0xc10] ;  /* 0x000c100001047983 */ /* 0x001ea40000300a00 */
[C---:B--2---:R-:W-:Y:S02]  /*9450*/  HMMA.16816.F32.BF16 R4, R20.reuse, R4, R8 ;  /* 0x000000041404723c */ /* 0x044fe40000041808 */
[----:B------:R-:W2:Y:S04]  /*9460*/  LDL.LU.64 R10, [R1+0xc08] ;  /* 0x000c0800010a7983 */ /* 0x000ea80000300a00 */
[----:B------:R-:W2:Y:S11]  /*9470*/  LDL.LU.64 R8, [R1+0xc00] ;  /* 0x000c000001087983 */ /* 0x000eb60000300a00 */
[----:B------:R-:W-:Y:S06]  /*9480*/  @!UPT UIADD3 URZ, URZ, URZ, URZ ;  /* 0x0000003f3f3ff290 */ /* 0x000fec000fffe03f */
[----:B------:R-:W-:Y:S04]  /*9490*/  STL.64 [R1+0x150], R4 ;  /* 0x0001500401007387 */ /* 0x000fe80000100a00 */
[----:B------:R0:W-:Y:S04]  /*94a0*/  STL.64 [R1+0x158], R6 ;  /* 0x0001580601007387 */ /* 0x0001e80000100a00 */
[----:B0-----:R-:W2:Y:S04]  /*94b0*/  LDL.LU.64 R6, [R1+0xbf8] ;  /* 0x000bf80001067983 */ /* 0x001ea80000300a00 */
[----:B------:R-:W2:Y:S02]  /*94c0*/  LDL.LU.64 R4, [R1+0xbf0] ;  /* 0x000bf00001047983 */ /* 0x000ea40000300a00 */
[C---:B--2---:R-:W-:Y:S11]  /*94d0*/  HMMA.16816.F32.BF16 R8, R20.reuse, R4, R8 ;  /* 0x000000041408723c */ /* 0x044ff60000041808 */
[----:B------:R-:W-:Y:S11]  /*94e0*/  @!UPT UIADD3 URZ, URZ, URZ, URZ ;  /* 0x0000003f3f3ff290 */ /* 0x000ff6000fffe03f */
[----:B------:R-:W-:Y:S01]  /*94f0*/  @!UPT UIADD3 URZ, URZ, URZ, URZ ;  /* 0x0000003f3f3ff290 */ /* 0x000fe2000fffe03f */
[----:B------:R-:W-:Y:S04]  /*9500*/  STL.64 [R1+0x140], R8 ;  /* 0x0001400801007387 */ /* 0x000fe80000100a00 */
[----:B------:R0:W-:Y:S04]  /*9510*/  STL.64 [R1+0x148], R10 ;  /* 0x0001480a01007387 */ /* 0x0001e80000100a00 */
[----:B0-----:R-:W2:Y:S04]  /*9520*/  LDL.LU.64 R10, [R1+0xbe8] ;  /* 0x000be800010a7983 */ /* 0x001ea80000300a00 */
[----:B------:R-:W2:Y:S04]  /*9530*/  LDL.LU.64 R8, [R1+0xbe0] ;  /* 0x000be00001087983 */ /* 0x000ea80000300a00 */
[----:B------:R-:W-:Y:S04]  /*9540*/  STL.64 [R1+0xb98], R6 ;  /* 0x000b980601007387 */ /* 0x000fe80000100a00 */
[----:B------:R0:W-:Y:S04]  /*9550*/  STL.64 [R1+0xb90], R4 ;  /* 0x000b900401007387 */ /* 0x0001e80000100a00 */
[----:B0-----:R-:W2:Y:S04]  /*9560*/  LDL.LU.64 R4, [R1] ;  /* 0x0000000001047983 */ /* 0x001ea80000300a00 */
[----:B--2---:R0:W-:Y:S04]  /*9570*/  STL.64 [R1+0xbb0], R4 ;  /* 0x000bb00401007387 */ /* 0x0041e80000100a00 */
[----:B0-----:R-:W2:Y:S04]  /*9580*/  LDL.LU.64 R4, [R1+0x10] ;  /* 0x0000100001047983 */ /* 0x001ea80000300a00 */
[----:B--2---:R0:W-:Y:S04]  /*9590*/  STL.64 [R1+0xbb8], R4 ;  /* 0x000bb80401007387 */ /* 0x0041e80000100a00 */
[----:B0-----:R-:W2:Y:S04]  /*95a0*/  LDL.LU.64 R4, [R1+0x130] ;  /* 0x0001300001047983 */ /* 0x001ea80000300a00 */
[----:B------:R-:W2:Y:S04]  /*95b0*/  LDL.LU.64 R6, [R1+0x138] ;  /* 0x0001380001067983 */ /* 0x000ea80000300a00 */
[----:B------:R-:W-:Y:S04]  /*95c0*/  STL.64 [R1+0xb88], R10 ;  /* 0x000b880a01007387 */ /* 0x000fe80000100a00 */
[----:B------:R-:W-:Y:S01]  /*95d0*/  STL.64 [R1+0xb80], R8 ;  /* 0x000b800801007387 */ /* 0x000fe20000100a00 */
[C---:B--2---:R-:W-:Y:S11]  /*95e0*/  HMMA.16816.F32.BF16 R4, R20.reuse, R8, R4 ;  /* 0x000000081404723c */ /* 0x044ff60000041804 */
[----:B------:R-:W-:Y:S11]  /*95f0*/  @!UPT UIADD3 URZ, URZ, URZ, URZ ;  /* 0x0000003f3f3ff290 */ /* 0x000ff6000fffe03f */
[----:B------:R-:W-:Y:S01]  /*9600*/  @!UPT UIADD3 URZ, URZ, URZ, URZ ;  /* 0x0000003f3f3ff290 */ /* 0x000fe2000fffe03f */
[----:B------:R-:W-:Y:S04]  /*9610*/  STL.64 [R1+0x130], R4 ;  /* 0x0001300401007387 */ /* 0x000fe80000100a00 */
[----:B------:R4:W-:Y:S02]  /*9620*/  STL.64 [R1+0x138], R6 ;  /* 0x0001380601007387 */ /* 0x0009e40000100a00 */
[----:B----4-:R-:W-:Y:S02]  /*9630*/  HMMA.16816.F32.BF16 R4, R20, R12, R16 ;  /* 0x0000000c1404723c */ /* 0x010fe40000041810 */
[----:B------:R0:W-:Y:S04]  /*9640*/  STL.64 [R1+0xbd8], R12 ;  /* 0x000bd80c01007387 */ /* 0x0001e80000100a00 */
[----:B------:R-:W3:Y:S04]  /*9650*/  LDSM.16.MT88.4 R20, [R0+0x8100] ;  /* 0x008100000014783b */ /* 0x000ee80000004200 */
[----:B------:R-:W1:Y:S04]  /*9660*/  LDSM.16.MT88.4 R16, [R0+0x8180] ;  /* 0x008180000010783b */ /* 0x000e680000004200 */
[----:B0-----:R-:W3:Y:S09]  /*9670*/  LDL.LU.64 R12, [R1+0x2a0] ;  /* 0x0002a000010c7983 */ /* 0x001ef20000300a00 */
[----:B------:R0:W-:Y:S04]  /*9680*/  STL.64 [R1+0x60], R4 ;  /* 0x0000600401007387 */ /* 0x0001e80000100a00 */
[----:B------:R2:W-:Y:S04]  /*9690*/  STL.64 [R1+0x68], R6 ;  /* 0x0000680601007387 */ /* 0x0005e80000100a00 */
[----:B------:R-:W3:Y:S04]  /*96a0*/  LDL.LU.64 R14, [R1+0x2a8] ;  /* 0x0002a800010e7983 */ /* 0x000ee80000300a00 */
[----:B0-----:R-:W4:Y:S04]  /*96b0*/  LDL.LU.64 R4, [R1+0x280] ;  /* 0x0002800001047983 */ /* 0x001f280000300a00 */
[----:B--2---:R-:W2:Y:S04]  /*96c0*/  LDL.LU.64 R6, [R1+0x288] ;  /* 0x0002880001067983 */ /* 0x004ea80000300a00 */
[----:B--2---:R-:W-:Y:S04]  /*96d0*/  STL.64 [R1+0xbc8], R6 ;  /* 0x000bc80601007387 */ /* 0x004fe80000100a00 */
[----:B----4-:R0:W-:Y:S04]  /*96e0*/  STL.64 [R1+0xbc0], R4 ;  /* 0x000bc00401007387 */ /* 0x0101e80000100a00 */
[----:B0-----:R-:W2:Y:S04]  /*96f0*/  LDL.LU.64 R4, [R1+0x290] ;  /* 0x0002900001047983 */ /* 0x001ea80000300a00 */
[----:B------:R-:W2:Y:S04]  /*9700*/  LDL.LU.64 R6, [R1+0x298] ;  /* 0x0002980001067983 */ /* 0x000ea80000300a00 */
[----:B------:R-:W4:Y:S04]  /*9710*/  LDL.LU.64 R8, [R1+0x250] ;  /* 0x0002500001087983 */ /* 0x000f280000300a00 */
[----:B------:R-:W2:Y:S01]  /*9720*/  LDL.LU.64 R10, [R1+0x258] ;  /* 0x00025800010a7983 */ /* 0x000ea20000300a00 */
[----:B---3--:R-:W-:Y:S03]  /*9730*/  HMMA.16816.F32.BF16 R12, R20, R24, R12 ;  /* 0x00000018140c723c */ /* 0x008fe6000004180c */
[----:B--2---:R-:W-:Y:S04]  /*9740*/  STL.64 [R1+0xba8], R10 ;  /* 0x000ba80a01007387 */ /* 0x004fe80000100a00 */
[----:B----4-:R0:W-:Y:S04]  /*9750*/  STL.64 [R1+0xba0], R8 ;  /* 0x000ba00801007387 */ /* 0x0101e80000100a00 */
[----:B0-----:R-:W2:Y:S04]  /*9760*/  LDL.LU.64 R8, [R1+0x260] ;  /* 0x0002600001087983 */ /* 0x001ea80000300a00 */
[----:B------:R-:W2:Y:S04]  /*9770*/  LDL.LU.64 R10, [R1+0x268] ;  /* 0x00026800010a7983 */ /* 0x000ea80000300a00 */
[----:B-1----:R-:W-:Y:S04]  /*9780*/  STL.64 [R1+0xb70], R18 ;  /* 0x000b701201007387 */ /* 0x002fe80000100a00 */
[----:B------:R0:W-:Y:S04]  /*9790*/  STL.64 [R1+0xb68], R16 ;  /* 0x000b681001007387 */ /* 0x0001e80000100a00 */
[----:B0-----:R-:W3:Y:S04]  /*97a0*/  LDL.LU.64 R16, [R1+0x20] ;  /* 0x0000200001107983 */ /* 0x001ee80000300a00 */
[----:B------:R0:W-:Y:S04]  /*97b0*/  STL.64 [R1+0x2a0], R12 ;  /* 0x0002a00c01007387 */ /* 0x0001e80000100a00 */
[----:B------:R1:W-:Y:S04]  /*97c0*/  STL.64 [R1+0x2a8], R14 ;  /* 0x0002a80e01007387 */ /* 0x0003e80000100a00 */
[----:B0-----:R-:W4:Y:S01]  /*97d0*/  LDL.LU.64 R12, [R1+0xbd8] ;  /* 0x000bd800010c7983 */ /* 0x001f220000300a00 */
[----:B-1----:R-:W-:-:S02]  /*97e0*/  IMAD.MOV.U32 R15, RZ, RZ, R24 ;  /* 0x000000ffff0f7224 */ /* 0x002fc400078e0018 */
[----:B------:R-:W-:Y:S02]  /*97f0*/  IMAD.MOV.U32 R14, RZ, RZ, R25 ;  /* 0x000000ffff0e7224 */ /* 0x000fe400078e0019 */
[----:B------:R-:W2:Y:S02]  /*9800*/  LDL.LU.64 R24, [R1+0xbd0] ;  /* 0x000bd00001187983 */ /* 0x000ea40000300a00 */
        /* <DEDUP_REMOVED lines=15> */
[----:B0-----:R-:W2:Y:S01]  /*9900*/  LDL.LU.64 R4, [R1+0xbb8] ;  /* 0x000bb80001047983 */ /* 0x001ea20000300a00 */
[----:B------:R-:W-:Y:S02]  /*9910*/  IMAD.MOV.U32 R2, RZ, RZ, R16 ;  /* 0x000000ffff027224 */ /* 0x000fe400078e0010 */
[----:B------:R-:W-:-:S02]  /*9920*/  IMAD.MOV.U32 R0, RZ, RZ, R17 ;  /* 0x000000ffff007224 */ /* 0x000fc400078e0011 */
[----:B------:R-:W3:Y:S04]  /*9930*/  LDL.LU.64 R16, [R1+0x240] ;  /* 0x0002400001107983 */ /* 0x000ee80000300a00 */
[----:B------:R-:W3:Y:S01]  /*9940*/  LDL.LU.64 R18, [R1+0x248] ;  /* 0x0002480001127983 */ /* 0x000ee20000300a00 */
[C---:B--2---:R-:W-:Y:S01]  /*9950*/  HMMA.16816.F32.BF16 R24, R20.reuse, R4, R24 ;  /* 0x000000041418723c */ /* 0x044fe20000041818 */
[----:B------:R-:W-:Y:S11]  /*9960*/  IMAD.MOV.U32 R3, RZ, RZ, R5 ;  /* 0x000000ffff037224 */ /* 0x000ff600078e0005 */
[----:B------:R-:W-:Y:S11]  /*9970*/  @!UPT UIADD3 URZ, URZ, URZ, URZ ;  /* 0x0000003f3f3ff290 */ /* 0x000ff6000fffe03f */
[----:B------:R-:W-:Y:S04]  /*9980*/  STL.64 [R1+0x270], R24 ;  /* 0x0002701801007387 */ /* 0x000fe80000100a00 */
[----:B------:R0:W-:Y:S02]  /*9990*/  STL.64 [R1+0x278], R26 ;  /* 0x0002781a01007387 */ /* 0x0001e40000100a00 */
[----:B0-----:R-:W-:Y:S02]  /*99a0*/  IMAD.MOV.U32 R26, RZ, RZ, R4 ;  /* 0x000000ffff1a7224 */ /* 0x001fe400078e0004 */
[----:B------:R-:W2:Y:S02]  /*99b0*/  LDL.LU.64 R4, [R1+0xbb0] ;  /* 0x000bb00001047983 */ /* 0x000ea40000300a00 */
        /* <DEDUP_REMOVED lines=8> */
[----:B------:R-:W2:Y:S04]  /*9a40*/  LDL.LU.64 R6, [R1+0xb98] ;  /* 0x000b980001067983 */ /* 0x000ea80000300a00 */
        /* <DEDUP_REMOVED lines=8> */
[----:B------:R-:W-:-:S02]  /*9ad0*/  IMAD.MOV.U32 R24, RZ, RZ, R15 ;  /* 0x000000ffff187224 */ /* 0x000fc400078e000f */
[----:B------:R-:W-:Y:S01]  /*9ae0*/  IMAD.MOV.U32 R25, RZ, RZ, R14 ;  /* 0x000000ffff197224 */ /* 0x000fe200078e000e */
[----:B------:R-:W2:Y:S04]  /*9af0*/  LDL.LU R15, [R1+0xb7c] ;  /* 0x000b7c00010f7983 */ /* 0x000ea80000300800 */
        /* <DEDUP_REMOVED lines=32> */
[----:B----4-:R-:W-:Y:S03]  /*9d00*/  HMMA.16816.F32.BF16 R20, R20, R12, R16 ;  /* 0x0000000c1414723c */ /* 0x010fe60000041810 */
        /* <DEDUP_REMOVED lines=14> */
[----:B------:R4:W-:Y:S04]  /*9df0*/  STL.64 [R1+0x98], R26 ;  /* 0x0000981a01007387 */ /* 0x0009e80000100a00 */
[----:B0-----:R-:W4:Y:S02]  /*9e00*/  LDL.LU.64 R24, [R1+0xb58] ;  /* 0x000b580001187983 */ /* 0x001f240000300a00 */
[C---:B----4-:R-:W-:Y:S02]  /*9e10*/  HMMA.16816.F32.BF16 R24, R16.reuse, R24, R20 ;  /* 0x000000181018723c */ /* 0x050fe40000041814 */
[----:B------:R-:W-:Y:S11]  /*9e20*/  LDSM.16.MT88.4 R20, [R29+0xa000] ;  /* 0x00a000001d14783b */ /* 0x000ff60000004200 */
[----:B------:R-:W-:Y:S10]  /*9e30*/  @!UPT UIADD3 URZ, URZ, URZ, URZ ;  /* 0x0000003f3f3ff290 */ /* 0x000ff4000fffe03f */
[----:B------:R-:W-:Y:S04]  /*9e40*/  STL.64 [R1+0x80], R24 ;  /* 0x0000801801007387 */ /* 0x000fe80000100a00 */
[----:B------:R-:W-:Y:S04]  /*9e50*/  STL.64 [R1+0x88], R26 ;  /* 0x0000881a01007387 */ /* 0x000fe80000100a00 */
[----:B------:R-:W0:Y:S01]  /*9e60*/  LDSM.16.MT88.4 R24, [R29+0xa080] ;  /* 0x00a080001d18783b */ /* 0x000e220000004200 */
[C---:B--2---:R-:W-:Y:S03]  /*9e70*/  HMMA.16816.F32.BF16 R4, R16.reuse, R4, R8 ;  /* 0x000000041004723c */ /* 0x044fe60000041808 */
[----:B0-----:R-:W-:Y:S04]  /*9e80*/  STL.64 [R1+0xa68], R26 ;  /* 0x000a681a01007387 */ /* 0x001fe80000100a00 */
[----:B------:R0:W-:Y:S04]  /*9e90*/  STL.64 [R1+0xa60], R24 ;  /* 0x000a601801007387 */ /* 0x0001e80000100a00 */
[----:B0-----:R-:W2:Y:S04]  /*9ea0*/  LDL.LU.64 R24, [R1+0x230] ;  /* 0x0002300001187983 */ /* 0x001ea80000300a00 */
[----:B------:R-:W2:Y:S04]  /*9eb0*/  LDL.LU.64 R26, [R1+0x238] ;  /* 0x00023800011a7983 */ /* 0x000ea80000300a00 */
[----:B------:R-:W3:Y:S04]  /*9ec0*/  LDL.LU.64 R10, [R1+0xb50] ;  /* 0x000b5000010a7983 */ /* 0x000ee80000300a00 */
[----:B------:R-:W3:Y:S04]  /*9ed0*/  LDL.LU.64 R8, [R1+0xb48] ;  /* 0x000b480001087983 */ /* 0x000ee80000300a00 */
[----:B------:R0:W-:Y:S04]  /*9ee0*/  STL.64 [R1+0x3e0], R4 ;  /* 0x0003e00401007387 */ /* 0x0001e80000100a00 */
[----:B------:R3:W-:Y:S04]  /*9ef0*/  STL.64 [R1+0x3e8], R6 ;  /* 0x0003e80601007387 */ /* 0x0007e80000100a00 */
[----:B0-----:R-:W3:Y:S02]  /*9f00*/  LDL.LU.64 R4, [R1+0xb40] ;  /* 0x000b400001047983 */ /* 0x001ee40000300a00 */
[C---:B---3--:R-:W-:Y:S02]  /*9f10*/  HMMA.16816.F32.BF16 R4, R16.reuse, R4, R8 ;  /* 0x000000041004723c */ /* 0x048fe40000041808 */
[----:B------:R-:W3:Y:S04]  /*9f20*/  LDL.LU.64 R10, [R1+0xb38] ;  /* 0x000b3800010a7983 */ /* 0x000ee80000300a00 */
[----:B------:R-:W3:Y:S11]  /*9f30*/  LDL.LU.64 R8, [R1+0xb30] ;  /* 0x000b300001087983 */ /* 0x000ef60000300a00 */
[----:B------:R-:W-:Y:S06]  /*9f40*/  @!UPT UIADD3 URZ, URZ, URZ, URZ ;  /* 0x0000003f3f3ff290 */ /* 0x000fec000fffe03f */
[----:B------:R0:W-:Y:S04]  /*9f50*/  STL.64 [R1+0x3d0], R4 ;  /* 0x0003d00401007387 */ /* 0x0001e80000100a00 */
[----:B------:R3:W-:Y:S04]  /*9f60*/  STL.64 [R1+0x3d8], R6 ;  /* 0x0003d80601007387 */ /* 0x0007e80000100a00 */
[----:B0-----:R-:W3:Y:S02]  /*9f70*/  LDL.LU.64 R4, [R1+0xb28] ;  /* 0x000b280001047983 */ /* 0x001ee40000300a00 */
[C---:B---3--:R-:W-:Y:S02]  /*9f80*/  HMMA.16816.F32.BF16 R4, R16.reuse, R4, R8 ;  /* 0x000000041004723c */ /* 0x048fe40000041808 */
[----:B------:R-:W3:Y:S04]  /*9f90*/  LDL.LU.64 R10, [R1+0xb20] ;  /* 0x000b2000010a7983 */ /* 0x000ee80000300a00 */
[----:B------:R-:W3:Y:S11]  /*9fa0*/  LDL.LU.64 R8, [R1+0xb18] ;  /* 0x000b180001087983 */ /* 0x000ef60000300a00 */
[----:B------:R-:W-:Y:S06]  /*9fb0*/  @!UPT UIADD3 URZ, URZ, URZ, URZ ;  /* 0x0000003f3f3ff290 */ /* 0x000fec000fffe03f */
[----:B------:R-:W-:Y:S04]  /*9fc0*/  STL.64 [R1+0x3c0], R4 ;  /* 0x0003c00401007387 */ /* 0x000fe80000100a00 */
[----:B------:R0:W-:Y:S04]  /*9fd0*/  STL.64 [R1+0x3c8], R6 ;  /* 0x0003c80601007387 */ /* 0x0001e80000100a00 */
[----:B0-----:R-:W4:Y:S04]  /*9fe0*/  LDL.LU.64 R6, [R1+0xb10] ;  /* 0x000b100001067983 */ /* 0x001f280000300a00 */
[----:B------:R-:W3:Y:S02]  /*9ff0*/  LDL.LU.64 R4, [R1+0xb08] ;  /* 0x000b080001047983 */ /* 0x000ee40000300a00 */
[C---:B---3--:R-:W-:Y:S11]  /*a000*/  HMMA.16816.F32.BF16 R8, R16.reuse, R4, R8 ;  /* 0x000000041008723c */ /* 0x048ff60000041808 */
[----:B------:R-:W-:Y:S11]  /*a010*/  @!UPT UIADD3 URZ, URZ, URZ, URZ ;  /* 0x0000003f3f3ff290 */ /* 0x000ff6000fffe03f */
[----:B------:R-:W-:Y:S01]  /*a020*/  @!UPT UIADD3 URZ, URZ, URZ, URZ ;  /* 0x0000003f3f3ff290 */ /* 0x000fe2000fffe03f */
[----:B------:R-:W-:Y:S04]  /*a030*/  STL.64 [R1+0x3b0], R8 ;  /* 0x0003b00801007387 */ /* 0x000fe80000100a00 */
[----:B------:R0:W-:Y:S04]  /*a040*/  STL.64 [R1+0x3b8], R10 ;  /* 0x0003b80a01007387 */ /* 0x0001e80000100a00 */
[----:B0-----:R-:W3:Y:S04]  /*a050*/  LDL.LU.64 R10, [R1+0xb00] ;  /* 0x000b0000010a7983 */ /* 0x001ee80000300a00 */
[----:B------:R-:W2:Y:S04]  /*a060*/  LDL.LU.64 R8, [R1+0xaf8] ;  /* 0x000af80001087983 */ /* 0x000ea80000300a00 */
[----:B----4-:R0:W-:Y:S04]  /*a070*/  STL.64 [R1+0xad0], R6 ;  /* 0x000ad00601007387 */ /* 0x0101e80000100a00 */
[----:B------:R-:W2:Y:S04]  /*a080*/  LDL.LU.64 R4, [R1+0x3a0] ;  /* 0x0003a00001047983 */ /* 0x000ea80000300a00 */
[----:B0-----:R-:W2:Y:S02]  /*a090*/  LDL.LU.64 R6, [R1+0x3a8] ;  /* 0x0003a80001067983 */ /* 0x001ea40000300a00 */
[C---:B--2---:R-:W-:Y:S02]  /*a0a0*/  HMMA.16816.F32.BF16 R4, R16.reuse, R8, R4 ;  /* 0x000000081004723c */ /* 0x044fe40000041804 */
[----:B---3--:R-:W-:Y:S11]  /*a0b0*/  STL.64 [R1+0xa88], R10 ;  /* 0x000a880a01007387 */ /* 0x008ff60000100a00 */
[----:B------:R-:W-:Y:S10]  /*a0c0*/  @!UPT UIADD3 URZ, URZ, URZ, URZ ;  /* 0x0000003f3f3ff290 */ /* 0x000ff4000fffe03f */
[----:B------:R-:W-:Y:S04]  /*a0d0*/  STL.64 [R1+0x3a0], R4 ;  /* 0x0003a00401007387 */ /* 0x000fe80000100a00 */
[----:B------:R0:W-:Y:S02]  /*a0e0*/  STL.64 [R1+0x3a8], R6 ;  /* 0x0003a80601007387 */ /* 0x0001e40000100a00 */
[----:B0-----:R-:W-:Y:S07]  /*a0f0*/  HMMA.16816.F32.BF16 R4, R16, R12, R24 ;  /* 0x0000000c1004723c */ /* 0x001fee0000041818 */
[----:B------:R-:W-:-:S02]  /*a100*/  IMAD.MOV.U32 R24, RZ, RZ, R14 ;  /* 0x000000ffff187224 */ /* 0x000fc400078e000e */
[----:B------:R-:W2:Y:S01]  /*a110*/  LDL.LU R14, [R1+0xaf4] ;  /* 0x000af400010e7983 */ /* 0x000ea20000300800 */
[----:B------:R-:W-:-:S03]  /*a120*/  IMAD.MOV.U32 R25, RZ, RZ, R15 ;  /* 0x000000ffff197224 */ /* 0x000fc600078e000f */
[----:B------:R-:W2:Y:S04]  /*a130*/  LDL.LU R15, [R1+0xaf0] ;  /* 0x000af000010f7983 */ /* 0x000ea80000300800 */
[----:B------:R-:W3:Y:S04]  /*a140*/  LDL.LU R26, [R1+0x408] ;  /* 0x00040800011a7983 */ /* 0x000ee80000300800 */
[----:B------:R-:W3:Y:S04]  /*a150*/  LDL.LU R27, [R1+0x40c] ;  /* 0x00040c00011b7983 */ /* 0x000ee80000300800 */
[----:B---3--:R0:W-:Y:S04]  /*a160*/  STL.64 [R1+0xaa0], R26 ;  /* 0x000aa01a01007387 */ /* 0x0081e80000100a00 */
[----:B------:R-:W-:Y:S04]  /*a170*/  STL.64 [R1+0xa98], R24 ;  /* 0x000a981801007387 */ /* 0x000fe80000100a00 */
[----:B0-----:R-:W3:Y:S04]  /*a180*/  LDL R26, [R1+0x18] ;  /* 0x00001800011a7983 */ /* 0x001ee80000100800 */
[----:B------:R-:W3:Y:S01]  /*a190*/  LDL R27, [R1+0x1c] ;  /* 0x00001c00011b7983 */ /* 0x000ee20000100800 */
[----:B------:R-:W-:-:S02]  /*a1a0*/  IMAD.MOV.U32 R0, RZ, RZ, R4 ;  /* 0x000000ffff007224 */ /* 0x000fc400078e0004 */
[----:B------:R-:W-:Y:S02]  /*a1b0*/  IMAD.MOV.U32 R2, RZ, RZ, R5 ;  /* 0x000000ffff027224 */ /* 0x000fe400078e0005 */
[----:B------:R-:W-:Y:S02]  /*a1c0*/  IMAD.MOV.U32 R3, RZ, RZ, R6 ;  /* 0x000000ffff037224 */ /* 0x000fe400078e0006 */
[----:B------:R-:W-:Y:S01]  /*a1d0*/  IMAD.MOV.U32 R28, RZ, RZ, R7 ;  /* 0x000000ffff1c7224 */ /* 0x000fe200078e0007 */
[----:B---3--:R-:W-:Y:S04]  /*a1e0*/  STL.64 [R1+0xab8], R26 ;  /* 0x000ab81a01007387 */ /* 0x008fe80000100a00 */
[----:B--2---:R0:W-:Y:S04]  /*a1f0*/  STL.64 [R1+0xa70], R14 ;  /* 0x000a700e01007387 */ /* 0x0041e80000100a00 */
[----:B------:R-:W2:Y:S04]  /*a200*/  LDL.LU R16, [R1+0x70] ;  /* 0x0000700001107983 */ /* 0x000ea80000300800 */
[----:B------:R-:W2:Y:S04]  /*a210*/  LDL.LU R17, [R1+0x74] ;  /* 0x0000740001117983 */ /* 0x000ea80000300800 */
[----:B------:R-:W3:Y:S04]  /*a220*/  LDL.LU R18, [R1+0x78] ;  /* 0x0000780001127983 */ /* 0x000ee80000300800 */
[----:B------:R-:W3:Y:S04]  /*a230*/  LDL.LU R19, [R1+0x7c] ;  /* 0x00007c0001137983 */ /* 0x000ee80000300800 */
[----:B------:R-:W4:Y:S04]  /*a240*/  LDL.LU R12, [R1+0x420] ;  /* 0x00042000010c7983 */ /* 0x000f280000300800 */
[----:B------:R-:W4:Y:S04]  /*a250*/  LDL.LU R13, [R1+0x424] ;  /* 0x00042400010d7983 */ /* 0x000f280000300800 */
[----:B0-----:R-:W2:Y:S04]  /*a260*/  LDL.LU R14, [R1+0x428] ;  /* 0x00042800010e7983 */ /* 0x001ea80000300800 */
[----:B------:R-:W2:Y:S04]  /*a270*/  LDL.LU R15, [R1+0x42c] ;  /* 0x00042c00010f7983 */ /* 0x000ea80000300800 */
[----:B------:R-:W2:Y:S04]  /*a280*/  LDL.LU R4, [R1+0x430] ;  /* 0x0004300001047983 */ /* 0x000ea80000300800 */
[----:B------:R-:W2:Y:S04]  /*a290*/  LDL.LU R5, [R1+0x434] ;  /* 0x0004340001057983 */ /* 0x000ea80000300800 */
[----:B------:R-:W2:Y:S04]  /*a2a0*/  LDL.LU R6, [R1+0x438] ;  /* 0x0004380001067983 */ /* 0x000ea80000300800 */
[----:B------:R-:W2:Y:S04]  /*a2b0*/  LDL.LU R7, [R1+0x43c] ;  /* 0x00043c0001077983 */ /* 0x000ea80000300800 */
[----:B--2---:R0:W-:Y:S04]  /*a2c0*/  STL.64 [R1+0xae0], R6 ;  /* 0x000ae00601007387 */ /* 0x0041e80000100a00 */
[----:B------:R-:W-:Y:S04]  /*a2d0*/  STL.64 [R1+0xad8], R4 ;  /* 0x000ad80401007387 */ /* 0x000fe80000100a00 */
[----:B0-----:R-:W2:Y:S04]  /*a2e0*/  LDL.64 R6, [R1+0x48] ;  /* 0x0000480001067983 */ /* 0x001ea80000100a00 */
[----:B------:R0:W-:Y:S04]  /*a2f0*/  STL.64 [R1+0xac8], R14 ;  /* 0x000ac80e01007387 */ /* 0x0001e80000100a00 */
[----:B----4-:R1:W-:Y:S04]  /*a300*/  STL.64 [R1+0xac0], R12 ;  /* 0x000ac00c01007387 */ /* 0x0103e80000100a00 */
[----:B0-----:R-:W4:Y:S04]  /*a310*/  LDL.64 R14, [R1+0x38] ;  /* 0x00003800010e7983 */ /* 0x001f280000100a00 */
[----:B----4-:R0:W-:Y:S04]  /*a320*/  STL.64 [R1+0xae8], R14 ;  /* 0x000ae80e01007387 */ /* 0x0101e80000100a00 */
[----:B-1----:R-:W2:Y:S04]  /*a330*/  LDL.LU R12, [R1+0x440] ;  /* 0x00044000010c7983 */ /* 0x002ea80000300800 */
[----:B------:R-:W2:Y:S04]  /*a340*/  LDL.LU R13, [R1+0x444] ;  /* 0x00044400010d7983 */ /* 0x000ea80000300800 */
[----:B0-----:R-:W2:Y:S04]  /*a350*/  LDL.LU R14, [R1+0x448] ;  /* 0x00044800010e7983 */ /* 0x001ea80000300800 */
[----:B------:R-:W2:Y:S04]  /*a360*/  LDL.LU R15, [R1+0x44c] ;  /* 0x00044c00010f7983 */ /* 0x000ea80000300800 */
[----:B------:R-:W4:Y:S04]  /*a370*/  LDL.64 R26, [R1+0x28] ;  /* 0x00002800011a7983 */ /* 0x000f280000100a00 */
[----:B---3--:R-:W-:Y:S04]  /*a380*/  STL.64 [R1+0x9e8], R18 ;  /* 0x0009e81201007387 */ /* 0x008fe80000100a00 */
[----:B------:R0:W-:Y:S04]  /*a390*/  STL.64 [R1+0x9e0], R16 ;  /* 0x0009e01001007387 */ /* 0x0001e80000100a00 */
[----:B0-----:R-:W3:Y:S04]  /*a3a0*/  LDL.LU R16, [R1+0x1b0] ;  /* 0x0001b00001107983 */ /* 0x001ee80000300800 */
[----:B------:R-:W3:Y:S04]  /*a3b0*/  LDL.LU R17, [R1+0x1b4] ;  /* 0x0001b40001117983 */ /* 0x000ee80000300800 */
[----:B------:R-:W3:Y:S04]  /*a3c0*/  LDL.LU R18, [R1+0x1b8] ;  /* 0x0001b80001127983 */ /* 0x000ee80000300800 */
[----:B------:R-:W3:Y:S04]  /*a3d0*/  LDL.LU R19, [R1+0x1bc] ;  /* 0x0001bc0001137983 */ /* 0x000ee80000300800 */
[----:B------:R-:W3:Y:S04]  /*a3e0*/  LDL.LU R8, [R1+0x3f0] ;  /* 0x0003f00001087983 */ /* 0x000ee80000300800 */
[----:B------:R-:W3:Y:S04]  /*a3f0*/  LDL.LU R9, [R1+0x3f4] ;  /* 0x0003f40001097983 */ /* 0x000ee80000300800 */
[----:B------:R-:W3:Y:S04]  /*a400*/  LDL.LU R10, [R1+0x3f8] ;  /* 0x0003f800010a7983 */ /* 0x000ee80000300800 */
[----:B------:R-:W3:Y:S01]  /*a410*/  LDL.LU R11, [R1+0x3fc] ;  /* 0x0003fc00010b7983 */ /* 0x000ee20000300800 */
[----:B--2---:R-:W-:Y:S03]  /*a420*/  HMMA.16816.F32.BF16 R12, R20, R6, R12 ;  /* 0x00000006140c723c */ /* 0x004fe6000004180c */
[----:B---3--:R-:W-:Y:S04]  /*a430*/  STL.64 [R1+0xab0], R10 ;  /* 0x000ab00a01007387 */ /* 0x008fe80000100a00 */
[----:B------:R0:W-:Y:S04]  /*a440*/  STL.64 [R1+0xaa8], R8 ;  /* 0x000aa80801007387 */ /* 0x0001e80000100a00 */
[----:B0-----:R-:W2:Y:S04]  /*a450*/  LDL.LU R8, [R1+0x410] ;  /* 0x0004100001087983 */ /* 0x001ea80000300800 */
[----:B------:R-:W2:Y:S04]  /*a460*/  LDL.LU R9, [R1+0x414] ;  /* 0x0004140001097983 */ /* 0x000ea80000300800 */
[----:B------:R-:W2:Y:S04]  /*a470*/  LDL.LU R10, [R1+0x418] ;  /* 0x00041800010a7983 */ /* 0x000ea80000300800 */
[----:B------:R-:W2:Y:S04]  /*a480*/  LDL.LU R11, [R1+0x41c] ;  /* 0x00041c00010b7983 */ /* 0x000ea80000300800 */
[----:B------:R0:W-:Y:S04]  /*a490*/  STL.64 [R1+0x9f8], R18 ;  /* 0x0009f81201007387 */ /* 0x0001e80000100a00 */
[----:B------:R-:W-:Y:S04]  /*a4a0*/  STL.64 [R1+0x9f0], R16 ;  /* 0x0009f01001007387 */ /* 0x000fe80000100a00 */
[----:B0-----:R-:W3:Y:S04]  /*a4b0*/  LDL.64 R18, [R1+0x8] ;  /* 0x0000080001127983 */ /* 0x001ee80000100a00 */
[----:B------:R0:W-:Y:S04]  /*a4c0*/  STL [R1+0x754], R28 ;  /* 0x0007541c01007387 */ /* 0x0001e80000100800 */
[----:B0-----:R-:W2:Y:S04]  /*a4d0*/  LDL R28, [R1+0x454] ;  /* 0x00045400011c7983 */ /* 0x001ea80000100800 */
[----:B------:R-:W-:Y:S04]  /*a4e0*/  STL [R1+0x750], R3 ;  /* 0x0007500301007387 */ /* 0x000fe80000100800 */
[----:B------:R0:W-:Y:S04]  /*a4f0*/  STL [R1+0x728], R2 ;  /* 0x0007280201007387 */ /* 0x0001e80000100800 */
[----:B------:R1:W-:Y:S04]  /*a500*/  STL [R1+0x6d8], R0 ;  /* 0x0006d80001007387 */ /* 0x0003e80000100800 */
[----:B------:R-:W-:Y:S01]  /*a510*/  STL.64 [R1+0x440], R12 ;  /* 0x0004400c01007387 */ /* 0x000fe20000100a00 */
[----:B0-----:R-:W-:-:S03]  /*a520*/  IMAD.MOV.U32 R2, RZ, RZ, R6 ;  /* 0x000000ffff027224 */ /* 0x001fc600078e0006 */
[----:B------:R0:W-:Y:S01]  /*a530*/  STL.64 [R1+0x448], R14 ;  /* 0x0004480e01007387 */ /* 0x0001e20000100a00 */
[----:B-1----:R-:W-:-:S03]  /*a540*/  IMAD.MOV.U32 R0, RZ, RZ, R7 ;  /* 0x000000ffff007224 */ /* 0x002fc600078e0007 */
[----:B0-----:R-:W2:Y:S04]  /*a550*/  LDL.LU.64 R14, [R1+0xae8] ;  /* 0x000ae800010e7983 */ /* 0x001ea80000300a00 */
[----:B------:R-:W2:Y:S04]  /*a560*/  LDL.LU.64 R6, [R1+0xae0] ;  /* 0x000ae00001067983 */ /* 0x000ea80000300a00 */
[----:B------:R-:W2:Y:S02]  /*a570*/  LDL.LU.64 R4, [R1+0xad8] ;  /* 0x000ad80001047983 */ /* 0x000ea40000300a00 */
[----:B--2---:R-:W-:Y:S01]  /*a580*/  HMMA.16816.F32.BF16 R4, R20, R14, R4 ;  /* 0x0000000e1404723c */ /* 0x004fe20000041804 */
[----:B------:R-:W-:Y:S11]  /*a590*/  IMAD.MOV.U32 R3, RZ, RZ, R15 ;  /* 0x000000ffff037224 */ /* 0x000ff600078e000f */
[----:B------:R-:W-:Y:S11]  /*a5a0*/  @!UPT UIADD3 URZ, URZ, URZ, URZ ;  /* 0x0000003f3f3ff290 */ /* 0x000ff6000fffe03f */
[----:B------:R0:W-:Y:S04]  /*a5b0*/  STL.64 [R1+0x430], R4 ;  /* 0x0004300401007387 */ /* 0x0001e80000100a00 */
[----:B------:R1:W-:Y:S01]  /*a5c0*/  STL.64 [R1+0x438], R6 ;  /* 0x0004380601007387 */ /* 0x0003e20000100a00 */
[----:B0-----:R-:W-:-:S03]  /*a5d0*/  IMAD.MOV.U32 R4, RZ, RZ, R14 ;  /* 0x000000ffff047224 */ /* 0x001fc600078e000e */
[----:B-1----:R-:W2:Y:S04]  /*a5e0*/  LDL.LU.64 R6, [R1+0xad0] ;  /* 0x000ad00001067983 */ /* 0x002ea80000300a00 */
[----:B------:R-:W2:Y:S04]  /*a5f0*/  LDL.LU.64 R14, [R1+0xac8] ;  /* 0x000ac800010e7983 */ /* 0x000ea80000300a00 */
[----:B------:R-:W2:Y:S01]  /*a600*/  LDL.LU.64 R12, [R1+0xac0] ;  /* 0x000ac000010c7983 */ /* 0x000ea20000300a00 */
[----:B----4-:R-:W-:Y:S01]  /*a610*/  IMAD.MOV.U32 R5, RZ, RZ, R27 ;  /* 0x000000ffff057224 */ /* 0x010fe200078e001b */
[----:B--2---:R-:W-:Y:S11]  /*a620*/  HMMA.16816.F32.BF16 R12, R20, R26, R12 ;  /* 0x0000001a140c723c */ /* 0x004ff6000004180c */
[----:B------:R-:W-:Y:S11]  /*a630*/  @!UPT UIADD3 URZ, URZ, URZ, URZ ;  /* 0x0000003f3f3ff290 */ /* 0x000ff6000fffe03f */
[----:B------:R-:W-:Y:S01]  /*a640*/  @!UPT UIADD3 URZ, URZ, URZ, URZ ;  /* 0x0000003f3f3ff290 */ /* 0x000fe2000fffe03f */
[----:B------:R0:W-:Y:S04]  /*a650*/  STL.64 [R1+0x420], R12 ;  /* 0x0004200c01007387 */ /* 0x0001e80000100a00 */
[----:B------:R-:W-:Y:S01]  /*a660*/  STL.64 [R1+0x428], R14 ;  /* 0x0004280e01007387 */ /* 0x000fe20000100a00 */
[----:B0-----:R-:W-:-:S03]  /*a670*/  IMAD.MOV.U32 R12, RZ, RZ, R26 ;  /* 0x000000ffff0c7224 */ /* 0x001fc600078e001a */
[----:B------:R-:W2:Y:S02]  /*a680*/  LDL.LU.64 R26, [R1+0xab8] ;  /* 0x000ab800011a7983 */ /* 0x000ea40000300a00 */
[C---:B--2---:R-:W-:Y:S02]  /*a690*/  HMMA.16816.F32.BF16 R24, R20.reuse, R26, R8 ;  /* 0x0000001a1418723c */ /* 0x044fe40000041808 */
[----:B------:R-:W2:Y:S04]  /*a6a0*/  LDL.LU.64 R10, [R1+0xab0] ;  /* 0x000ab000010a7983 */ /* 0x000ea80000300a00 */
[----:B------:R-:W2:Y:S11]  /*a6b0*/  LDL.LU.64 R8, [R1+0xaa8] ;  /* 0x000aa80001087983 */ /* 0x000eb60000300a00 */
[----:B------:R-:W-:Y:S06]  /*a6c0*/  @!UPT UIADD3 URZ, URZ, URZ, URZ ;  /* 0x0000003f3f3ff290 */ /* 0x000fec000fffe03f */
[----:B------:R-:W-:Y:S04]  /*a6d0*/  STL.64 [R1+0x410], R24 ;  /* 0x0004101801007387 */ /* 0x000fe80000100a00 */
[----:B------:R0:W-:Y:S04]  /*a6e0*/  STL.64 [R1+0x418], R26 ;  /* 0x0004181a01007387 */ /* 0x0001e80000100a00 */
[----:B0-----:R-:W4:Y:S04]  /*a6f0*/  LDL.LU.64 R26, [R1+0xaa0] ;  /* 0x000aa000011a7983 */ /* 0x001f280000300a00 */
[----:B------:R-:W4:Y:S04]  /*a700*/  LDL.LU.64 R24, [R1+0xa98] ;  /* 0x000a980001187983 */ /* 0x000f280000300a00 */
[----:B---3--:R0:W-:Y:S01]  /*a710*/  STL.64 [R1+0xa08], R18 ;  /* 0x000a081201007387 */ /* 0x0081e20000100a00 */
[----:B----4-:R-:W-:Y:S03]  /*a720*/  HMMA.16816.F32.BF16 R24, R20, R18, R24 ;  /* 0x000000121418723c */ /* 0x010fe60000041818 */
[----:B0-----:R-:W3:Y:S01]  /*a730*/  LDL.64 R18, [R1+0x18] ;  /* 0x0000180001127983 */ /* 0x001ee20000100a00 */
[----:B------:R-:W-:-:S02]  /*a740*/  IMAD.MOV.U32 R14, RZ, RZ, R6 ;  /* 0x000000ffff0e7224 */ /* 0x000fc400078e0006 */
[----:B------:R-:W-:Y:S11]  /*a750*/  IMAD.MOV.U32 R15, RZ, RZ, R7 ;  /* 0x000000ffff0f7224 */ /* 0x000ff600078e0007 */
[----:B------:R-:W-:Y:S06]  /*a760*/  @!UPT UIADD3 URZ, URZ, URZ, URZ ;  /* 0x0000003f3f3ff290 */ /* 0x000fec000fffe03f */
[----:B------:R-:W-:Y:S04]  /*a770*/  STL.64 [R1+0x400], R24 ;  /* 0x0004001801007387 */ /* 0x000fe80000100a00 */
[----:B------:R-:W-:Y:S04]  /*a780*/  STL.64 [R1+0x408], R26 ;  /* 0x0004081a01007387 */ /* 0x000fe80000100a00 */
[----:B---3--:R0:W-:Y:S02]  /*a790*/  STL.64 [R1+0xa18], R18 ;  /* 0x000a181201007387 */ /* 0x0081e40000100a00 */
[----:B0-----:R-:W-:-:S02]  /*a7a0*/  IMAD.MOV.U32 R18, RZ, RZ, R12 ;  /* 0x000000ffff127224 */ /* 0x001fc400078e000c */
[----:B------:R-:W-:-:S05]  /*a7b0*/  IMAD.MOV.U32 R19, RZ, RZ, R5 ;  /* 0x000000ffff137224 */ /* 0x000fca00078e0005 */
[----:B------:R0:W-:Y:S04]  /*a7c0*/  STL.64 [R1+0xa30], R18 ;  /* 0x000a301201007387 */ /* 0x0001e80000100a00 */
[----:B------:R-:W3:Y:S04]  /*a7d0*/  LDL.LU R12, [R1+0x390] ;  /* 0x00039000010c7983 */ /* 0x000ee80000300800 */
[----:B------:R-:W3:Y:S04]  /*a7e0*/  LDL.LU R13, [R1+0x394] ;  /* 0x00039400010d7983 */ /* 0x000ee80000300800 */
[----:B------:R-:W2:Y:S04]  /*a7f0*/  LDL.LU R6, [R1+0xa94] ;  /* 0x000a940001067983 */ /* 0x000ea80000300800 */
[----:B------:R-:W2:Y:S01]  /*a800*/  LDL.LU R7, [R1+0xa90] ;  /* 0x000a900001077983 */ /* 0x000ea20000300800 */
[----:B0-----:R-:W-:-:S02]  /*a810*/  IMAD.MOV.U32 R18, RZ, RZ, R4 ;  /* 0x000000ffff127224 */ /* 0x001fc400078e0004 */
[----:B------:R-:W-:-:S05]  /*a820*/  IMAD.MOV.U32 R19, RZ, RZ, R3 ;  /* 0x000000ffff137224 */ /* 0x000fca00078e0003 */
[----:B------:R-:W-:Y:S04]  /*a830*/  STL.64 [R1+0xa48], R18 ;  /* 0x000a481201007387 */ /* 0x000fe80000100a00 */
[----:B------:R-:W4:Y:S04]  /*a840*/  LDL.LU R24, [R1+0x220] ;  /* 0x0002200001187983 */ /* 0x000f280000300800 */
[----:B------:R-:W4:Y:S04]  /*a850*/  LDL.LU R25, [R1+0x224] ;  /* 0x0002240001197983 */ /* 0x000f280000300800 */
[----:B------:R-:W4:Y:S04]  /*a860*/  LDL.LU R26, [R1+0x228] ;  /* 0x00022800011a7983 */ /* 0x000f280000300800 */
[----:B------:R-:W4:Y:S01]  /*a870*/  LDL.LU R27, [R1+0x22c] ;  /* 0x00022c00011b7983 */ /* 0x000f220000300800 */
[----:B--2---:R-:W-:Y:S11]  /*a880*/  HMMA.16816.F32.BF16 R8, R20, R6, R8 ;  /* 0x000000061408723c */ /* 0x004ff60000041808 */
[----:B------:R-:W-:Y:S11]  /*a890*/  @!UPT UIADD3 URZ, URZ, URZ, URZ ;  /* 0x0000003f3f3ff290 */ /* 0x000ff6000fffe03f */
[----:B------:R-:W-:Y:S01]  /*a8a0*/  @!UPT UIADD3 URZ, URZ, URZ, URZ ;  /* 0x0000003f3f3ff290 */ /* 0x000fe2000fffe03f */
[----:B------:R-:W-:Y:S04]  /*a8b0*/  STL.64 [R1+0x3f0], R8 ;  /* 0x0003f00801007387 */ /* 0x000fe80000100a00 */
[----:B------:R0:W-:Y:S04]  /*a8c0*/  STL.64 [R1+0x3f8], R10 ;  /* 0x0003f80a01007387 */ /* 0x0001e80000100a00 */
[----:B0-----:R-:W2:Y:S04]  /*a8d0*/  LDL.LU.64 R10, [R1+0xa88] ;  /* 0x000a8800010a7983 */ /* 0x001ea80000300a00 */
[----:B------:R2:W-:Y:S04]  /*a8e0*/  STL.64 [R1+0xa10], R6 ;  /* 0x000a100601007387 */ /* 0x0005e80000100a00 */
[----:B------:R-:W3:Y:S04]  /*a8f0*/  LDL.LU R4, [R1+0x1d0] ;  /* 0x0001d00001047983 */ /* 0x000ee80000300800 */
[----:B------:R-:W3:Y:S01]  /*a900*/  LDL.LU R5, [R1+0x1d4] ;  /* 0x0001d40001057983 */ /* 0x000ee20000300800 */
[----:B--2---:R-:W-:-:S02]  /*a910*/  IMAD.MOV.U32 R6, RZ, RZ, R11 ;  /* 0x000000ffff067224 */ /* 0x004fc400078e000b */
[----:B------:R-:W-:Y:S01]  /*a920*/  IMAD.MOV.U32 R7, RZ, RZ, R10 ;  /* 0x000000ffff077224 */ /* 0x000fe200078e000a */
[----:B------:R-:W2:Y:S04]  /*a930*/  LDL.LU R11, [R1+0xa84] ;  /* 0x000a8400010b7983 */ /* 0x000ea80000300800 */
[----:B------:R-:W2:Y:S04]  /*a940*/  LDL.LU R10, [R1+0xa80] ;  /* 0x000a8000010a7983 */ /* 0x000ea80000300800 */
[----:B------:R-:W-:Y:S04]  /*a950*/  STL.64 [R1+0xa28], R6 ;  /* 0x000a280601007387 */ /* 0x000fe80000100a00 */
[----:B---3--:R0:W-:Y:S04]  /*a960*/  STL.64 [R1+0xa20], R4 ;  /* 0x000a200401007387 */ /* 0x0081e80000100a00 */
[----:B0-----:R-:W3:Y:S04]  /*a970*/  LDL.LU R4, [R1+0x1e0] ;  /* 0x0001e00001047983 */ /* 0x001ee80000300800 */
[----:B------:R-:W3:Y:S04]  /*a980*/  LDL.LU R5, [R1+0x1e4] ;  /* 0x0001e40001057983 */ /* 0x000ee80000300800 */
[----:B------:R-:W2:Y:S04]  /*a990*/  LDL.LU R6, [R1+0x1e8] ;  /* 0x0001e80001067983 */ /* 0x000ea80000300800 */
[----:B------:R-:W2:Y:S04]  /*a9a0*/  LDL.LU R7, [R1+0x1ec] ;  /* 0x0001ec0001077983 */ /* 0x000ea80000300800 */
[----:B--2---:R0:W-:Y:S04]  /*a9b0*/  STL.64 [R1+0xa40], R6 ;  /* 0x000a400601007387 */ /* 0x0041e80000100a00 */
[----:B---3--:R1:W-:Y:S01]  /*a9c0*/  STL.64 [R1+0xa38], R4 ;  /* 0x000a380401007387 */ /* 0x0083e20000100a00 */
[----:B0-----:R-:W-:-:S02]  /*a9d0*/  IMAD.MOV.U32 R6, RZ, RZ, R10 ;  /* 0x000000ffff067224 */ /* 0x001fc400078e000a */
[----:B------:R-:W-:Y:S01]  /*a9e0*/  IMAD.MOV.U32 R7, RZ, RZ, R11 ;  /* 0x000000ffff077224 */ /* 0x000fe200078e000b */
[----:B-1----:R-:W2:Y:S04]  /*a9f0*/  LDL.LU R4, [R1+0x1f0] ;  /* 0x0001f00001047983 */ /* 0x002ea80000300800 */
[----:B------:R-:W2:Y:S04]  /*aa00*/  LDL.LU R5, [R1+0x1f4] ;  /* 0x0001f40001057983 */ /* 0x000ea80000300800 */
[----:B------:R-:W3:Y:S04]  /*aa10*/  LDL.LU R10, [R1+0xa7c] ;  /* 0x000a7c00010a7983 */ /* 0x000ee80000300800 */
[----:B------:R-:W3:Y:S04]  /*aa20*/  LDL.LU R11, [R1+0xa78] ;  /* 0x000a7800010b7983 */ /* 0x000ee80000300800 */
[----:B------:R-:W-:Y:S01]  /*aa30*/  STL.64 [R1+0xa58], R6 ;  /* 0x000a580601007387 */ /* 0x000fe20000100a00 */
[C---:B---3--:R-:W-:Y:S03]  /*aa40*/  HMMA.16816.F32.BF16 R12, R20.reuse, R10, R12 ;  /* 0x0000000a140c723c */ /* 0x048fe6000004180c */
[----:B--2---:R0:W-:Y:S04]  /*aa50*/  STL.64 [R1+0xa50], R4 ;  /* 0x000a500401007387 */ /* 0x0041e80000100a00 */
[----:B0-----:R-:W2:Y:S04]  /*aa60*/  LDL.LU R4, [R1+0x200] ;  /* 0x0002000001047983 */ /* 0x001ea80000300800 */
[----:B------:R-:W2:Y:S04]  /*aa70*/  LDL.LU R5, [R1+0x204] ;  /* 0x0002040001057983 */ /* 0x000ea80000300800 */
[----:B------:R-:W2:Y:S04]  /*aa80*/  LDL.LU R6, [R1+0x208] ;  /* 0x0002080001067983 */ /* 0x000ea80000300800 */
[----:B------:R-:W2:Y:S04]  /*aa90*/  LDL.LU R7, [R1+0x20c] ;  /* 0x00020c0001077983 */ /* 0x000ea80000300800 */
[----:B------:R-:W-:Y:S04]  /*aaa0*/  STL.64 [R1+0x390], R12 ;  /* 0x0003900c01007387 */ /* 0x000fe80000100a00 */
[----:B------:R0:W-:Y:S04]  /*aab0*/  STL.64 [R1+0x398], R14 ;  /* 0x0003980e01007387 */ /* 0x0001e80000100a00 */
[----:B0-----:R-:W4:Y:S04]  /*aac0*/  LDL.LU.64 R14, [R1+0xa70] ;  /* 0x000a7000010e7983 */ /* 0x001f280000300a00 */
[----:B------:R0:W-:Y:S04]  /*aad0*/  STL.64 [R1+0xa00], R10 ;  /* 0x000a000a01007387 */ /* 0x0001e80000100a00 */
[----:B------:R-:W3:Y:S04]  /*aae0*/  LDL.LU R8, [R1+0x1c0] ;  /* 0x0001c00001087983 */ /* 0x000ee80000300800 */
[----:B------:R-:W3:Y:S04]  /*aaf0*/  LDL.LU R9, [R1+0x1c4] ;  /* 0x0001c40001097983 */ /* 0x000ee80000300800 */
[----:B0-----:R-:W3:Y:S04]  /*ab00*/  LDL.LU R10, [R1+0x1c8] ;  /* 0x0001c800010a7983 */ /* 0x001ee80000300800 */
[----:B------:R-:W3:Y:S01]  /*ab10*/  LDL.LU R11, [R1+0x1cc] ;  /* 0x0001cc00010b7983 */ /* 0x000ee20000300800 */
[----:B----4-:R-:W-:Y:S03]  /*ab20*/  HMMA.16816.F32.BF16 R20, R20, R14, R24 ;  /* 0x0000000e1414723c */ /* 0x010fe60000041818 */
[----:B------:R-:W2:Y:S04]  /*ab30*/  LDL.LU.64 R26, [R1+0xa68] ;  /* 0x000a6800011a7983 */ /* 0x000ea80000300a00 */
[----:B------:R-:W2:Y:S01]  /*ab40*/  LDL.LU.64 R24, [R1+0xa60] ;  /* 0x000a600001187983 */ /* 0x000ea20000300a00 */
[----:B------:R-:W-:-:S02]  /*ab50*/  IMAD.MOV.U32 R18, RZ, RZ, R2 ;  /* 0x000000ffff127224 */ /* 0x000fc400078e0002 */
[----:B------:R-:W-:Y:S11]  /*ab60*/  IMAD.MOV.U32 R19, RZ, RZ, R0 ;  /* 0x000000ffff137224 */ /* 0x000ff600078e0000 */
[----:B------:R-:W-:Y:S02]  /*ab70*/  @!UPT UIADD3 URZ, URZ, URZ, URZ ;  /* 0x0000003f3f3ff290 */ /* 0x000fe4000fffe03f */
[----:B------:R0:W-:Y:S04]  /*ab80*/  STL.64 [R1+0x220], R20 ;  /* 0x0002201401007387 */ /* 0x0001e80000100a00 */
[----:B------:R1:W-:Y:S04]  /*ab90*/  STL.64 [R1+0x228], R22 ;  /* 0x0002281601007387 */ /* 0x0003e80000100a00 */
[----:B0-----:R-:W4:Y:S04]  /*aba0*/  LDL.LU R20, [R1+0x1a0] ;  /* 0x0001a00001147983 */ /* 0x001f280000300800 */
[----:B------:R-:W4:Y:S04]  /*abb0*/  LDL.LU R21, [R1+0x1a4] ;  /* 0x0001a40001157983 */ /* 0x000f280000300800 */
[----:B-1----:R-:W4:Y:S04]  /*abc0*/  LDL.LU R22, [R1+0x1a8] ;  /* 0x0001a80001167983 */ /* 0x002f280000300800 */
[----:B------:R-:W4:Y:S01]  /*abd0*/  LDL.LU R23, [R1+0x1ac] ;  /* 0x0001ac0001177983 */ /* 0x000f220000300800 */
[C---:B--2---:R-:W-:Y:S03]  /*abe0*/  HMMA.16816.F32.BF16 R16, R24.reuse, R18, R4 ;  /* 0x000000121810723c */ /* 0x044fe60000041804 */
[----:B------:R-:W2:Y:S04]  /*abf0*/  LDL.LU.64 R6, [R1+0xa58] ;  /* 0x000a580001067983 */ /* 0x000ea80000300a00 */
[----:B------:R-:W2:Y:S11]  /*ac00*/  LDL.LU.64 R4, [R1+0xa50] ;  /* 0x000a500001047983 */ /* 0x000eb60000300a00 */
[----:B------:R-:W-:Y:S05]  /*ac10*/  @!UPT UIADD3 URZ, URZ, URZ, URZ ;  /* 0x0000003f3f3ff290 */ /* 0x000fea000fffe03f */
[----:B------:R-:W-:Y:S04]  /*ac20*/  STL.64 [R1+0x200], R16 ;  /* 0x0002001001007387 */ /* 0x000fe80000100a00 */
        /* <DEDUP_REMOVED lines=16> */
[----:B--2---:R-:W-:Y:S01]  /*ad30*/  HMMA.16816.F32.BF16 R4, R24, R18, R4 ;  /* 0x000000121804723c */ /* 0x004fe20000041804 */
[----:B------:R-:W-:Y:S11]  /*ad40*/  IMAD.MOV.U32 R3, RZ, RZ, R19 ;  /* 0x000000ffff037224 */ /* 0x000ff600078e0013 */
[----:B------:R-:W-:Y:S11]  /*ad50*/  @!UPT UIADD3 URZ, URZ, URZ, URZ ;  /* 0x0000003f3f3ff290 */ /* 0x000ff6000fffe03f */
[----:B------:R0:W-:Y:S04]  /*ad60*/  STL.64 [R1+0x1d0], R4 ;  /* 0x0001d00401007387 */ /* 0x0001e80000100a00 */
[----:B------:R1:W-:Y:S01]  /*ad70*/  STL.64 [R1+0x1d8], R6 ;  /* 0x0001d80601007387 */ /* 0x0003e20000100a00 */
[----:B0-----:R-:W-:-:S03]  /*ad80*/  IMAD.MOV.U32 R4, RZ, RZ, R18 ;  /* 0x000000ffff047224 */ /* 0x001fc600078e0012 */
[----:B-1----:R-:W2:Y:S04]  /*ad90*/  LDL.LU.64 R6, [R1+0xa10] ;  /* 0x000a100001067983 */ /* 0x002ea80000300a00 */
[----:B------:R-:W3:Y:S02]  /*ada0*/  LDL.LU.64 R18, [R1+0xa08] ;  /* 0x000a080001127983 */ /* 0x000ee40000300a00 */
[C---:B---3--:R-:W-:Y:S01]  /*adb0*/  HMMA.16816.F32.BF16 R8, R24.reuse, R18, R8 ;  /* 0x000000121808723c */ /* 0x048fe20000041808 */
[----:B------:R-:W-:Y:S02]  /*adc0*/  IMAD.MOV.U32 R2, RZ, RZ, R18 ;  /* 0x000000ffff027224 */ /* 0x000fe400078e0012 */
[----:B------:R-:W-:Y:S11]  /*add0*/  IMAD.MOV.U32 R0, RZ, RZ, R19 ;  /* 0x000000ffff007224 */ /* 0x000ff600078e0013 */
[----:B------:R-:W-:Y:S09]  /*ade0*/  @!UPT UIADD3 URZ, URZ, URZ, URZ ;  /* 0x0000003f3f3ff290 */ /* 0x000ff2000fffe03f */
[----:B------:R-:W-:Y:S04]  /*adf0*/  STL.64 [R1+0x1c0], R8 ;  /* 0x0001c00801007387 */ /* 0x000fe80000100a00 */
[----:B------:R0:W-:Y:S04]  /*ae00*/  STL.64 [R1+0x1c8], R10 ;  /* 0x0001c80a01007387 */ /* 0x0001e80000100a00 */
[----:B0-----:R-:W4:Y:S04]  /*ae10*/  LDL.LU.64 R10, [R1+0xa00] ;  /* 0x000a0000010a7983 */ /* 0x001f280000300a00 */
[----:B------:R-:W2:Y:S04]  /*ae20*/  LDL.LU.64 R18, [R1+0x9f8] ;  /* 0x0009f80001127983 */ /* 0x000ea80000300a00 */
[----:B------:R-:W2:Y:S02]  /*ae30*/  LDL.LU.64 R16, [R1+0x9f0] ;  /* 0x0009f00001107983 */ /* 0x000ea40000300a00 */
[C---:B--2---:R-:W-:Y:S11]  /*ae40*/  HMMA.16816.F32.BF16 R16, R24.reuse, R6, R16 ;  /* 0x000000061810723c */ /* 0x044ff60000041810 */
[----:B------:R-:W-:Y:S11]  /*ae50*/  @!UPT UIADD3 URZ, URZ, URZ, URZ ;  /* 0x0000003f3f3ff290 */ /* 0x000ff6000fffe03f */
[----:B------:R-:W-:Y:S01]  /*ae60*/  @!UPT UIADD3 URZ, URZ, URZ, URZ ;  /* 0x0000003f3f3ff290 */ /* 0x000fe2000fffe03f */
[----:B------:R-:W-:Y:S04]  /*ae70*/  STL.64 [R1+0x1b0], R16 ;  /* 0x0001b01001007387 */ /* 0x000fe80000100a00 */
[----:B------:R0:W-:Y:S04]  /*ae80*/  STL.64 [R1+0x1b8], R18 ;  /* 0x0001b81201007387 */ /* 0x0001e80000100a00 */
[----:B0-----:R-:W2:Y:S04]  /*ae90*/  LDL.LU.64 R18, [R1+0x9e8] ;  /* 0x0009e80001127983 */ /* 0x001ea80000300a00 */
[----:B------:R-:W2:Y:S01]  /*aea0*/  LDL.LU.64 R16, [R1+0x9e0] ;  /* 0x0009e00001107983 */ /* 0x000ea20000300a00 */
[C---:B----4-:R-:W-:Y:S03]  /*aeb0*/  HMMA.16816.F32.BF16 R20, R24.reuse, R10, R20 ;  /* 0x0000000a1814723c */ /* 0x050fe60000041814 */
[----:B------:R-:W-:Y:S04]  /*aec0*/  STL.64 [R1+0x9c0], R6 ;  /* 0x0009c00601007387 */ /* 0x000fe80000100a00 */
[----:B------:R2:W-:Y:S11]  /*aed0*/  STL.64 [R1+0x9a8], R10 ;  /* 0x0009a80a01007387 */ /* 0x0005f60000100a00 */
[----:B------:R-:W-:Y:S05]  /*aee0*/  @!UPT UIADD3 URZ, URZ, URZ, URZ ;  /* 0x0000003f3f3ff290 */ /* 0x000fea000fffe03f */
[----:B------:R-:W-:Y:S04]  /*aef0*/  STL.64 [R1+0x1a0], R20 ;  /* 0x0001a01401007387 */ /* 0x000fe80000100a00 */
[----:B------:R-:W-:Y:S04]  /*af00*/  STL.64 [R1+0x1a8], R22 ;  /* 0x0001a81601007387 */ /* 0x000fe80000100a00 */
[----:B------:R0:W-:Y:S04]  /*af10*/  STL.64 [R1+0x978], R14 ;  /* 0x0009780e01007387 */ /* 0x0001e80000100a00 */
[----:B------:R-:W3:Y:S04]  /*af20*/  LDL.LU R12, [R1+0x2c0] ;  /* 0x0002c000010c7983 */ /* 0x000ee80000300800 */
[----:B------:R-:W1:Y:S01]  /*af30*/  LDSM.16.MT88.4 R20, [R29+0xa180] ;  /* 0x00a180001d14783b */ /* 0x000e620000004200 */
[----:B--2---:R-:W-:Y:S03]  /*af40*/  HMMA.16816.F32.BF16 R8, R24, R14, R16 ;  /* 0x0000000e1808723c */ /* 0x004fe60000041810 */
[----:B------:R-:W2:Y:S04]  /*af50*/  LDSM.16.MT88.4 R24, [R28+0xa000] ;  /* 0x00a000001c18783b */ /* 0x000ea80000004200 */
[----:B------:R-:W4:Y:S11]  /*af60*/  LDSM.16.MT88.4 R16, [R29+0xa100] ;  /* 0x00a100001d10783b */ /* 0x000f360000004200 */
[----:B------:R-:W-:Y:S05]  /*af70*/  @!UPT UIADD3 URZ, URZ, URZ, URZ ;  /* 0x0000003f3f3ff290 */ /* 0x000fea000fffe03f */
[----:B------:R0:W-:Y:S04]  /*af80*/  STL.64 [R1+0x70], R8 ;  /* 0x0000700801007387 */ /* 0x0001e80000100a00 */
[----:B------:R-:W-:Y:S04]  /*af90*/  STL.64 [R1+0x78], R10 ;  /* 0x0000780a01007387 */ /* 0x000fe80000100a00 */
[----:B------:R-:W3:Y:S04]  /*afa0*/  LDL.LU R13, [R1+0x2c4] ;  /* 0x0002c400010d7983 */ /* 0x000ee80000300800 */
[----:B0-----:R-:W2:Y:S04]  /*afb0*/  LDL.LU R14, [R1+0x2c8] ;  /* 0x0002c800010e7983 */ /* 0x001ea80000300800 */
[----:B------:R-:W2:Y:S04]  /*afc0*/  LDL.LU R15, [R1+0x2cc] ;  /* 0x0002cc00010f7983 */ /* 0x000ea80000300800 */
[----:B--2---:R0:W-:Y:S04]  /*afd0*/  STL.64 [R1+0x988], R14 ;  /* 0x0009880e01007387 */ /* 0x0041e80000100a00 */
[----:B---3--:R-:W-:Y:S04]  /*afe0*/  STL.64 [R1+0x980], R12 ;  /* 0x0009800c01007387 */ /* 0x008fe80000100a00 */
[----:B------:R-:W2:Y:S04]  /*aff0*/  LDL.LU R8, [R1+0x2f0] ;  /* 0x0002f00001087983 */ /* 0x000ea80000300800 */
[----:B------:R-:W2:Y:S01]  /*b000*/  LDL.LU R9, [R1+0x2f4] ;  /* 0x0002f40001097983 */ /* 0x000ea20000300800 */
[----:B0-----:R-:W-:-:S03]  /*b010*/  IMAD.MOV.U32 R14, RZ, RZ, R4 ;  /* 0x000000ffff0e7224 */ /* 0x001fc600078e0004 */
[----:B------:R-:W3:Y:S04]  /*b020*/  LDL.LU R10, [R1+0x2f8] ;  /* 0x0002f800010a7983 */ /* 0x000ee80000300800 */
[----:B------:R-:W3:Y:S04]  /*b030*/  LDL.LU R11, [R1+0x2fc] ;  /* 0x0002fc00010b7983 */ /* 0x000ee80000300800 */
[----:B------:R-:W2:Y:S04]  /*b040*/  LDL.LU R4, [R1+0x300] ;  /* 0x0003000001047983 */ /* 0x000ea80000300800 */
[----:B------:R-:W2:Y:S04]  /*b050*/  LDL.LU R5, [R1+0x304] ;  /* 0x0003040001057983 */ /* 0x000ea80000300800 */
[----:B------:R-:W2:Y:S04]  /*b060*/  LDL.LU R6, [R1+0x308] ;  /* 0x0003080001067983 */ /* 0x000ea80000300800 */
[----:B------:R-:W2:Y:S04]  /*b070*/  LDL.LU R7, [R1+0x30c] ;  /* 0x00030c0001077983 */ /* 0x000ea80000300800 */
[----:B--2---:R0:W-:Y:S04]  /*b080*/  STL.64 [R1+0x9d0], R6 ;  /* 0x0009d00601007387 */ /* 0x0041e80000100a00 */
[----:B------:R-:W-:Y:S04]  /*b090*/  STL.64 [R1+0x9c8], R4 ;  /* 0x0009c80401007387 */ /* 0x000fe80000100a00 */
[----:B0-----:R-:W4:Y:S04]  /*b0a0*/  LDL.64 R6, [R1+0x48] ;  /* 0x0000480001067983 */ /* 0x001f280000100a00 */
[----:B---3--:R0:W-:Y:S04]  /*b0b0*/  STL.64 [R1+0x9b8], R10 ;  /* 0x0009b80a01007387 */ /* 0x0081e80000100a00 */
[----:B------:R2:W-:Y:S04]  /*b0c0*/  STL.64 [R1+0x9b0], R8 ;  /* 0x0009b00801007387 */ /* 0x0005e80000100a00 */
[----:B0-----:R-:W3:Y:S01]  /*b0d0*/  LDL.64 R10, [R1+0x38] ;  /* 0x00003800010a7983 */ /* 0x001ee20000100a00 */
[----:B------:R-:W-:-:S03]  /*b0e0*/  IMAD.MOV.U32 R15, RZ, RZ, R3 ;  /* 0x000000ffff0f7224 */ /* 0x000fc600078e0003 */
[----:B---3--:R0:W-:Y:S04]  /*b0f0*/  STL.64 [R1+0x9d8], R10 ;  /* 0x0009d80a01007387 */ /* 0x0081e80000100a00 */
[----:B--2---:R-:W4:Y:S04]  /*b100*/  LDL.LU R8, [R1+0x310] ;  /* 0x0003100001087983 */ /* 0x004f280000300800 */
[----:B------:R-:W4:Y:S04]  /*b110*/  LDL.LU R9, [R1+0x314] ;  /* 0x0003140001097983 */ /* 0x000f280000300800 */
[----:B0-----:R-:W4:Y:S04]  /*b120*/  LDL.LU R10, [R1+0x318] ;  /* 0x00031800010a7983 */ /* 0x001f280000300800 */
[----:B------:R-:W4:Y:S04]  /*b130*/  LDL.LU R11, [R1+0x31c] ;  /* 0x00031c00010b7983 */ /* 0x000f280000300800 */
[----:B------:R0:W-:Y:S04]  /*b140*/  STL.64 [R1+0x9a0], R14 ;  /* 0x0009a00e01007387 */ /* 0x0001e80000100a00 */
[----:B0-----:R-:W2:Y:S04]  /*b150*/  LDL.64 R14, [R1+0x28] ;  /* 0x00002800010e7983 */ /* 0x001ea80000100a00 */
[----:B-1----:R-:W-:Y:S04]  /*b160*/  STL.64 [R1+0x970], R22 ;  /* 0x0009701601007387 */ /* 0x002fe80000100a00 */
[----:B------:R0:W-:Y:S04]  /*b170*/  STL.64 [R1+0x968], R20 ;  /* 0x0009681401007387 */ /* 0x0001e80000100a00 */
[----:B0-----:R-:W3:Y:S04]  /*b180*/  LDL.LU R20, [R1+0x2d0] ;  /* 0x0002d00001147983 */ /* 0x001ee80000300800 */
[----:B------:R-:W3:Y:S04]  /*b190*/  LDL.LU R21, [R1+0x2d4] ;  /* 0x0002d40001157983 */ /* 0x000ee80000300800 */
[----:B------:R-:W2:Y:S04]  /*b1a0*/  LDL.LU R22, [R1+0x2d8] ;  /* 0x0002d80001167983 */ /* 0x000ea80000300800 */
[----:B------:R-:W2:Y:S04]  /*b1b0*/  LDL.LU R23, [R1+0x2dc] ;  /* 0x0002dc0001177983 */ /* 0x000ea80000300800 */
[----:B--2---:R-:W-:Y:S04]  /*b1c0*/  STL.64 [R1+0x998], R22 ;  /* 0x0009981601007387 */ /* 0x004fe80000100a00 */
[----:B---3--:R0:W-:Y:S04]  /*b1d0*/  STL.64 [R1+0x990], R20 ;  /* 0x0009901401007387 */ /* 0x0081e80000100a00 */
[----:B0-----:R-:W2:Y:S04]  /*b1e0*/  LDL.LU R20, [R1+0x2e0] ;  /* 0x0002e00001147983 */ /* 0x001ea80000300800 */
[----:B------:R-:W2:Y:S04]  /*b1f0*/  LDL.LU R21, [R1+0x2e4] ;  /* 0x0002e40001157983 */ /* 0x000ea80000300800 */
[----:B------:R-:W2:Y:S04]  /*b200*/  LDL.LU R22, [R1+0x2e8] ;  /* 0x0002e80001167983 */ /* 0x000ea80000300800 */
[----:B------:R-:W2:Y:S04]  /*b210*/  LDL.LU R23, [R1+0x2ec] ;  /* 0x0002ec0001177983 */ /* 0x000ea80000300800 */
[----:B------:R-:W-:Y:S04]  /*b220*/  STL [R1+0x758], R29 ;  /* 0x0007581d01007387 */ /* 0x000fe80000100800 */
[----:B------:R-:W-:Y:S04]  /*b230*/  STL.64 [R1+0x8e8], R26 ;  /* 0x0008e81a01007387 */ /* 0x000fe80000100a00 */
[----:B------:R0:W-:Y:S04]  /*b240*/  STL.64 [R1+0x8e0], R24 ;  /* 0x0008e01801007387 */ /* 0x0001e80000100a00 */
[----:B0-----:R-:W3:Y:S04]  /*b250*/  LDL.LU R24, [R1+0xb0] ;  /* 0x0000b00001187983 */ /* 0x001ee80000300800 */
[----:B------:R-:W3:Y:S04]  /*b260*/  LDL.LU R25, [R1+0xb4] ;  /* 0x0000b40001197983 */ /* 0x000ee80000300800 */
[----:B------:R-:W2:Y:S04]  /*b270*/  LDL.LU R26, [R1+0xb8] ;  /* 0x0000b800011a7983 */ /* 0x000ea80000300800 */
[----:B------:R-:W2:Y:S01]  /*b280*/  LDL.LU R27, [R1+0xbc] ;  /* 0x0000bc00011b7983 */ /* 0x000ea20000300800 */
[----:B----4-:R-:W-:Y:S03]  /*b290*/  HMMA.16816.F32.BF16 R8, R16, R6, R8 ;  /* 0x000000061008723c */ /* 0x010fe60000041808 */
[----:B--2---:R0:W-:Y:S04]  /*b2a0*/  STL.64 [R1+0x8f8], R26 ;  /* 0x0008f81a01007387 */ /* 0x0041e80000100a00 */
[----:B---3--:R-:W-:Y:S11]  /*b2b0*/  STL.64 [R1+0x8f0], R24 ;  /* 0x0008f01801007387 */ /* 0x008ff60000100a00 */
[----:B------:R-:W-:Y:S05]  /*b2c0*/  @!UPT UIADD3 URZ, URZ, URZ, URZ ;  /* 0x0000003f3f3ff290 */ /* 0x000fea000fffe03f */
[----:B------:R-:W-:Y:S01]  /*b2d0*/  STL.64 [R1+0x310], R8 ;  /* 0x0003100801007387 */ /* 0x000fe20000100a00 */
[----:B0-----:R-:W-:-:S03]  /*b2e0*/  IMAD.MOV.U32 R26, RZ, RZ, R2 ;  /* 0x000000ffff1a7224 */ /* 0x001fc600078e0002 */
[----:B------:R0:W-:Y:S01]  /*b2f0*/  STL.64 [R1+0x318], R10 ;  /* 0x0003180a01007387 */ /* 0x0001e20000100a00 */
[----:B------:R-:W-:Y:S02]  /*b300*/  IMAD.MOV.U32 R27, RZ, RZ, R0 ;  /* 0x000000ffff1b7224 */ /* 0x000fe400078e0000 */
[----:B------:R-:W-:Y:S02]  /*b310*/  IMAD.MOV.U32 R2, RZ, RZ, R6 ;  /* 0x000000ffff027224 */ /* 0x000fe400078e0006 */
[----:B------:R-:W-:Y:S01]  /*b320*/  IMAD.MOV.U32 R0, RZ, RZ, R7 ;  /* 0x000000ffff007224 */ /* 0x000fe200078e0007 */
        /* <DEDUP_REMOVED lines=10> */
[----:B------:R-:W3:Y:S04]  /*b3d0*/  LDL.LU.64 R10, [R1+0x9b8] ;  /* 0x0009b800010a7983 */ /* 0x000ee80000300a00 */
[----:B------:R-:W3:Y:S01]  /*b3e0*/  LDL.LU.64 R8, [R1+0x9b0] ;  /* 0x0009b00001087983 */ /* 0x000ee20000300a00 */
[----:B------:R-:W-:Y:S01]  /*b3f0*/  IMAD.MOV.U32 R5, RZ, RZ, R15 ;  /* 0x000000ffff057224 */ /* 0x000fe200078e000f */
[----:B---3--:R-:W-:Y:S11]  /*b400*/  HMMA.16816.F32.BF16 R8, R16, R14, R8 ;  /* 0x0000000e1008723c */ /* 0x008ff60000041808 */
[----:B------:R-:W-:Y:S11]  /*b410*/  @!UPT UIADD3 URZ, URZ, URZ, URZ ;  /* 0x0000003f3f3ff290 */ /* 0x000ff6000fffe03f */
[----:B------:R-:W-:Y:S01]  /*b420*/  @!UPT UIADD3 URZ, URZ, URZ, URZ ;  /* 0x0000003f3f3ff290 */ /* 0x000fe2000fffe03f */
[----:B------:R0:W-:Y:S04]  /*b430*/  STL.64 [R1+0x2f0], R8 ;  /* 0x0002f00801007387 */ /* 0x0001e80000100a00 */
[----:B------:R1:W-:Y:S01]  /*b440*/  STL.64 [R1+0x2f8], R10 ;  /* 0x0002f80a01007387 */ /* 0x0003e20000100a00 */
[----:B0-----:R-:W-:-:S03]  /*b450*/  IMAD.MOV.U32 R8, RZ, RZ, R14 ;  /* 0x000000ffff087224 */ /* 0x001fc600078e000e */
[----:B-1----:R-:W3:Y:S04]  /*b460*/  LDL.LU.64 R10, [R1+0x9a8] ;  /* 0x0009a800010a7983 */ /* 0x002ee80000300a00 */
[----:B------:R-:W4:Y:S02]  /*b470*/  LDL.LU.64 R14, [R1+0x9a0] ;  /* 0x0009a000010e7983 */ /* 0x000f240000300a00 */
[C---:B----4-:R-:W-:Y:S02]  /*b480*/  HMMA.16816.F32.BF16 R12, R16.reuse, R14, R20 ;  /* 0x0000000e100c723c */ /* 0x050fe40000041814 */
[----:B------:R-:W4:Y:S04]  /*b490*/  LDL.LU.64 R22, [R1+0x998] ;  /* 0x0009980001167983 */ /* 0x000f280000300a00 */
[----:B------:R-:W4:Y:S11]  /*b4a0*/  LDL.LU.64 R20, [R1+0x990] ;  /* 0x0009900001147983 */ /* 0x000f360000300a00 */
[----:B------:R-:W-:Y:S06]  /*b4b0*/  @!UPT UIADD3 URZ, URZ, URZ, URZ ;  /* 0x0000003f3f3ff290 */ /* 0x000fec000fffe03f */
[----:B------:R-:W-:Y:S04]  /*b4c0*/  STL.64 [R1+0x2e0], R12 ;  /* 0x0002e00c01007387 */ /* 0x000fe80000100a00 */
[----:B------:R0:W-:Y:S04]  /*b4d0*/  STL.64 [R1+0x2e8], R14 ;  /* 0x0002e80e01007387 */ /* 0x0001e80000100a00 */
[----:B0-----:R-:W2:Y:S04]  /*b4e0*/  LDL.LU.64 R14, [R1+0x988] ;  /* 0x00098800010e7983 */ /* 0x001ea80000300a00 */
[----:B------:R-:W2:Y:S04]  /*b4f0*/  LDL.LU.64 R12, [R1+0x980] ;  /* 0x00098000010c7983 */ /* 0x000ea80000300a00 */
[----:B------:R0:W-:Y:S01]  /*b500*/  STL.64 [R1+0x908], R26 ;  /* 0x0009081a01007387 */ /* 0x0001e20000100a00 */
[C---:B----4-:R-:W-:Y:S03]  /*b510*/  HMMA.16816.F32.BF16 R20, R16.reuse, R26, R20 ;  /* 0x0000001a1014723c */ /* 0x050fe60000041814 */
[----:B0-----:R-:W4:Y:S11]  /*b520*/  LDL.64 R26, [R1+0x18] ;  /* 0x00001800011a7983 */ /* 0x001f360000100a00 */
[----:B------:R-:W-:Y:S09]  /*b530*/  @!UPT UIADD3 URZ, URZ, URZ, URZ ;  /* 0x0000003f3f3ff290 */ /* 0x000ff2000fffe03f */
[----:B------:R-:W-:Y:S04]  /*b540*/  STL.64 [R1+0x2d0], R20 ;  /* 0x0002d01401007387 */ /* 0x000fe80000100a00 */
[----:B------:R2:W-:Y:S02]  /*b550*/  STL.64 [R1+0x2d8], R22 ;  /* 0x0002d81601007387 */ /* 0x0005e40000100a00 */
[----:B--2---:R-:W-:Y:S02]  /*b560*/  HMMA.16816.F32.BF16 R20, R16, R6, R12 ;  /* 0x000000061014723c */ /* 0x004fe4000004180c */
[----:B----4-:R0:W-:Y:S02]  /*b570*/  STL.64 [R1+0x920], R26 ;  /* 0x0009201a01007387 */ /* 0x0101e40000100a00 */
[----:B0-----:R-:W-:-:S02]  /*b580*/  IMAD.MOV.U32 R26, RZ, RZ, R8 ;  /* 0x000000ffff1a7224 */ /* 0x001fc400078e0008 */
[----:B------:R-:W-:-:S05]  /*b590*/  IMAD.MOV.U32 R27, RZ, RZ, R5 ;  /* 0x000000ffff1b7224 */ /* 0x000fca00078e0005 */
[----:B------:R0:W-:Y:S02]  /*b5a0*/  STL.64 [R1+0x938], R26 ;  /* 0x0009381a01007387 */ /* 0x0001e40000100a00 */
[----:B0-----:R-:W-:Y:S02]  /*b5b0*/  IMAD.MOV.U32 R26, RZ, RZ, R4 ;  /* 0x000000ffff1a7224 */ /* 0x001fe400078e0004 */
[----:B------:R-:W-:-:S05]  /*b5c0*/  IMAD.MOV.U32 R27, RZ, RZ, R3 ;  /* 0x000000ffff1b7224 */ /* 0x000fca00078e0003 */
[----:B------:R-:W-:Y:S04]  /*b5d0*/  STL.64 [R1+0x950], R26 ;  /* 0x0009501a01007387 */ /* 0x000fe80000100a00 */
[----:B------:R-:W3:Y:S04]  /*b5e0*/  LDL.LU R12, [R1+0x2b0] ;  /* 0x0002b000010c7983 */ /* 0x000ee80000300800 */
[----:B------:R0:W-:Y:S04]  /*b5f0*/  STL.64 [R1+0x2c0], R20 ;  /* 0x0002c01401007387 */ /* 0x0001e80000100a00 */
[----:B------:R1:W-:Y:S04]  /*b600*/  STL.64 [R1+0x2c8], R22 ;  /* 0x0002c81601007387 */ /* 0x0003e80000100a00 */
[----:B------:R-:W3:Y:S04]  /*b610*/  LDL.LU R13, [R1+0x2b4] ;  /* 0x0002b400010d7983 */ /* 0x000ee80000300800 */
[----:B------:R-:W3:Y:S04]  /*b620*/  LDL.LU R14, [R1+0x2b8] ;  /* 0x0002b800010e7983 */ /* 0x000ee80000300800 */
[----:B------:R-:W3:Y:S04]  /*b630*/  LDL.LU R15, [R1+0x2bc] ;  /* 0x0002bc00010f7983 */ /* 0x000ee80000300800 */
[----:B0-----:R-:W2:Y:S04]  /*b640*/  LDL.LU R20, [R1+0x120] ;  /* 0x0001200001147983 */ /* 0x001ea80000300800 */
[----:B------:R-:W2:Y:S04]  /*b650*/  LDL.LU R21, [R1+0x124] ;  /* 0x0001240001157983 */ /* 0x000ea80000300800 */
[----:B-1----:R-:W2:Y:S04]  /*b660*/  LDL.LU R22, [R1+0x128] ;  /* 0x0001280001167983 */ /* 0x002ea80000300800 */
[----:B------:R-:W2:Y:S04]  /*b670*/  LDL.LU R23, [R1+0x12c] ;  /* 0x00012c0001177983 */ /* 0x000ea80000300800 */
[----:B------:R0:W-:Y:S04]  /*b680*/  STL.64 [R1+0x900], R6 ;  /* 0x0009000601007387 */ /* 0x0001e80000100a00 */
[----:B------:R-:W4:Y:S04]  /*b690*/  LDL.LU R4, [R1+0xc0] ;  /* 0x0000c00001047983 */ /* 0x000f280000300800 */
[----:B------:R-:W4:Y:S04]  /*b6a0*/  LDL.LU R5, [R1+0xc4] ;  /* 0x0000c40001057983 */ /* 0x000f280000300800 */
[----:B0-----:R-:W2:Y:S04]  /*b6b0*/  LDL.LU R6, [R1+0xc8] ;  /* 0x0000c80001067983 */ /* 0x001ea80000300800 */
[----:B------:R-:W2:Y:S04]  /*b6c0*/  LDL.LU R7, [R1+0xcc] ;  /* 0x0000cc0001077983 */ /* 0x000ea80000300800 */
[----:B--2---:R-:W-:Y:S04]  /*b6d0*/  STL.64 [R1+0x918], R6 ;  /* 0x0009180601007387 */ /* 0x004fe80000100a00 */
[----:B----4-:R0:W-:Y:S04]  /*b6e0*/  STL.64 [R1+0x910], R4 ;  /* 0x0009100401007387 */ /* 0x0101e80000100a00 */
[----:B0-----:R-:W2:Y:S04]  /*b6f0*/  LDL.LU R4, [R1+0xd0] ;  /* 0x0000d00001047983 */ /* 0x001ea80000300800 */
[----:B------:R-:W2:Y:S04]  /*b700*/  LDL.LU R5, [R1+0xd4] ;  /* 0x0000d40001057983 */ /* 0x000ea80000300800 */
[----:B------:R-:W4:Y:S04]  /*b710*/  LDL.LU R6, [R1+0xd8] ;  /* 0x0000d80001067983 */ /* 0x000f280000300800 */
[----:B------:R-:W4:Y:S04]  /*b720*/  LDL.LU R7, [R1+0xdc] ;  /* 0x0000dc0001077983 */ /* 0x000f280000300800 */
[----:B----4-:R-:W-:Y:S04]  /*b730*/  STL.64 [R1+0x930], R6 ;  /* 0x0009300601007387 */ /* 0x010fe80000100a00 */
[----:B--2---:R0:W-:Y:S04]  /*b740*/  STL.64 [R1+0x928], R4 ;  /* 0x0009280401007387 */ /* 0x0041e80000100a00 */
[----:B0-----:R-:W2:Y:S04]  /*b750*/  LDL.LU R4, [R1+0xe0] ;  /* 0x0000e00001047983 */ /* 0x001ea80000300800 */
[----:B------:R-:W2:Y:S04]  /*b760*/  LDL.LU R5, [R1+0xe4] ;  /* 0x0000e40001057983 */ /* 0x000ea80000300800 */
[----:B------:R-:W4:Y:S04]  /*b770*/  LDL.LU R6, [R1+0xe8] ;  /* 0x0000e80001067983 */ /* 0x000f280000300800 */
[----:B------:R-:W4:Y:S01]  /*b780*/  LDL.LU R7, [R1+0xec] ;  /* 0x0000ec0001077983 */ /* 0x000f220000300800 */
[----:B---3--:R-:W-:Y:S03]  /*b790*/  HMMA.16816.F32.BF16 R12, R16, R10, R12 ;  /* 0x0000000a100c723c */ /* 0x008fe6000004180c */
[----:B----4-:R-:W-:Y:S04]  /*b7a0*/  STL.64 [R1+0x948], R6 ;  /* 0x0009480601007387 */ /* 0x010fe80000100a00 */
[----:B--2---:R0:W-:Y:S04]  /*b7b0*/  STL.64 [R1+0x940], R4 ;  /* 0x0009400401007387 */ /* 0x0041e80000100a00 */
[----:B0-----:R-:W2:Y:S04]  /*b7c0*/  LDL.LU R4, [R1+0xf0] ;  /* 0x0000f00001047983 */ /* 0x001ea80000300800 */
[----:B------:R-:W2:Y:S04]  /*b7d0*/  LDL.LU R5, [R1+0xf4] ;  /* 0x0000f40001057983 */ /* 0x000ea80000300800 */
[----:B------:R-:W3:Y:S04]  /*b7e0*/  LDL.LU R6, [R1+0xf8] ;  /* 0x0000f80001067983 */ /* 0x000ee80000300800 */
[----:B------:R-:W3:Y:S04]  /*b7f0*/  LDL.LU R7, [R1+0xfc] ;  /* 0x0000fc0001077983 */ /* 0x000ee80000300800 */
[----:B---3--:R-:W-:Y:S04]  /*b800*/  STL.64 [R1+0x960], R6 ;  /* 0x0009600601007387 */ /* 0x008fe80000100a00 */
[----:B--2---:R0:W-:Y:S04]  /*b810*/  STL.64 [R1+0x958], R4 ;  /* 0x0009580401007387 */ /* 0x0041e80000100a00 */
[----:B0-----:R-:W2:Y:S04]  /*b820*/  LDL.LU R4, [R1+0x100] ;  /* 0x0001000001047983 */ /* 0x001ea80000300800 */
[----:B------:R-:W2:Y:S04]  /*b830*/  LDL.LU R5, [R1+0x104] ;  /* 0x0001040001057983 */ /* 0x000ea80000300800 */
[----:B------:R-:W2:Y:S04]  /*b840*/  LDL.LU R6, [R1+0x108] ;  /* 0x0001080001067983 */ /* 0x000ea80000300800 */
[----:B------:R-:W2:Y:S04]  /*b850*/  LDL.LU R7, [R1+0x10c] ;  /* 0x00010c0001077983 */ /* 0x000ea80000300800 */
[----:B------:R-:W-:Y:S04]  /*b860*/  STL.64 [R1+0x2b0], R12 ;  /* 0x0002b00c01007387 */ /* 0x000fe80000100a00 */
[----:B------:R0:W-:Y:S04]  /*b870*/  STL.64 [R1+0x2b8], R14 ;  /* 0x0002b80e01007387 */ /* 0x0001e80000100a00 */
[----:B0-----:R-:W3:Y:S01]  /*b880*/  LDL.LU.64 R14, [R1+0x978] ;  /* 0x00097800010e7983 */ /* 0x001ee20000300a00 */
[----:B------:R-:W-:-:S02]  /*b890*/  IMAD.MOV.U32 R26, RZ, RZ, R2 ;  /* 0x000000ffff1a7224 */ /* 0x000fc400078e0002 */
[----:B------:R-:W-:Y:S01]  /*b8a0*/  IMAD.MOV.U32 R27, RZ, RZ, R0 ;  /* 0x000000ffff1b7224 */ /* 0x000fe200078e0000 */
[----:B---3--:R-:W-:Y:S01]  /*b8b0*/  HMMA.16816.F32.BF16 R16, R16, R14, R20 ;  /* 0x0000000e1010723c */ /* 0x008fe20000041814 */
[----:B------:R-:W2:Y:S04]  /*b8c0*/  LDL.LU.64 R22, [R1+0x970] ;  /* 0x0009700001167983 */ /* 0x000ea80000300a00 */
[----:B------:R-:W2:Y:S11]  /*b8d0*/  LDL.LU.64 R20, [R1+0x968] ;  /* 0x0009680001147983 */ /* 0x000eb60000300a00 */
[----:B------:R-:W-:Y:S07]  /*b8e0*/  @!UPT UIADD3 URZ, URZ, URZ, URZ ;  /* 0x0000003f3f3ff290 */ /* 0x000fee000fffe03f */
[----:B------:R0:W-:Y:S04]  /*b8f0*/  STL.64 [R1+0x120], R16 ;  /* 0x0001201001007387 */ /* 0x0001e80000100a00 */
[----:B------:R1:W-:Y:S04]  /*b900*/  STL.64 [R1+0x128], R18 ;  /* 0x0001281201007387 */ /* 0x0003e80000100a00 */
[----:B0-----:R-:W3:Y:S04]  /*b910*/  LDL.LU R16, [R1+0x50] ;  /* 0x0000500001107983 */ /* 0x001ee80000300800 */
[----:B------:R-:W3:Y:S04]  /*b920*/  LDL.LU R17, [R1+0x54] ;  /* 0x0000540001117983 */ /* 0x000ee80000300800 */
[----:B-1----:R-:W3:Y:S04]  /*b930*/  LDL.LU R18, [R1+0x58] ;  /* 0x0000580001127983 */ /* 0x002ee80000300800 */
[----:B------:R-:W3:Y:S01]  /*b940*/  LDL.LU R19, [R1+0x5c] ;  /* 0x00005c0001137983 */ /* 0x000ee20000300800 */
        /* <DEDUP_REMOVED lines=29> */
[----:B------:R-:W2:Y:S02]  /*bb20*/  LDL.LU.64 R26, [R1+0x908] ;  /* 0x00090800011a7983 */ /* 0x000ea40000300a00 */
[C---:B--2---:R-:W-:Y:S02]  /*bb30*/  HMMA.16816.F32.BF16 R24, R20.reuse, R26, R4 ;  /* 0x0000001a1418723c */ /* 0x044fe40000041804 */
[----:B------:R-:W2:Y:S11]  /*bb40*/  LDL.LU.64 R6, [R1+0x900] ;  /* 0x0009000001067983 */ /* 0x000eb60000300a00 */
[----:B------:R-:W-:Y:S10]  /*bb50*/  @!UPT UIADD3 URZ, URZ, URZ, URZ ;  /* 0x0000003f3f3ff290 */ /* 0x000ff4000fffe03f */
        /* <DEDUP_REMOVED lines=11> */
[----:B------:R0:W-:Y:S04]  /*bc10*/  STL.64 [R1+0x8d8], R6 ;  /* 0x0008d80601007387 */ /* 0x0001e80000100a00 */
[----:B------:R-:W4:Y:S04]  /*bc20*/  LDL.LU R4, [R1+0xa0] ;  /* 0x0000a00001047983 */ /* 0x000f280000300800 */
[----:B------:R-:W4:Y:S04]  /*bc30*/  LDL.LU R5, [R1+0xa4] ;  /* 0x0000a40001057983 */ /* 0x000f280000300800 */
[----:B0-----:R-:W4:Y:S04]  /*bc40*/  LDL.LU R6, [R1+0xa8] ;  /* 0x0000a80001067983 */ /* 0x001f280000300800 */
[----:B------:R-:W4:Y:S04]  /*bc50*/  LDL.LU R7, [R1+0xac] ;  /* 0x0000ac0001077983 */ /* 0x000f280000300800 */
[----:B------:R-:W-:Y:S01]  /*bc60*/  STL.64 [R1+0x8c0], R10 ;  /* 0x0008c00a01007387 */ /* 0x000fe20000100a00 */
[C---:B----4-:R-:W-:Y:S11]  /*bc70*/  HMMA.16816.F32.BF16 R4, R20.reuse, R10, R4 ;  /* 0x0000000a1404723c */ /* 0x050ff60000041804 */
[----:B------:R-:W-:Y:S11]  /*bc80*/  @!UPT UIADD3 URZ, URZ, URZ, URZ ;  /* 0x0000003f3f3ff290 */ /* 0x000ff6000fffe03f */
[----:B------:R-:W-:Y:S01]  /*bc90*/  @!UPT UIADD3 URZ, URZ, URZ, URZ ;  /* 0x0000003f3f3ff290 */ /* 0x000fe2000fffe03f */
[----:B------:R-:W-:Y:S04]  /*bca0*/  STL.64 [R1+0xa0], R4 ;  /* 0x0000a00401007387 */ /* 0x000fe80000100a00 */
[----:B------:R3:W-:Y:S02]  /*bcb0*/  STL.64 [R1+0xa8], R6 ;  /* 0x0000a80601007387 */ /* 0x0007e40000100a00 */
[----:B---3--:R-:W-:Y:S02]  /*bcc0*/  HMMA.16816.F32.BF16 R4, R20, R14, R16 ;  /* 0x0000000e1404723c */ /* 0x008fe40000041810 */
[----:B------:R0:W-:Y:S04]  /*bcd0*/  STL.64 [R1+0x858], R14 ;  /* 0x0008580e01007387 */ /* 0x0001e80000100a00 */
[----:B------:R-:W3:Y:S11]  /*bce0*/  LDL.LU R12, [R1+0x320] ;  /* 0x00032000010c7983 */ /* 0x000ef60000300800 */
[----:B------:R-:W-:Y:S06]  /*bcf0*/  @!UPT UIADD3 URZ, URZ, URZ, URZ ;  /* 0x0000003f3f3ff290 */ /* 0x000fec000fffe03f */
[----:B------:R-:W-:Y:S04]  /*bd00*/  STL.64 [R1+0x50], R4 ;  /* 0x0000500401007387 */ /* 0x000fe80000100a00 */
[----:B------:R-:W-:Y:S04]  /*bd10*/  STL.64 [R1+0x58], R6 ;  /* 0x0000580601007387 */ /* 0x000fe80000100a00 */
[----:B------:R-:W3:Y:S04]  /*bd20*/  LDL.LU R13, [R1+0x324] ;  /* 0x00032400010d7983 */ /* 0x000ee80000300800 */
[----:B0-----:R-:W4:Y:S04]  /*bd30*/  LDL.LU R14, [R1+0x328] ;  /* 0x00032800010e7983 */ /* 0x001f280000300800 */
[----:B------:R-:W4:Y:S04]  /*bd40*/  LDL.LU R15, [R1+0x32c] ;  /* 0x00032c00010f7983 */ /* 0x000f280000300800 */
[----:B----4-:R-:W-:Y:S04]  /*bd50*/  STL.64 [R1+0x868], R14 ;  /* 0x0008680e01007387 */ /* 0x010fe80000100a00 */
[----:B---3--:R0:W-:Y:S04]  /*bd60*/  STL.64 [R1+0x860], R12 ;  /* 0x0008600c01007387 */ /* 0x0081e80000100a00 */
[----:B0-----:R-:W3:Y:S04]  /*bd70*/  LDL.LU R12, [R1+0x330] ;  /* 0x00033000010c7983 */ /* 0x001ee80000300800 */
[----:B------:R-:W3:Y:S04]  /*bd80*/  LDL.LU R13, [R1+0x334] ;  /* 0x00033400010d7983 */ /* 0x000ee80000300800 */
[----:B------:R-:W4:Y:S04]  /*bd90*/  LDL.LU R14, [R1+0x338] ;  /* 0x00033800010e7983 */ /* 0x000f280000300800 */
[----:B------:R-:W4:Y:S04]  /*bda0*/  LDL.LU R15, [R1+0x33c] ;  /* 0x00033c00010f7983 */ /* 0x000f280000300800 */
[----:B------:R-:W2:Y:S04]  /*bdb0*/  LDL.LU R16, [R1+0x360] ;  /* 0x0003600001107983 */ /* 0x000ea80000300800 */
[----:B------:R-:W2:Y:S04]  /*bdc0*/  LDL.LU R17, [R1+0x364] ;  /* 0x0003640001117983 */ /* 0x000ea80000300800 */
[----:B------:R-:W2:Y:S04]  /*bdd0*/  LDL.LU R18, [R1+0x368] ;  /* 0x0003680001127983 */ /* 0x000ea80000300800 */
[----:B------:R-:W2:Y:S04]  /*bde0*/  LDL.LU R19, [R1+0x36c] ;  /* 0x00036c0001137983 */ /* 0x000ea80000300800 */
[----:B------:R-:W2:Y:S04]  /*bdf0*/  LDL.LU R8, [R1+0x370] ;  /* 0x0003700001087983 */ /* 0x000ea80000300800 */
[----:B------:R-:W2:Y:S04]  /*be00*/  LDL.LU R9, [R1+0x374] ;  /* 0x0003740001097983 */ /* 0x000ea80000300800 */
[----:B------:R-:W2:Y:S04]  /*be10*/  LDL.LU R10, [R1+0x378] ;  /* 0x00037800010a7983 */ /* 0x000ea80000300800 */
[----:B------:R-:W2:Y:S04]  /*be20*/  LDL.LU R11, [R1+0x37c] ;  /* 0x00037c00010b7983 */ /* 0x000ea80000300800 */
[----:B------:R-:W3:Y:S04]  /*be30*/  LDL.LU R4, [R1+0x380] ;  /* 0x0003800001047983 */ /* 0x000ee80000300800 */
[----:B------:R-:W3:Y:S04]  /*be40*/  LDL.LU R5, [R1+0x384] ;  /* 0x0003840001057983 */ /* 0x000ee80000300800 */
[----:B------:R-:W3:Y:S04]  /*be50*/  LDL.LU R6, [R1+0x388] ;  /* 0x0003880001067983 */ /* 0x000ee80000300800 */
[----:B------:R-:W3:Y:S04]  /*be60*/  LDL.LU R7, [R1+0x38c] ;  /* 0x00038c0001077983 */ /* 0x000ee80000300800 */
[----:B--2---:R0:W-:Y:S04]  /*be70*/  STL.64 [R1+0x8d0], R10 ;  /* 0x0008d00a01007387 */ /* 0x0041e80000100a00 */
[----:B------:R-:W-:Y:S04]  /*be80*/  STL.64 [R1+0x8c8], R8 ;  /* 0x0008c80801007387 */ /* 0x000fe80000100a00 */
[----:B0-----:R-:W2:Y:S04]  /*be90*/  LDL.64 R10, [R1+0x48] ;  /* 0x00004800010a7983 */ /* 0x001ea80000100a00 */
[----:B------:R0:W-:Y:S04]  /*bea0*/  STL.64 [R1+0x8b8], R18 ;  /* 0x0008b81201007387 */ /* 0x0001e80000100a00 */
[----:B------:R-:W-:Y:S04]  /*beb0*/  STL.64 [R1+0x8b0], R16 ;  /* 0x0008b01001007387 */ /* 0x000fe80000100a00 */
[----:B0-----:R-:W2:Y:S04]  /*bec0*/  LDL.64 R18, [R1+0x38] ;  /* 0x0000380001127983 */ /* 0x001ea80000100a00 */
[----:B----4-:R0:W-:Y:S04]  /*bed0*/  STL.64 [R1+0x878], R14 ;  /* 0x0008780e01007387 */ /* 0x0101e80000100a00 */
[----:B---3--:R-:W-:Y:S04]  /*bee0*/  STL.64 [R1+0x870], R12 ;  /* 0x0008700c01007387 */ /* 0x008fe80000100a00 */
[----:B0-----:R-:W3:Y:S04]  /*bef0*/  LDL.64 R14, [R1+0x8] ;  /* 0x00000800010e7983 */ /* 0x001ee80000100a00 */
[----:B---3--:R0:W-:Y:S02]  /*bf00*/  STL.64 [R1+0x890], R14 ;  /* 0x0008900e01007387 */ /* 0x0081e40000100a00 */
[----:B0-----:R-:W-:-:S02]  /*bf10*/  IMAD.MOV.U32 R14, RZ, RZ, R2 ;  /* 0x000000ffff0e7224 */ /* 0x001fc400078e0002 */
[----:B------:R-:W-:-:S05]  /*bf20*/  IMAD.MOV.U32 R15, RZ, RZ, R0 ;  /* 0x000000ffff0f7224 */ /* 0x000fca00078e0000 */
[----:B------:R0:W-:Y:S04]  /*bf30*/  STL.64 [R1+0x8a8], R14 ;  /* 0x0008a80e01007387 */ /* 0x0001e80000100a00 */
[----:B0-----:R-:W3:Y:S04]  /*bf40*/  LDL.64 R14, [R1+0x28] ;  /* 0x00002800010e7983 */ /* 0x001ee80000100a00 */
[----:B------:R-:W4:Y:S04]  /*bf50*/  LDL.LU R20, [R1+0x210] ;  /* 0x0002100001147983 */ /* 0x000f280000300800 */
[----:B------:R-:W4:Y:S04]  /*bf60*/  LDL.LU R21, [R1+0x214] ;  /* 0x0002140001157983 */ /* 0x000f280000300800 */
[----:B------:R-:W3:Y:S04]  /*bf70*/  LDL.LU R22, [R1+0x218] ;  /* 0x0002180001167983 */ /* 0x000ee80000300800 */
[----:B------:R-:W3:Y:S01]  /*bf80*/  LDL.LU R23, [R1+0x21c] ;  /* 0x00021c0001177983 */ /* 0x000ee20000300800 */
[----:B--2---:R-:W-:Y:S03]  /*bf90*/  HMMA.16816.F32.BF16 R4, R24, R10, R4 ;  /* 0x0000000a1804723c */ /* 0x004fe60000041804 */
[----:B---3--:R-:W-:Y:S04]  /*bfa0*/  STL.64 [R1+0x888], R22 ;  /* 0x0008881601007387 */ /* 0x008fe80000100a00 */
[----:B----4-:R0:W-:Y:S04]  /*bfb0*/  STL.64 [R1+0x880], R20 ;  /* 0x0008801401007387 */ /* 0x0101e80000100a00 */
[----:B0-----:R-:W2:Y:S04]  /*bfc0*/  LDL.LU R20, [R1+0x340] ;  /* 0x0003400001147983 */ /* 0x001ea80000300800 */
[----:B------:R-:W2:Y:S04]  /*bfd0*/  LDL.LU R21, [R1+0x344] ;  /* 0x0003440001157983 */ /* 0x000ea80000300800 */
[----:B------:R-:W3:Y:S04]  /*bfe0*/  LDL.LU R22, [R1+0x348] ;  /* 0x0003480001167983 */ /* 0x000ee80000300800 */
[----:B------:R-:W3:Y:S01]  /*bff0*/  LDL.LU R23, [R1+0x34c] ;  /* 0x00034c0001177983 */ /* 0x000ee20000300800 */
[----:B------:R-:W-:-:S03]  /*c000*/  IMAD.MOV.U32 R3, RZ, RZ, R11 ;  /* 0x000000ffff037224 */ /* 0x000fc600078e000b */
[----:B---3--:R-:W-:Y:S04]  /*c010*/  STL.64 [R1+0x8a0], R22 ;  /* 0x0008a01601007387 */ /* 0x008fe80000100a00 */
[----:B--2---:R0:W-:Y:S04]  /*c020*/  STL.64 [R1+0x898], R20 ;  /* 0x0008981401007387 */ /* 0x0041e80000100a00 */
[----:B0-----:R-:W2:Y:S04]  /*c030*/  LDL.LU R20, [R1+0x350] ;  /* 0x0003500001147983 */ /* 0x001ea80000300800 */
[----:B------:R-:W2:Y:S04]  /*c040*/  LDL.LU R21, [R1+0x354] ;  /* 0x0003540001157983 */ /* 0x000ea80000300800 */
[----:B------:R-:W2:Y:S04]  /*c050*/  LDL.LU R22, [R1+0x358] ;  /* 0x0003580001167983 */ /* 0x000ea80000300800 */
[----:B------:R-:W2:Y:S04]  /*c060*/  LDL.LU R23, [R1+0x35c] ;  /* 0x00035c0001177983 */ /* 0x000ea80000300800 */
[----:B------:R0:W-:Y:S04]  /*c070*/  STL.64 [R1+0x380], R4 ;  /* 0x0003800401007387 */ /* 0x0001e80000100a00 */
[----:B------:R1:W-:Y:S01]  /*c080*/  STL.64 [R1+0x388], R6 ;  /* 0x0003880601007387 */ /* 0x0003e20000100a00 */
[----:B0-----:R-:W-:-:S03]  /*c090*/  IMAD.MOV.U32 R4, RZ, RZ, R10 ;  /* 0x000000ffff047224 */ /* 0x001fc600078e000a */
[----:B-1----:R-:W3:Y:S04]  /*c0a0*/  LDL.LU.64 R6, [R1+0x8d8] ;  /* 0x0008d80001067983 */ /* 0x002ee80000300a00 */
[----:B------:R-:W4:Y:S04]  /*c0b0*/  LDL.LU.64 R10, [R1+0x8d0] ;  /* 0x0008d000010a7983 */ /* 0x000f280000300a00 */
[----:B------:R-:W4:Y:S01]  /*c0c0*/  LDL.LU.64 R8, [R1+0x8c8] ;  /* 0x0008c80001087983 */ /* 0x000f220000300a00 */
[----:B------:R-:W-:Y:S01]  /*c0d0*/  IMAD.MOV.U32 R5, RZ, RZ, R19 ;  /* 0x000000ffff057224 */ /* 0x000fe200078e0013 */
[----:B----4-:R-:W-:Y:S11]  /*c0e0*/  HMMA.16816.F32.BF16 R8, R24, R18, R8 ;  /* 0x000000121808723c */ /* 0x010ff60000041808 */
[----:B------:R-:W-:Y:S11]  /*c0f0*/  @!UPT UIADD3 URZ, URZ, URZ, URZ ;  /* 0x0000003f3f3ff290 */ /* 0x000ff6000fffe03f */
[----:B------:R-:W-:Y:S01]  /*c100*/  @!UPT UIADD3 URZ, URZ, URZ, URZ ;  /* 0x0000003f3f3ff290 */ /* 0x000fe2000fffe03f */
[----:B------:R0:W-:Y:S04]  /*c110*/  STL.64 [R1+0x370], R8 ;  /* 0x0003700801007387 */ /* 0x0001e80000100a00 */
[----:B------:R1:W-:Y:S01]  /*c120*/  STL.64 [R1+0x378], R10 ;  /* 0x0003780a01007387 */ /* 0x0003e20000100a00 */
[----:B0-----:R-:W-:-:S03]  /*c130*/  IMAD.MOV.U32 R8, RZ, RZ, R18 ;  /* 0x000000ffff087224 */ /* 0x001fc600078e0012 */
[----:B-1----:R-:W4:Y:S04]  /*c140*/  LDL.LU.64 R10, [R1+0x8c0] ;  /* 0x0008c000010a7983 */ /* 0x002f280000300a00 */
[----:B------:R-:W2:Y:S04]  /*c150*/  LDL.LU.64 R18, [R1+0x8b8] ;  /* 0x0008b80001127983 */ /* 0x000ea80000300a00 */
[----:B------:R-:W2:Y:S01]  /*c160*/  LDL.LU.64 R16, [R1+0x8b0] ;  /* 0x0008b00001107983 */ /* 0x000ea20000300a00 */
[----:B------:R-:W-:Y:S01]  /*c170*/  IMAD.MOV.U32 R9, RZ, RZ, R15 ;  /* 0x000000ffff097224 */ /* 0x000fe200078e000f */
        /* <DEDUP_REMOVED lines=22> */
[----:B------:R-:W3:Y:S04]  /*c2e0*/  LDL.LU.64 R14, [R1+0x878] ;  /* 0x00087800010e7983 */ /* 0x000ee80000300a00 */
[----:B------:R-:W3:Y:S02]  /*c2f0*/  LDL.LU.64 R12, [R1+0x870] ;  /* 0x00087000010c7983 */ /* 0x000ee40000300a00 */
[C---:B---3--:R-:W-:Y:S11]  /*c300*/  HMMA.16816.F32.BF16 R12, R24.reuse, R6, R12 ;  /* 0x00000006180c723c */ /* 0x048ff6000004180c */
[----:B------:R-:W-:Y:S11]  /*c310*/  @!UPT UIADD3 URZ, URZ, URZ, URZ ;  /* 0x0000003f3f3ff290 */ /* 0x000ff6000fffe03f */
[----:B------:R-:W-:Y:S01]  /*c320*/  @!UPT UIADD3 URZ, URZ, URZ, URZ ;  /* 0x0000003f3f3ff290 */ /* 0x000fe2000fffe03f */
[----:B------:R-:W-:Y:S04]  /*c330*/  STL.64 [R1+0x330], R12 ;  /* 0x0003300c01007387 */ /* 0x000fe80000100a00 */
[----:B------:R0:W-:Y:S04]  /*c340*/  STL.64 [R1+0x338], R14 ;  /* 0x0003380e01007387 */ /* 0x0001e80000100a00 */
[----:B0-----:R-:W4:Y:S04]  /*c350*/  LDL.LU.64 R14, [R1+0x868] ;  /* 0x00086800010e7983 */ /* 0x001f280000300a00 */
[----:B------:R-:W4:Y:S02]  /*c360*/  LDL.LU.64 R12, [R1+0x860] ;  /* 0x00086000010c7983 */ /* 0x000f240000300a00 */
[C---:B----4-:R-:W-:Y:S11]  /*c370*/  HMMA.16816.F32.BF16 R12, R24.reuse, R10, R12 ;  /* 0x0000000a180c723c */ /* 0x050ff6000004180c */
[----:B------:R-:W-:Y:S11]  /*c380*/  @!UPT UIADD3 URZ, URZ, URZ, URZ ;  /* 0x0000003f3f3ff290 */ /* 0x000ff6000fffe03f */
[----:B------:R-:W-:Y:S01]  /*c390*/  @!UPT UIADD3 URZ, URZ, URZ, URZ ;  /* 0x0000003f3f3ff290 */ /* 0x000fe2000fffe03f */
[----:B------:R-:W-:Y:S04]  /*c3a0*/  STL.64 [R1+0x320], R12 ;  /* 0x0003200c01007387 */ /* 0x000fe80000100a00 */
[----:B------:R0:W-:Y:S04]  /*c3b0*/  STL.64 [R1+0x328], R14 ;  /* 0x0003280e01007387 */ /* 0x0001e80000100a00 */
[----:B0-----:R-:W2:Y:S04]  /*c3c0*/  LDL.LU.64 R14, [R1+0x858] ;  /* 0x00085800010e7983 */ /* 0x001ea80000300a00 */
[----:B------:R-:W3:Y:S01]  /*c3d0*/  LDL.LU.64 R12, [R1+0x460] ;  /* 0x00046000010c7983 */ /* 0x000ee20000300a00 */
[----:B--2---:R-:W-:Y:S03]  /*c3e0*/  HMMA.16816.F32.BF16 R20, R24, R14, R20 ;  /* 0x0000000e1814723c */ /* 0x004fe60000041814 */
[----:B------:R-:W-:Y:S04]  /*c3f0*/  STL.64 [R1+0x7f0], R14 ;  /* 0x0007f00e01007387 */ /* 0x000fe80000100a00 */
[----:B------:R-:W-:Y:S11]  /*c400*/  LDSM.16.MT88.4 R24, [R28+0xa180] ;  /* 0x00a180001c18783b */ /* 0x000ff60000004200 */
[----:B------:R-:W-:Y:S05]  /*c410*/  @!UPT UIADD3 URZ, URZ, URZ, URZ ;  /* 0x0000003f3f3ff290 */ /* 0x000fea000fffe03f */
[----:B------:R-:W-:Y:S04]  /*c420*/  STL.64 [R1+0x210], R20 ;  /* 0x0002101401007387 */ /* 0x000fe80000100a00 */
[----:B------:R-:W-:Y:S04]  /*c430*/  STL.64 [R1+0x218], R22 ;  /* 0x0002181601007387 */ /* 0x000fe80000100a00 */
[----:B---3--:R0:W-:Y:S04]  /*c440*/  STL.64 [R1+0x7e8], R12 ;  /* 0x0007e80c01007387 */ /* 0x0081e80000100a00 */
[----:B------:R-:W1:Y:S04]  /*c450*/  LDSM.16.MT88.4 R20, [R28+0xa100] ;  /* 0x00a100001c14783b */ /* 0x000e680000004200 */
        /* <DEDUP_REMOVED lines=8> */
[----:B------:R-:W3:Y:S04]  /*c4e0*/  LDL.LU R14, [R1+0x168] ;  /* 0x00016800010e7983 */ /* 0x000ee80000300800 */
[----:B------:R-:W3:Y:S04]  /*c4f0*/  LDL.LU R15, [R1+0x16c] ;  /* 0x00016c00010f7983 */ /* 0x000ee80000300800 */
[----:B---3--:R0:W-:Y:S04]  /*c500*/  STL.64 [R1+0x810], R14 ;  /* 0x0008100e01007387 */ /* 0x0081e80000100a00 */
[----:B--2---:R-:W-:Y:S01]  /*c510*/  STL.64 [R1+0x808], R12 ;  /* 0x0008080c01007387 */ /* 0x004fe20000100a00 */
[----:B0-----:R-:W-:-:S02]  /*c520*/  IMAD.MOV.U32 R14, RZ, RZ, R16 ;  /* 0x000000ffff0e7224 */ /* 0x001fc400078e0010 */
[----:B------:R-:W-:Y:S01]  /*c530*/  IMAD.MOV.U32 R15, RZ, RZ, R9 ;  /* 0x000000ffff0f7224 */ /* 0x000fe200078e0009 */
[----:B------:R-:W0:Y:S04]  /*c540*/  LDSM.16.MT88.4 R16, [R28+0xa080] ;  /* 0x00a080001c10783b */ /* 0x000e280000004200 */
[----:B------:R2:W-:Y:S02]  /*c550*/  STL.64 [R1+0x828], R14 ;  /* 0x0008280e01007387 */ /* 0x0005e40000100a00 */
[----:B--2---:R-:W-:Y:S02]  /*c560*/  IMAD.MOV.U32 R14, RZ, RZ, R8 ;  /* 0x000000ffff0e7224 */ /* 0x004fe400078e0008 */
[----:B------:R-:W-:-:S05]  /*c570*/  IMAD.MOV.U32 R15, RZ, RZ, R5 ;  /* 0x000000ffff0f7224 */ /* 0x000fca00078e0005 */
[----:B------:R-:W-:Y:S04]  /*c580*/  STL.64 [R1+0x840], R14 ;  /* 0x0008400e01007387 */ /* 0x000fe80000100a00 */
[----:B------:R-:W2:Y:S04]  /*c590*/  LDL.LU.64 R8, [R1+0x468] ;  /* 0x0004680001087983 */ /* 0x000ea80000300a00 */
[----:B--2---:R-:W-:Y:S04]  /*c5a0*/  STL [R1+0x75c], R9 ;  /* 0x00075c0901007387 */ /* 0x004fe80000100800 */
[----:B------:R-:W-:Y:S04]  /*c5b0*/  STL.64 [R1+0x820], R10 ;  /* 0x0008200a01007387 */ /* 0x000fe80000100a00 */
[----:B------:R2:W-:Y:S04]  /*c5c0*/  STL [R1+0x818], R8 ;  /* 0x0008180801007387 */ /* 0x0005e80000100800 */
[----:B--2---:R-:W2:Y:S04]  /*c5d0*/  LDL.LU R8, [R1+0x170] ;  /* 0x0001700001087983 */ /* 0x004ea80000300800 */
[----:B------:R-:W2:Y:S04]  /*c5e0*/  LDL.LU R9, [R1+0x174] ;  /* 0x0001740001097983 */ /* 0x000ea80000300800 */
[----:B------:R-:W3:Y:S04]  /*c5f0*/  LDL.LU R10, [R1+0x178] ;  /* 0x00017800010a7983 */ /* 0x000ee80000300800 */
[----:B------:R-:W3:Y:S04]  /*c600*/  LDL.LU R11, [R1+0x17c] ;  /* 0x00017c00010b7983 */ /* 0x000ee80000300800 */
[----:B---3--:R-:W-:Y:S04]  /*c610*/  STL.64 [R1+0x838], R10 ;  /* 0x0008380a01007387 */ /* 0x008fe80000100a00 */
[----:B--2---:R2:W-:Y:S04]  /*c620*/  STL.64 [R1+0x830], R8 ;  /* 0x0008300801007387 */ /* 0x0045e80000100a00 */
[----:B--2---:R-:W2:Y:S04]  /*c630*/  LDL.LU R8, [R1+0x180] ;  /* 0x0001800001087983 */ /* 0x004ea80000300800 */
[----:B------:R-:W2:Y:S04]  /*c640*/  LDL.LU R9, [R1+0x184] ;  /* 0x0001840001097983 */ /* 0x000ea80000300800 */
[----:B------:R-:W3:Y:S04]  /*c650*/  LDL.LU R10, [R1+0x188] ;  /* 0x00018800010a7983 */ /* 0x000ee80000300800 */
[----:B------:R-:W3:Y:S01]  /*c660*/  LDL.LU R11, [R1+0x18c] ;  /* 0x00018c00010b7983 */ /* 0x000ee20000300800 */
[----:B------:R-:W-:-:S03]  /*c670*/  IMAD.MOV.U32 R14, RZ, RZ, R4 ;  /* 0x000000ffff0e7224 */ /* 0x000fc600078e0004 */
[----:B---3--:R-:W-:Y:S04]  /*c680*/  STL.64 [R1+0x850], R10 ;  /* 0x0008500a01007387 */ /* 0x008fe80000100a00 */
[----:B--2---:R2:W-:Y:S04]  /*c690*/  STL.64 [R1+0x848], R8 ;  /* 0x0008480801007387 */ /* 0x0045e80000100a00 */
[----:B--2---:R-:W0:Y:S04]  /*c6a0*/  LDL.LU R8, [R1+0x190] ;  /* 0x0001900001087983 */ /* 0x004e280000300800 */
[----:B------:R-:W0:Y:S04]  /*c6b0*/  LDL.LU R9, [R1+0x194] ;  /* 0x0001940001097983 */ /* 0x000e280000300800 */
[----:B------:R-:W0:Y:S04]  /*c6c0*/  LDL.LU R10, [R1+0x198] ;  /* 0x00019800010a7983 */ /* 0x000e280000300800 */
[----:B------:R-:W0:Y:S01]  /*c6d0*/  LDL.LU R11, [R1+0x19c] ;  /* 0x00019c00010b7983 */ /* 0x000e220000300800 */
[----:B------:R-:W-:-:S03]  /*c6e0*/  IMAD.MOV.U32 R15, RZ, RZ, R3 ;  /* 0x000000ffff0f7224 */ /* 0x000fc600078e0003 */
[----:B------:R-:W2:Y:S04]  /*c6f0*/  LDL.LU.64 R4, [R1+0x470] ;  /* 0x0004700001047983 */ /* 0x000ea80000300a00 */
[----:B-1----:R-:W-:Y:S04]  /*c700*/  STL.64 [R1+0x7e0], R22 ;  /* 0x0007e01601007387 */ /* 0x002fe80000100a00 */
[----:B------:R-:W-:Y:S04]  /*c710*/  STL.64 [R1+0x7d8], R20 ;  /* 0x0007d81401007387 */ /* 0x000fe80000100a00 */
[----:B------:R1:W-:Y:S04]  /*c720*/  STL.64 [R1+0x738], R26 ;  /* 0x0007381a01007387 */ /* 0x0003e80000100a00 */
[----:B------:R-:W-:Y:S04]  /*c730*/  STL.64 [R1+0x730], R24 ;  /* 0x0007301801007387 */ /* 0x000fe80000100a00 */
[----:B-1----:R-:W3:Y:S01]  /*c740*/  LDL.LU.64 R26, [R1+0x18] ;  /* 0x00001800011a7983 */ /* 0x002ee20000300a00 */
[C---:B0-----:R-:W-:Y:S03]  /*c750*/  HMMA.16816.F32.BF16 R12, R16.reuse, R14, R8 ;  /* 0x0000000e100c723c */ /* 0x041fe60000041808 */
[----:B------:R-:W4:Y:S04]  /*c760*/  LDL.LU.64 R10, [R1+0x850] ;  /* 0x00085000010a7983 */ /* 0x000f280000300a00 */
[----:B------:R-:W4:Y:S11]  /*c770*/  LDL.LU.64 R8, [R1+0x848] ;  /* 0x0008480001087983 */ /* 0x000f360000300a00 */
[----:B------:R-:W-:Y:S05]  /*c780*/  @!UPT UIADD3 URZ, URZ, URZ, URZ ;  /* 0x0000003f3f3ff290 */ /* 0x000fea000fffe03f */
[----:B------:R-:W-:Y:S04]  /*c790*/  STL.64 [R1+0x190], R12 ;  /* 0x0001900c01007387 */ /* 0x000fe80000100a00 */
        /* <DEDUP_REMOVED lines=8> */
[----:B0-----:R-:W4:Y:S02]  /*c820*/  LDL.LU.64 R14, [R1+0x828] ;  /* 0x00082800010e7983 */ /* 0x001f240000300a00 */
[C---:B----4-:R-:W-:Y:S02]  /*c830*/  HMMA.16816.F32.BF16 R12, R16.reuse, R14, R8 ;  /* 0x0000000e100c723c */ /* 0x050fe40000041808 */
[----:B------:R-:W4:Y:S04]  /*c840*/  LDL.LU.64 R10, [R1+0x820] ;  /* 0x00082000010a7983 */ /* 0x000f280000300a00 */
[----:B------:R-:W2:Y:S11]  /*c850*/  LDL.LU R8, [R1+0x818] ;  /* 0x0008180001087983 */ /* 0x000eb60000300800 */
[----:B------:R-:W-:Y:S06]  /*c860*/  @!UPT UIADD3 URZ, URZ, URZ, URZ ;  /* 0x0000003f3f3ff290 */ /* 0x000fec000fffe03f */
[----:B------:R-:W-:Y:S04]  /*c870*/  STL.64 [R1+0x170], R12 ;  /* 0x0001700c01007387 */ /* 0x000fe80000100a00 */
[----:B------:R0:W-:Y:S04]  /*c880*/  STL.64 [R1+0x178], R14 ;  /* 0x0001780e01007387 */ /* 0x0001e80000100a00 */
[----:B0-----:R-:W3:Y:S04]  /*c890*/  LDL.LU.64 R14, [R1+0x810] ;  /* 0x00081000010e7983 */ /* 0x001ee80000300a00 */
[----:B------:R-:W3:Y:S02]  /*c8a0*/  LDL.LU.64 R12, [R1+0x808] ;  /* 0x00080800010c7983 */ /* 0x000ee40000300a00 */
[----:B---3--:R-:W-:Y:S11]  /*c8b0*/  HMMA.16816.F32.BF16 R12, R16, R26, R12 ;  /* 0x0000001a100c723c */ /* 0x008ff6000004180c */
[----:B------:R-:W-:Y:S11]  /*c8c0*/  @!UPT UIADD3 URZ, URZ, URZ, URZ ;  /* 0x0000003f3f3ff290 */ /* 0x000ff6000fffe03f */
[----:B------:R-:W-:Y:S01]  /*c8d0*/  @!UPT UIADD3 URZ, URZ, URZ, URZ ;  /* 0x0000003f3f3ff290 */ /* 0x000fe2000fffe03f */
[----:B------:R-:W-:Y:S04]  /*c8e0*/  STL.64 [R1+0x160], R12 ;  /* 0x0001600c01007387 */ /* 0x000fe80000100a00 */
[----:B------:R0:W-:Y:S04]  /*c8f0*/  STL.64 [R1+0x168], R14 ;  /* 0x0001680e01007387 */ /* 0x0001e80000100a00 */
[----:B0-----:R-:W3:Y:S04]  /*c900*/  LDL.LU.64 R14, [R1+0x800] ;  /* 0x00080000010e7983 */ /* 0x001ee80000300a00 */
[----:B------:R-:W3:Y:S04]  /*c910*/  LDL.LU.64 R12, [R1+0x7f8] ;  /* 0x0007f800010c7983 */ /* 0x000ee80000300a00 */
[----:B------:R0:W-:Y:S04]  /*c920*/  STL.64 [R1+0x798], R26 ;  /* 0x0007981a01007387 */ /* 0x0001e80000100a00 */
[----:B------:R-:W2:Y:S04]  /*c930*/  LDL.LU R24, [R1+0x150] ;  /* 0x0001500001187983 */ /* 0x000ea80000300800 */
[----:B------:R-:W2:Y:S04]  /*c940*/  LDL.LU R25, [R1+0x154] ;  /* 0x0001540001197983 */ /* 0x000ea80000300800 */
[----:B0-----:R-:W2:Y:S04]  /*c950*/  LDL.LU R26, [R1+0x158] ;  /* 0x00015800011a7983 */ /* 0x001ea80000300800 */
[----:B------:R-:W2:Y:S01]  /*c960*/  LDL.LU R27, [R1+0x15c] ;  /* 0x00015c00011b7983 */ /* 0x000ea20000300800 */
[----:B------:R-:W-:-:S02]  /*c970*/  IMAD.MOV.U32 R22, RZ, RZ, R2 ;  /* 0x000000ffff167224 */ /* 0x000fc400078e0002 */
[----:B------:R-:W-:-:S07]  /*c980*/  IMAD.MOV.U32 R23, RZ, RZ, R0 ;  /* 0x000000ffff177224 */ /* 0x000fce00078e0000 */
[C---:B--2---:R-:W-:Y:S08]  /*c990*/  HMMA.16816.F32.BF16 R24, R16.reuse, R22, R24 ;  /* 0x000000161018723c */ /* 0x044ff00000041818 */
[C---:B---3--:R-:W-:Y:S01]  /*c9a0*/  HMMA.16816.F32.BF16 R20, R16.reuse, R6, R12 ;  /* 0x000000061014723c */ /* 0x048fe2000004180c */
[----:B------:R-:W4:Y:S11]  /*c9b0*/  LDL.LU R12, [R1+0x130] ;  /* 0x00013000010c7983 */ /* 0x000f360000300800 */
[----:B------:R-:W-:Y:S03]  /*c9c0*/  @!UPT UIADD3 URZ, URZ, URZ, URZ ;  /* 0x0000003f3f3ff290 */ /* 0x000fe6000fffe03f */
[----:B------:R-:W-:Y:S04]  /*c9d0*/  STL.64 [R1+0x150], R24 ;  /* 0x0001501801007387 */ /* 0x000fe80000100a00 */
[----:B------:R-:W-:Y:S04]  /*c9e0*/  STL.64 [R1+0x158], R26 ;  /* 0x0001581a01007387 */ /* 0x000fe80000100a00 */
[----:B------:R0:W-:Y:S04]  /*c9f0*/  STL.64 [R1+0x140], R20 ;  /* 0x0001401401007387 */ /* 0x0001e80000100a00 */
[----:B------:R1:W-:Y:S04]  /*ca00*/  STL.64 [R1+0x148], R22 ;  /* 0x0001481601007387 */ /* 0x0003e80000100a00 */
[----:B------:R-:W4:Y:S04]  /*ca10*/  LDL.LU R13, [R1+0x134] ;  /* 0x00013400010d7983 */ /* 0x000f280000300800 */
[----:B------:R-:W4:Y:S04]  /*ca20*/  LDL.LU R14, [R1+0x138] ;  /* 0x00013800010e7983 */ /* 0x000f280000300800 */
[----:B------:R-:W4:Y:S04]  /*ca30*/  LDL.LU R15, [R1+0x13c] ;  /* 0x00013c00010f7983 */ /* 0x000f280000300800 */
[----:B0-----:R-:W2:Y:S04]  /*ca40*/  LDL.LU R20, [R1+0x60] ;  /* 0x0000600001147983 */ /* 0x001ea80000300800 */
[----:B------:R-:W2:Y:S04]  /*ca50*/  LDL.LU R21, [R1+0x64] ;  /* 0x0000640001157983 */ /* 0x000ea80000300800 */
[----:B-1----:R-:W2:Y:S04]  /*ca60*/  LDL.LU R22, [R1+0x68] ;  /* 0x0000680001167983 */ /* 0x002ea80000300800 */
[----:B------:R-:W2:Y:S04]  /*ca70*/  LDL.LU R23, [R1+0x6c] ;  /* 0x00006c0001177983 */ /* 0x000ea80000300800 */
[----:B------:R-:W3:Y:S04]  /*ca80*/  LDL.LU.64 R26, [R1+0x28] ;  /* 0x00002800011a7983 */ /* 0x000ee80000300a00 */
[----:B---3--:R-:W-:Y:S04]  /*ca90*/  STL.64 [R1+0x7b0], R26 ;  /* 0x0007b01a01007387 */ /* 0x008fe80000100a00 */
[----:B------:R0:W-:Y:S04]  /*caa0*/  STL.64 [R1+0x778], R6 ;  /* 0x0007780601007387 */ /* 0x0001e80000100a00 */
[----:B------:R1:W-:Y:S04]  /*cab0*/  STL.64 [R1+0x770], R4 ;  /* 0x0007700401007387 */ /* 0x0003e80000100a00 */
[----:B0-----:R-:W3:Y:S04]  /*cac0*/  LDL.LU.64 R6, [R1+0x8] ;  /* 0x0000080001067983 */ /* 0x001ee80000300a00 */
[----:B---3--:R0:W-:Y:S04]  /*cad0*/  STL.64 [R1+0x790], R6 ;  /* 0x0007900601007387 */ /* 0x0081e80000100a00 */
[----:B-1----:R-:W3:Y:S04]  /*cae0*/  LDL.LU R4, [R1+0x270] ;  /* 0x0002700001047983 */ /* 0x002ee80000300800 */
[----:B------:R-:W3:Y:S04]  /*caf0*/  LDL.LU R5, [R1+0x274] ;  /* 0x0002740001057983 */ /* 0x000ee80000300800 */
[----:B0-----:R-:W2:Y:S04]  /*cb00*/  LDL.LU R6, [R1+0x278] ;  /* 0x0002780001067983 */ /* 0x001ea80000300800 */
[----:B------:R-:W2:Y:S04]  /*cb10*/  LDL.LU R7, [R1+0x27c] ;  /* 0x00027c0001077983 */ /* 0x000ea80000300800 */
[----:B------:R-:W2:Y:S04]  /*cb20*/  LDL.LU R24, [R1+0x290] ;  /* 0x0002900001187983 */ /* 0x000ea80000300800 */
[----:B------:R-:W2:Y:S04]  /*cb30*/  LDL.LU R25, [R1+0x294] ;  /* 0x0002940001197983 */ /* 0x000ea80000300800 */
[----:B------:R-:W2:Y:S04]  /*cb40*/  LDL.LU R26, [R1+0x298] ;  /* 0x00029800011a7983 */ /* 0x000ea80000300800 */
[----:B------:R-:W2:Y:S01]  /*cb50*/  LDL.LU R27, [R1+0x29c] ;  /* 0x00029c00011b7983 */ /* 0x000ea20000300800 */
[C---:B----4-:R-:W-:Y:S03]  /*cb60*/  HMMA.16816.F32.BF16 R12, R16.reuse, R10, R12 ;  /* 0x0000000a100c723c */ /* 0x050fe6000004180c */
[----:B--2---:R0:W-:Y:S04]  /*cb70*/  STL.64 [R1+0x7c0], R26 ;  /* 0x0007c01a01007387 */ /* 0x0041e80000100a00 */
[----:B------:R-:W-:Y:S04]  /*cb80*/  STL.64 [R1+0x7b8], R24 ;  /* 0x0007b81801007387 */ /* 0x000fe80000100a00 */
[----:B0-----:R-:W2:Y:S04]  /*cb90*/  LDL.LU.64 R26, [R1+0x48] ;  /* 0x00004800011a7983 */ /* 0x001ea80000300a00 */
[----:B------:R-:W-:Y:S04]  /*cba0*/  STL.64 [R1+0x7a8], R6 ;  /* 0x0007a80601007387 */ /* 0x000fe80000100a00 */
[----:B---3--:R0:W-:Y:S04]  /*cbb0*/  STL.64 [R1+0x7a0], R4 ;  /* 0x0007a00401007387 */ /* 0x0081e80000100a00 */
[----:B0-----:R-:W3:Y:S04]  /*cbc0*/  LDL.LU R4, [R1+0x280] ;  /* 0x0002800001047983 */ /* 0x001ee80000300800 */
[----:B------:R-:W3:Y:S04]  /*cbd0*/  LDL.LU R5, [R1+0x284] ;  /* 0x0002840001057983 */ /* 0x000ee80000300800 */
[----:B------:R-:W4:Y:S04]  /*cbe0*/  LDL.LU R6, [R1+0x288] ;  /* 0x0002880001067983 */ /* 0x000f280000300800 */
[----:B------:R-:W4:Y:S04]  /*cbf0*/  LDL.LU R7, [R1+0x28c] ;  /* 0x00028c0001077983 */ /* 0x000f280000300800 */
[----:B----4-:R-:W-:Y:S04]  /*cc00*/  STL.64 [R1+0x7d0], R6 ;  /* 0x0007d00601007387 */ /* 0x010fe80000100a00 */
[----:B---3--:R0:W-:Y:S04]  /*cc10*/  STL.64 [R1+0x7c8], R4 ;  /* 0x0007c80401007387 */ /* 0x0081e80000100a00 */
[----:B0-----:R-:W2:Y:S04]  /*cc20*/  LDL.LU R4, [R1+0x2a0] ;  /* 0x0002a00001047983 */ /* 0x001ea80000300800 */
[----:B------:R-:W2:Y:S04]  /*cc30*/  LDL.LU R5, [R1+0x2a4] ;  /* 0x0002a40001057983 */ /* 0x000ea80000300800 */
[----:B------:R-:W2:Y:S04]  /*cc40*/  LDL.LU R6, [R1+0x2a8] ;  /* 0x0002a80001067983 */ /* 0x000ea80000300800 */
[----:B------:R-:W2:Y:S04]  /*cc50*/  LDL.LU R7, [R1+0x2ac] ;  /* 0x0002ac0001077983 */ /* 0x000ea80000300800 */
[----:B------:R-:W-:Y:S04]  /*cc60*/  STL.64 [R1+0x130], R12 ;  /* 0x0001300c01007387 */ /* 0x000fe80000100a00 */
[----:B------:R0:W-:Y:S04]  /*cc70*/  STL.64 [R1+0x138], R14 ;  /* 0x0001380e01007387 */ /* 0x0001e80000100a00 */
[----:B0-----:R-:W3:Y:S04]  /*cc80*/  LDL.LU.64 R14, [R1+0x7f0] ;  /* 0x0007f000010e7983 */ /* 0x001ee80000300a00 */
[----:B------:R-:W4:Y:S01]  /*cc90*/  LDL.LU.64 R12, [R1+0x7e8] ;  /* 0x0007e800010c7983 */ /* 0x000f220000300a00 */
[----:B---3--:R-:W-:Y:S03]  /*cca0*/  HMMA.16816.F32.BF16 R16, R16, R14, R20 ;  /* 0x0000000e1010723c */ /* 0x008fe60000041814 */
[----:B------:R-:W2:Y:S04]  /*ccb0*/  LDL.LU.64 R22, [R1+0x7e0] ;  /* 0x0007e00001167983 */ /* 0x000ea80000300a00 */
[----:B------:R-:W2:Y:S11]  /*ccc0*/  LDL.LU.64 R20, [R1+0x7d8] ;  /* 0x0007d80001147983 */ /* 0x000eb60000300a00 */
[----:B------:R-:W-:Y:S05]  /*ccd0*/  @!UPT UIADD3 URZ, URZ, URZ, URZ ;  /* 0x0000003f3f3ff290 */ /* 0x000fea000fffe03f */
[----:B------:R-:W-:Y:S04]  /*cce0*/  STL.64 [R1+0x60], R16 ;  /* 0x0000601001007387 */ /* 0x000fe80000100a00 */
[----:B------:R0:W-:Y:S04]  /*ccf0*/  STL.64 [R1+0x68], R18 ;  /* 0x0000681201007387 */ /* 0x0001e80000100a00 */
[----:B0-----:R-:W3:Y:S04]  /*cd00*/  LDL.LU.64 R18, [R1+0x38] ;  /* 0x0000380001127983 */ /* 0x001ee80000300a00 */
[----:B------:R-:W-:Y:S04]  /*cd10*/  STL.64 [R1+0x748], R14 ;  /* 0x0007480e01007387 */ /* 0x000fe80000100a00 */
[----:B----4-:R0:W-:Y:S04]  /*cd20*/  STL.64 [R1+0x740], R12 ;  /* 0x0007400c01007387 */ /* 0x0101e80000100a00 */
[----:B0-----:R-:W4:Y:S04]  /*cd30*/  LDL.LU R12, [R1+0x240] ;  /* 0x00024000010c7983 */ /* 0x001f280000300800 */
[----:B------:R-:W4:Y:S04]  /*cd40*/  LDL.LU R13, [R1+0x244] ;  /* 0x00024400010d7983 */ /* 0x000f280000300800 */
[----:B------:R-:W2:Y:S04]  /*cd50*/  LDL.LU R14, [R1+0x248] ;  /* 0x00024800010e7983 */ /* 0x000ea80000300800 */
[----:B------:R-:W2:Y:S04]  /*cd60*/  LDL.LU R15, [R1+0x24c] ;  /* 0x00024c00010f7983 */ /* 0x000ea80000300800 */
[----:B--2---:R-:W-:Y:S04]  /*cd70*/  STL.64 [R1+0x768], R14 ;  /* 0x0007680e01007387 */ /* 0x004fe80000100a00 */
[----:B----4-:R0:W-:Y:S04]  /*cd80*/  STL.64 [R1+0x760], R12 ;  /* 0x0007600c01007387 */ /* 0x0101e80000100a00 */
[----:B0-----:R-:W2:Y:S04]  /*cd90*/  LDL.LU R12, [R1+0x250] ;  /* 0x00025000010c7983 */ /* 0x001ea80000300800 */
[----:B------:R-:W2:Y:S04]  /*cda0*/  LDL.LU R13, [R1+0x254] ;  /* 0x00025400010d7983 */ /* 0x000ea80000300800 */
[----:B------:R-:W4:Y:S04]  /*cdb0*/  LDL.LU R14, [R1+0x258] ;  /* 0x00025800010e7983 */ /* 0x000f280000300800 */
[----:B------:R-:W4:Y:S01]  /*cdc0*/  LDL.LU R15, [R1+0x25c] ;  /* 0x00025c00010f7983 */ /* 0x000f220000300800 */
[----:B------:R-:W-:Y:S01]  /*cdd0*/  HMMA.16816.F32.BF16 R4, R20, R26, R4 ;  /* 0x0000001a1404723c */ /* 0x000fe20000041804 */
[----:B------:R-:W-:-:S02]  /*cde0*/  IMAD.MOV.U32 R28, RZ, RZ, R26 ;  /* 0x000000ffff1c7224 */ /* 0x000fc400078e001a */
[----:B------:R-:W-:Y:S01]  /*cdf0*/  IMAD.MOV.U32 R3, RZ, RZ, R27 ;  /* 0x000000ffff037224 */ /* 0x000fe200078e001b */
[----:B----4-:R-:W-:Y:S04]  /*ce00*/  STL.64 [R1+0x788], R14 ;  /* 0x0007880e01007387 */ /* 0x010fe80000100a00 */
        /* <DEDUP_REMOVED lines=8> */
[----:B------:R-:W4:Y:S04]  /*ce90*/  LDL.LU.64 R4, [R1+0x7c8] ;  /* 0x0007c80001047983 */ /* 0x000f280000300a00 */
[----:B------:R-:W3:Y:S04]  /*cea0*/  LDL.LU.64 R26, [R1+0x7c0] ;  /* 0x0007c000011a7983 */ /* 0x000ee80000300a00 */
[----:B------:R-:W3:Y:S02]  /*ceb0*/  LDL.LU.64 R24, [R1+0x7b8] ;  /* 0x0007b80001187983 */ /* 0x000ee40000300a00 */
[C---:B---3--:R-:W-:Y:S11]  /*cec0*/  HMMA.16816.F32.BF16 R24, R20.reuse, R18, R24 ;  /* 0x000000121418723c */ /* 0x048ff60000041818 */
[----:B------:R-:W-:Y:S11]  /*ced0*/  @!UPT UIADD3 URZ, URZ, URZ, URZ ;  /* 0x0000003f3f3ff290 */ /* 0x000ff6000fffe03f */
[----:B------:R-:W-:Y:S01]  /*cee0*/  @!UPT UIADD3 URZ, URZ, URZ, URZ ;  /* 0x0000003f3f3ff290 */ /* 0x000fe2000fffe03f */
[----:B------:R-:W-:Y:S04]  /*cef0*/  STL.64 [R1+0x290], R24 ;  /* 0x0002901801007387 */ /* 0x000fe80000100a00 */
[----:B------:R0:W-:Y:S04]  /*cf00*/  STL.64 [R1+0x298], R26 ;  /* 0x0002981a01007387 */ /* 0x0001e80000100a00 */
[----:B0-----:R-:W4:Y:S02]  /*cf10*/  LDL.LU.64 R26, [R1+0x7b0] ;  /* 0x0007b000011a7983 */ /* 0x001f240000300a00 */
[----:B----4-:R-:W-:Y:S01]  /*cf20*/  HMMA.16816.F32.BF16 R4, R20, R26, R4 ;  /* 0x0000001a1404723c */ /* 0x010fe20000041804 */
[----:B------:R-:W-:-:S02]  /*cf30*/  IMAD.MOV.U32 R9, RZ, RZ, R26 ;  /* 0x000000ffff097224 */ /* 0x000fc400078e001a */
[----:B------:R-:W-:Y:S11]  /*cf40*/  IMAD.MOV.U32 R29, RZ, RZ, R27 ;  /* 0x000000ffff1d7224 */ /* 0x000ff600078e001b */
[----:B------:R-:W-:Y:S09]  /*cf50*/  @!UPT UIADD3 URZ, URZ, URZ, URZ ;  /* 0x0000003f3f3ff290 */ /* 0x000ff2000fffe03f */
[----:B------:R-:W-:Y:S04]  /*cf60*/  STL.64 [R1+0x280], R4 ;  /* 0x0002800401007387 */ /* 0x000fe80000100a00 */
[----:B------:R0:W-:Y:S04]  /*cf70*/  STL.64 [R1+0x288], R6 ;  /* 0x0002880601007387 */ /* 0x0001e80000100a00 */
[----:B0-----:R-:W3:Y:S04]  /*cf80*/  LDL.LU.64 R6, [R1+0x7a8] ;  /* 0x0007a80001067983 */ /* 0x001ee80000300a00 */
[----:B------:R-:W3:Y:S04]  /*cf90*/  LDL.LU.64 R4, [R1+0x7a0] ;  /* 0x0007a00001047983 */ /* 0x000ee80000300a00 */
[----:B------:R-:W3:Y:S02]  /*cfa0*/  LDL.LU.64 R26, [R1+0x798] ;  /* 0x00079800011a7983 */ /* 0x000ee40000300a00 */
[----:B---3--:R-:W-:Y:S11]  /*cfb0*/  HMMA.16816.F32.BF16 R4, R20, R26, R4 ;  /* 0x0000001a1404723c */ /* 0x008ff60000041804 */
[----:B------:R-:W-:Y:S11]  /*cfc0*/  @!UPT UIADD3 URZ, URZ, URZ, URZ ;  /* 0x0000003f3f3ff290 */ /* 0x000ff6000fffe03f */
[----:B------:R-:W-:Y:S01]  /*cfd0*/  @!UPT UIADD3 URZ, URZ, URZ, URZ ;  /* 0x0000003f3f3ff290 */ /* 0x000fe2000fffe03f */
[----:B------:R-:W-:Y:S04]  /*cfe0*/  STL.64 [R1+0x270], R4 ;  /* 0x0002700401007387 */ /* 0x000fe80000100a00 */
[----:B------:R0:W-:Y:S04]  /*cff0*/  STL.64 [R1+0x278], R6 ;  /* 0x0002780601007387 */ /* 0x0001e80000100a00 */
[----:B0-----:R-:W2:Y:S01]  /*d000*/  LDL.LU.64 R6, [R1+0x790] ;  /* 0x0007900001067983 */ /* 0x001ea20000300a00 */
[----:B------:R-:W-:Y:S02]  /*d010*/  IMAD.MOV.U32 R2, RZ, RZ, R18 ;  /* 0x000000ffff027224 */ /* 0x000fe400078e0012 */
[----:B------:R-:W-:Y:S01]  /*d020*/  IMAD.MOV.U32 R0, RZ, RZ, R26 ;  /* 0x000000ffff007224 */ /* 0x000fe200078e001a */
[----:B------:R-:W3:Y:S01]  /*d030*/  LDL.LU R24, [R1+0x110] ;  /* 0x0001100001187983 */ /* 0x000ee20000300800 */
[----:B------:R-:W-:-:S03]  /*d040*/  IMAD.MOV.U32 R18, RZ, RZ, R27 ;  /* 0x000000ffff127224 */ /* 0x000fc600078e001b */
[----:B------:R-:W3:Y:S04]  /*d050*/  LDL.LU R25, [R1+0x114] ;  /* 0x0001140001197983 */ /* 0x000ee80000300800 */
[----:B------:R-:W3:Y:S04]  /*d060*/  LDL.LU R26, [R1+0x118] ;  /* 0x00011800011a7983 */ /* 0x000ee80000300800 */
[----:B------:R-:W3:Y:S01]  /*d070*/  LDL.LU R27, [R1+0x11c] ;  /* 0x00011c00011b7983 */ /* 0x000ee20000300800 */
        /* <DEDUP_REMOVED lines=9> */
[----:B------:R-:W4:Y:S01]  /*d110*/  LDL.LU.64 R4, [R1+0x770] ;  /* 0x0007700001047983 */ /* 0x000f220000300a00 */
[----:B--2---:R-:W-:Y:S11]  /*d120*/  HMMA.16816.F32.BF16 R12, R20, R6, R12 ;  /* 0x00000006140c723c */ /* 0x004ff6000004180c */
[----:B------:R-:W-:Y:S11]  /*d130*/  @!UPT UIADD3 URZ, URZ, URZ, URZ ;  /* 0x0000003f3f3ff290 */ /* 0x000ff6000fffe03f */
[----:B------:R-:W-:Y:S01]  /*d140*/  @!UPT UIADD3 URZ, URZ, URZ, URZ ;  /* 0x0000003f3f3ff290 */ /* 0x000fe2000fffe03f */
[----:B------:R-:W-:Y:S04]  /*d150*/  STL.64 [R1+0x250], R12 ;  /* 0x0002500c01007387 */ /* 0x000fe80000100a00 */
[----:B------:R0:W-:Y:S04]  /*d160*/  STL.64 [R1+0x258], R14 ;  /* 0x0002580e01007387 */ /* 0x0001e80000100a00 */
[----:B0-----:R-:W2:Y:S04]  /*d170*/  LDL.LU.64 R14, [R1+0x768] ;  /* 0x00076800010e7983 */ /* 0x001ea80000300a00 */
[----:B------:R-:W2:Y:S04]  /*d180*/  LDL.LU.64 R12, [R1+0x760] ;  /* 0x00076000010c7983 */ /* 0x000ea80000300a00 */
[----:B------:R0:W-:Y:S04]  /*d190*/  STL.64 [R1+0x6e8], R6 ;  /* 0x0006e80601007387 */ /* 0x0001e80000100a00 */
[----:B----4-:R1:W-:Y:S01]  /*d1a0*/  STL.64 [R1+0x6e0], R4 ;  /* 0x0006e00401007387 */ /* 0x0103e20000100a00 */
[----:B0-----:R-:W-:-:S02]  /*d1b0*/  IMAD.MOV.U32 R6, RZ, RZ, R9 ;  /* 0x000000ffff067224 */ /* 0x001fc400078e0009 */
[----:B------:R-:W-:Y:S01]  /*d1c0*/  IMAD.MOV.U32 R7, RZ, RZ, R29 ;  /* 0x000000ffff077224 */ /* 0x000fe200078e001d */
[----:B------:R-:W4:Y:S04]  /*d1d0*/  LDL.LU R9, [R1+0x75c] ;  /* 0x00075c0001097983 */ /* 0x000f280000300800 */
[----:B------:R0:W5:Y:S04]  /*d1e0*/  LDL.LU R29, [R1+0x758] ;  /* 0x00075800011d7983 */ /* 0x0001680000300800 */
[----:B------:R0:W-:Y:S04]  /*d1f0*/  STL.64 [R1+0x700], R6 ;  /* 0x0007000601007387 */ /* 0x0001e80000100a00 */
[----:B-1----:R-:W3:Y:S04]  /*d200*/  LDL.LU R4, [R1+0x80] ;  /* 0x0000800001047983 */ /* 0x002ee80000300800 */
[----:B------:R-:W3:Y:S04]  /*d210*/  LDL.LU R5, [R1+0x84] ;  /* 0x0000840001057983 */ /* 0x000ee80000300800 */
[----:B0-----:R-:W3:Y:S04]  /*d220*/  LDL.LU R6, [R1+0x88] ;  /* 0x0000880001067983 */ /* 0x001ee80000300800 */
[----:B------:R-:W3:Y:S01]  /*d230*/  LDL.LU R7, [R1+0x8c] ;  /* 0x00008c0001077983 */ /* 0x000ee20000300800 */
[----:B--2---:R-:W-:Y:S03]  /*d240*/  HMMA.16816.F32.BF16 R12, R20, R10, R12 ;  /* 0x0000000a140c723c */ /* 0x004fe6000004180c */
[----:B---3--:R0:W-:Y:S04]  /*d250*/  STL.64 [R1+0x710], R6 ;  /* 0x0007100601007387 */ /* 0x0081e80000100a00 */
[----:B------:R-:W-:Y:S01]  /*d260*/  STL.64 [R1+0x708], R4 ;  /* 0x0007080401007387 */ /* 0x000fe20000100a00 */
[----:B0-----:R-:W-:-:S03]  /*d270*/  IMAD.MOV.U32 R6, RZ, RZ, R28 ;  /* 0x000000ffff067224 */ /* 0x001fc600078e001c */
[----:B------:R-:W2:Y:S01]  /*d280*/  LDL.LU R28, [R1+0x754] ;  /* 0x00075400011c7983 */ /* 0x000ea20000300800 */
[----:B------:R-:W-:-:S03]  /*d290*/  IMAD.MOV.U32 R7, RZ, RZ, R3 ;  /* 0x000000ffff077224 */ /* 0x000fc600078e0003 */
[----:B------:R-:W3:Y:S08]  /*d2a0*/  LDL.LU R3, [R1+0x750] ;  /* 0x0007500001037983 */ /* 0x000ef00000300800 */
[----:B------:R-:W-:Y:S04]  /*d2b0*/  STL.64 [R1+0x240], R12 ;  /* 0x0002400c01007387 */ /* 0x000fe80000100a00 */
[----:B------:R0:W-:Y:S04]  /*d2c0*/  STL.64 [R1+0x248], R14 ;  /* 0x0002480e01007387 */ /* 0x0001e80000100a00 */
[----:B0-----:R-:W2:Y:S04]  /*d2d0*/  LDL.LU.64 R14, [R1+0x748] ;  /* 0x00074800010e7983 */ /* 0x001ea80000300a00 */
[----:B------:R-:W3:Y:S04]  /*d2e0*/  LDL.LU.64 R12, [R1+0x740] ;  /* 0x00074000010c7983 */ /* 0x000ee80000300a00 */
[----:B------:R-:W-:Y:S04]  /*d2f0*/  STL.64 [R1+0x6f8], R10 ;  /* 0x0006f80a01007387 */ /* 0x000fe80000100a00 */
[----:B----4-:R0:W-:Y:S04]  /*d300*/  STL.64 [R1+0x6f0], R8 ;  /* 0x0006f00801007387 */ /* 0x0101e80000100a00 */
[----:B0-----:R-:W4:Y:S04]  /*d310*/  LDL.LU R8, [R1+0x3e0] ;  /* 0x0003e00001087983 */ /* 0x001f280000300800 */
        /* <DEDUP_REMOVED lines=8> */
[----:B------:R-:W2:Y:S04]  /*d3a0*/  LDL.LU R10, [R1+0x98] ;  /* 0x00009800010a7983 */ /* 0x000ea80000300800 */
[----:B------:R-:W2:Y:S04]  /*d3b0*/  LDL.LU R11, [R1+0x9c] ;  /* 0x00009c00010b7983 */ /* 0x000ea80000300800 */
[----:B------:R-:W2:Y:S04]  /*d3c0*/  LDL.LU.64 R26, [R1+0x738] ;  /* 0x00073800011a7983 */ /* 0x000ea80000300a00 */
[----:B------:R-:W2:Y:S04]  /*d3d0*/  LDL.LU.64 R24, [R1+0x730] ;  /* 0x0007300001187983 */ /* 0x000ea80000300a00 */
[----:B------:R-:W-:Y:S04]  /*d3e0*/  STL.64 [R1+0x110], R20 ;  /* 0x0001101401007387 */ /* 0x000fe80000100a00 */
[----:B------:R0:W-:Y:S02]  /*d3f0*/  STL.64 [R1+0x118], R22 ;  /* 0x0001181601007387 */ /* 0x0001e40000100a00 */
[----:B0-----:R-:W-:-:S02]  /*d400*/  IMAD.MOV.U32 R22, RZ, RZ, R2 ;  /* 0x000000ffff167224 */ /* 0x001fc400078e0002 */
[----:B------:R-:W3:Y:S01]  /*d410*/  LDL.LU R2, [R1+0x728] ;  /* 0x0007280001027983 */ /* 0x000ee20000300800 */
[----:B--2---:R-:W-:Y:S03]  /*d420*/  HMMA.16816.F32.BF16 R4, R24, R6, R8 ;  /* 0x000000061804723c */ /* 0x004fe60000041808 */
[----:B------:R-:W2:Y:S04]  /*d430*/  LDL.LU.64 R10, [R1+0x720] ;  /* 0x00072000010a7983 */ /* 0x000ea80000300a00 */
[----:B------:R-:W2:Y:S11]  /*d440*/  LDL.LU.64 R8, [R1+0x718] ;  /* 0x0007180001087983 */ /* 0x000eb60000300a00 */
[----:B------:R-:W-:Y:S05]  /*d450*/  @!UPT UIADD3 URZ, URZ, URZ, URZ ;  /* 0x0000003f3f3ff290 */ /* 0x000fea000fffe03f */
[----:B------:R-:W-:Y:S04]  /*d460*/  STL.64 [R1+0x90], R4 ;  /* 0x0000900401007387 */ /* 0x000fe80000100a00 */
[----:B------:R0:W-:Y:S04]  /*d470*/  STL.64 [R1+0x98], R6 ;  /* 0x0000980601007387 */ /* 0x0001e80000100a00 */
[----:B0-----:R-:W4:Y:S04]  /*d480*/  LDL.LU.64 R6, [R1+0x710] ;  /* 0x0007100001067983 */ /* 0x001f280000300a00 */
[----:B------:R-:W4:Y:S01]  /*d490*/  LDL.LU.64 R4, [R1+0x708] ;  /* 0x0007080001047983 */ /* 0x000f220000300a00 */
[----:B------:R-:W-:-:S07]  /*d4a0*/  IMAD.MOV.U32 R23, RZ, RZ, R19 ;  /* 0x000000ffff177224 */ /* 0x000fce00078e0013 */
[C---:B----4-:R-:W-:Y:S01]  /*d4b0*/  HMMA.16816.F32.BF16 R20, R24.reuse, R22, R4 ;  /* 0x000000161814723c */ /* 0x050fe20000041804 */
[----:B------:R-:W2:Y:S11]  /*d4c0*/  LDL.LU.64 R6, [R1+0x700] ;  /* 0x0007000001067983 */ /* 0x000eb60000300a00 */
[----:B------:R-:W-:Y:S11]  /*d4d0*/  @!UPT UIADD3 URZ, URZ, URZ, URZ ;  /* 0x0000003f3f3ff290 */ /* 0x000ff6000fffe03f */
[----:B------:R-:W-:Y:S04]  /*d4e0*/  STL.64 [R1+0x80], R20 ;  /* 0x0000801401007387 */ /* 0x000fe80000100a00 */
[----:B------:R0:W-:Y:S04]  /*d4f0*/  STL.64 [R1+0x88], R22 ;  /* 0x0000881601007387 */ /* 0x0001e80000100a00 */
[----:B0-----:R-:W4:Y:S01]  /*d500*/  LDL.LU.64 R22, [R1+0x4a8] ;  /* 0x0004a80001167983 */ /* 0x001f220000300a00 */
[----:B--2---:R-:W-:Y:S03]  /*d510*/  HMMA.16816.F32.BF16 R4, R24, R6, R8 ;  /* 0x000000061804723c */ /* 0x004fe60000041808 */
[----:B------:R-:W2:Y:S04]  /*d520*/  LDL.LU.64 R10, [R1+0x6f8] ;  /* 0x0006f800010a7983 */ /* 0x000ea80000300a00 */
[----:B------:R-:W2:Y:S11]  /*d530*/  LDL.LU.64 R8, [R1+0x6f0] ;  /* 0x0006f00001087983 */ /* 0x000eb60000300a00 */
[----:B------:R-:W-:Y:S05]  /*d540*/  @!UPT UIADD3 URZ, URZ, URZ, URZ ;  /* 0x0000003f3f3ff290 */ /* 0x000fea000fffe03f */
[----:B------:R-:W-:Y:S04]  /*d550*/  STL.64 [R1+0x3e0], R4 ;  /* 0x0003e00401007387 */ /* 0x000fe80000100a00 */
[----:B------:R0:W-:Y:S04]  /*d560*/  STL.64 [R1+0x3e8], R6 ;  /* 0x0003e80601007387 */ /* 0x0001e80000100a00 */
[----:B0-----:R-:W3:Y:S04]  /*d570*/  LDL.LU.64 R6, [R1+0x6e8] ;  /* 0x0006e80001067983 */ /* 0x001ee80000300a00 */
[----:B------:R-:W3:Y:S01]  /*d580*/  LDL.LU.64 R4, [R1+0x6e0] ;  /* 0x0006e00001047983 */ /* 0x000ee20000300a00 */
[----:B------:R-:W-:-:S03]  /*d590*/  IMAD.MOV.U32 R19, RZ, RZ, c[0x0][0x18c] ;  /* 0x00006300ff137624 */ /* 0x000fc600078e00ff */
[----:B------:R-:W4:Y:S01]  /*d5a0*/  LDL.LU.64 R20, [R1+0x4b8] ;  /* 0x0004b80001147983 */ /* 0x000f220000300a00 */
[----:B------:R-:W-:-:S04]  /*d5b0*/  IMAD.SHL.U32 R19, R19, 0x20, RZ ;  /* 0x0000002013137824 */ /* 0x000fc800078e00ff */
[----:B------:R-:W-:-:S05]  /*d5c0*/  IMAD.WIDE R12, R19, 0x2, R12 ;  /* 0x00000002130c7825 */ /* 0x000fca00078e020c */
[----:B------:R-:W-:Y:S04]  /*d5d0*/  STL [R1+0x5c8], R12 ;  /* 0x0005c80c01007387 */ /* 0x000fe80000100800 */
[----:B------:R0:W-:Y:S04]  /*d5e0*/  STL [R1+0x5c4], R13 ;  /* 0x0005c40d01007387 */ /* 0x0001e80000100800 */
[----:B0-----:R-:W4:Y:S01]  /*d5f0*/  LDL.LU.64 R12, [R1+0x478] ;  /* 0x00047800010c7983 */ /* 0x001f220000300a00 */
[----:B--2---:R-:W-:-:S05]  /*d600*/  IMAD.WIDE R8, R19, 0x2, R8 ;  /* 0x0000000213087825 */ /* 0x004fca00078e0208 */
[----:B------:R-:W-:Y:S04]  /*d610*/  STL [R1+0x5bc], R8 ;  /* 0x0005bc0801007387 */ /* 0x000fe80000100800 */
[----:B------:R0:W-:Y:S04]  /*d620*/  STL [R1+0x5b8], R9 ;  /* 0x0005b80901007387 */ /* 0x0001e80000100800 */
[----:B0-----:R-:W2:Y:S01]  /*d630*/  LDL.LU.64 R8, [R1+0x480] ;  /* 0x0004800001087983 */ /* 0x001ea20000300a00 */
[----:B---3--:R-:W-:-:S05]  /*d640*/  IMAD.WIDE R4, R19, 0x2, R4 ;  /* 0x0000000213047825 */ /* 0x008fca00078e0204 */
[----:B------:R-:W-:Y:S04]  /*d650*/  STL [R1+0x5b4], R4 ;  /* 0x0005b40401007387 */ /* 0x000fe80000100800 */
[----:B------:R0:W-:Y:S04]  /*d660*/  STL [R1+0x5ac], R5 ;  /* 0x0005ac0501007387 */ /* 0x0001e80000100800 */
[----:B0-----:R-:W3:Y:S01]  /*d670*/  LDL.LU.64 R4, [R1+0x488] ;  /* 0x0004880001047983 */ /* 0x001ee20000300a00 */
[----:B----4-:R-:W-:-:S05]  /*d680*/  IMAD.WIDE R12, R19, 0x2, R12 ;  /* 0x00000002130c7825 */ /* 0x010fca00078e020c */
        /* <DEDUP_REMOVED lines=13> */
[----:B------:R0:W-:Y:S02]  /*d760*/  STL [R1+0x588], R13 ;  /* 0x0005880d01007387 */ /* 0x0001e40000100800 */
[----:B0-----:R-:W-:-:S04]  /*d770*/  IMAD.WIDE R12, R19, 0x2, R22 ;  /* 0x00000002130c7825 */ /* 0x001fc800078e0216 */
[----:B------:R-:W-:Y:S02]  /*d780*/  IMAD.MOV.U32 R22, RZ, RZ, R17 ;  /* 0x000000ffff167224 */ /* 0x000fe400078e0011 */
[----:B------:R-:W-:Y:S02]  /*d790*/  IMAD.MOV.U32 R23, RZ, RZ, R16 ;  /* 0x000000ffff177224 */ /* 0x000fe400078e0010 */
[----:B--2---:R-:W-:-:S05]  /*d7a0*/  IMAD.WIDE R8, R19, 0x2, R8 ;  /* 0x0000000213087825 */ /* 0x004fca00078e0208 */
[----:B------:R-:W-:Y:S04]  /*d7b0*/  STL [R1+0x584], R8 ;  /* 0x0005840801007387 */ /* 0x000fe80000100800 */
[----:B------:R0:W-:Y:S04]  /*d7c0*/  STL [R1+0x580], R9 ;  /* 0x0005800901007387 */ /* 0x0001e80000100800 */
[----:B0-----:R-:W2:Y:S01]  /*d7d0*/  LDL.LU.64 R8, [R1+0x4b0] ;  /* 0x0004b00001087983 */ /* 0x001ea20000300a00 */
[----:B---3--:R-:W-:-:S05]  /*d7e0*/  IMAD.WIDE R4, R19, 0x2, R4 ;  /* 0x0000000213047825 */ /* 0x008fca00078e0204 */
[----:B------:R-:W-:Y:S04]  /*d7f0*/  STL [R1+0x57c], R4 ;  /* 0x00057c0401007387 */ /* 0x000fe80000100800 */
[----:B------:R0:W-:Y:S04]  /*d800*/  STL [R1+0x578], R5 ;  /* 0x0005780501007387 */ /* 0x0001e80000100800 */
[----:B------:R-:W3:Y:S04]  /*d810*/  LDL.LU.64 R16, [R1+0x500] ;  /* 0x0005000001107983 */ /* 0x000ee80000300a00 */
[----:B------:R-:W-:Y:S01]  /*d820*/  STL [R1+0x574], R12 ;  /* 0x0005740c01007387 */ /* 0x000fe20000100800 */
[----:B0-----:R-:W-:-:S03]  /*d830*/  IMAD.WIDE R4, R19, 0x2, R20 ;  /* 0x0000000213047825 */ /* 0x001fc600078e0214 */
[----:B------:R0:W-:Y:S04]  /*d840*/  STL [R1+0x570], R13 ;  /* 0x0005700d01007387 */ /* 0x0001e80000100800 */
[----:B0-----:R-:W4:Y:S04]  /*d850*/  LDL.LU.64 R12, [R1+0x4c0] ;  /* 0x0004c000010c7983 */ /* 0x001f280000300a00 */
[----:B------:R-:W3:Y:S04]  /*d860*/  LDL.LU.64 R20, [R1+0x4f8] ;  /* 0x0004f80001147983 */ /* 0x000ee80000300a00 */
[----:B------:R0:W-:Y:S02]  /*d870*/  STL.64 [R1+0x6c0], R22 ;  /* 0x0006c01601007387 */ /* 0x0001e40000100a00 */
[----:B0-----:R-:W-:-:S02]  /*d880*/  IMAD.MOV.U32 R22, RZ, RZ, R0 ;  /* 0x000000ffff167224 */ /* 0x001fc400078e0000 */
[C---:B--2---:R-:W-:Y:S01]  /*d890*/  IMAD.WIDE R8, R19.reuse, 0x2, R8 ;  /* 0x0000000213087825 */ /* 0x044fe200078e0208 */
[----:B---3--:R0:W-:Y:S04]  /*d8a0*/  STL.64 [R1+0x6b8], R20 ;  /* 0x0006b81401007387 */ /* 0x0081e80000100a00 */
[----:B0-----:R-:W2:Y:S04]  /*d8b0*/  LDL.LU.64 R20, [R1+0x4e0] ;  /* 0x0004e00001147983 */ /* 0x001ea80000300a00 */
[----:B------:R-:W3:Y:S04]  /*d8c0*/  LDL.LU R0, [R1+0x6d8] ;  /* 0x0006d80001007983 */ /* 0x000ee80000300800 */
[----:B------:R-:W-:Y:S04]  /*d8d0*/  STL [R1+0x56c], R8 ;  /* 0x00056c0801007387 */ /* 0x000fe80000100800 */
[----:B------:R0:W-:Y:S04]  /*d8e0*/  STL [R1+0x568], R9 ;  /* 0x0005680901007387 */ /* 0x0001e80000100800 */
[----:B0-----:R-:W2:Y:S04]  /*d8f0*/  LDL.LU.64 R8, [R1+0x4c8] ;  /* 0x0004c80001087983 */ /* 0x001ea80000300a00 */
        /* <DEDUP_REMOVED lines=9> */
[----:B------:R-:W-:Y:S01]  /*d990*/  STL [R1+0x4b8], R9 ;  /* 0x0004b80901007387 */ /* 0x000fe20000100800 */
[----:B---3--:R-:W-:-:S05]  /*d9a0*/  IMAD.WIDE R4, R19, 0x2, R4 ;  /* 0x0000000213047825 */ /* 0x008fca00078e0204 */
[----:B------:R-:W-:Y:S04]  /*d9b0*/  STL [R1+0x4b4], R4 ;  /* 0x0004b40401007387 */ /* 0x000fe80000100800 */
[----:B------:R0:W-:Y:S04]  /*d9c0*/  STL [R1+0x4b0], R5 ;  /* 0x0004b00501007387 */ /* 0x0001e80000100800 */
[----:B0-----:R-:W2:Y:S04]  /*d9d0*/  LDL.LU.64 R4, [R1+0x4e8] ;  /* 0x0004e80001047983 */ /* 0x001ea80000300a00 */
[----:B------:R-:W-:Y:S04]  /*d9e0*/  STL.64 [R1+0x6d0], R6 ;  /* 0x0006d00601007387 */ /* 0x000fe80000100a00 */
[----:B--2---:R0:W-:Y:S04]  /*d9f0*/  STL.64 [R1+0x6c8], R4 ;  /* 0x0006c80401007387 */ /* 0x0041e80000100a00 */
[----:B0-----:R-:W2:Y:S04]  /*da00*/  LDL.LU R4, [R1+0x3d0] ;  /* 0x0003d00001047983 */ /* 0x001ea80000300800 */
[----:B------:R-:W2:Y:S04]  /*da10*/  LDL.LU R5, [R1+0x3d4] ;  /* 0x0003d40001057983 */ /* 0x000ea80000300800 */
[----:B------:R-:W2:Y:S04]  /*da20*/  LDL.LU R6, [R1+0x3d8] ;  /* 0x0003d80001067983 */ /* 0x000ea80000300800 */
[----:B------:R-:W2:Y:S01]  /*da30*/  LDL.LU R7, [R1+0x3dc] ;  /* 0x0003dc0001077983 */ /* 0x000ea20000300800 */
[----:B------:R-:W-:-:S02]  /*da40*/  IMAD.MOV.U32 R23, RZ, RZ, R18 ;  /* 0x000000ffff177224 */ /* 0x000fc400078e0012 */
[----:B------:R-:W-:-:S04]  /*da50*/  IMAD.WIDE R8, R19, 0x2, R20 ;  /* 0x0000000213087825 */ /* 0x000fc800078e0214 */
[C---:B----4-:R-:W-:Y:S01]  /*da60*/  IMAD.WIDE R12, R19.reuse, 0x2, R12 ;  /* 0x00000002130c7825 */ /* 0x050fe200078e020c */
[----:B--2---:R-:W-:Y:S01]  /*da70*/  HMMA.16816.F32.BF16 R20, R24, R22, R4 ;  /* 0x000000161814723c */ /* 0x004fe20000041804 */
[----:B------:R-:W2:Y:S04]  /*da80*/  LDL.LU.64 R6, [R1+0x6d0] ;  /* 0x0006d00001067983 */ /* 0x000ea80000300a00 */
[----:B------:R-:W3:Y:S11]  /*da90*/  LDL.LU.64 R4, [R1+0x6c8] ;  /* 0x0006c80001047983 */ /* 0x000ef60000300a00 */
[----:B------:R-:W-:Y:S07]  /*daa0*/  @!UPT UIADD3 URZ, URZ, URZ, URZ ;  /* 0x0000003f3f3ff290 */ /* 0x000fee000fffe03f */
[----:B------:R-:W-:Y:S04]  /*dab0*/  STL.64 [R1+0x3d0], R20 ;  /* 0x0003d01401007387 */ /* 0x000fe80000100a00 */
[----:B------:R0:W-:Y:S04]  /*dac0*/  STL.64 [R1+0x3d8], R22 ;  /* 0x0003d81601007387 */ /* 0x0001e80000100a00 */
[----:B0-----:R-:W4:Y:S04]  /*dad0*/  LDL.LU.64 R22, [R1+0x6c0] ;  /* 0x0006c00001167983 */ /* 0x001f280000300a00 */
[----:B------:R-:W2:Y:S04]  /*dae0*/  LDL.LU.64 R20, [R1+0x6b8] ;  /* 0x0006b80001147983 */ /* 0x000ea80000300a00 */
[----:B------:R-:W-:Y:S04]  /*daf0*/  STL [R1+0x4ac], R12 ;  /* 0x0004ac0c01007387 */ /* 0x000fe80000100800 */
[----:B------:R0:W-:Y:S04]  /*db00*/  STL [R1+0x4a8], R13 ;  /* 0x0004a80d01007387 */ /* 0x0001e80000100800 */
[----:B0-----:R-:W2:Y:S04]  /*db10*/  LDL.LU.64 R12, [R1+0x4f0] ;  /* 0x0004f000010c7983 */ /* 0x001ea80000300a00 */
[----:B------:R-:W-:Y:S04]  /*db20*/  STL [R1+0x4a4], R8 ;  /* 0x0004a40801007387 */ /* 0x000fe80000100800 */
[----:B------:R-:W-:Y:S04]  /*db30*/  STL [R1+0x4a0], R9 ;  /* 0x0004a00901007387 */ /* 0x000fe80000100800 */
[----:B------:R-:W-:Y:S01]  /*db40*/  STL.64 [R1+0x6b0], R14 ;  /* 0x0006b00e01007387 */ /* 0x000fe20000100a00 */
[----:B--2---:R-:W-:-:S05]  /*db50*/  IMAD.WIDE R12, R19, 0x2, R12 ;  /* 0x00000002130c7825 */ /* 0x004fca00078e020c */
[----:B------:R0:W-:Y:S04]  /*db60*/  STL.64 [R1+0x6a8], R12 ;  /* 0x0006a80c01007387 */ /* 0x0001e80000100a00 */
[----:B0-----:R-:W4:Y:S04]  /*db70*/  LDL.LU R12, [R1+0x3c0] ;  /* 0x0003c000010c7983 */ /* 0x001f280000300800 */
[----:B------:R-:W4:Y:S04]  /*db80*/  LDL.LU R13, [R1+0x3c4] ;  /* 0x0003c400010d7983 */ /* 0x000f280000300800 */
[----:B------:R-:W4:Y:S04]  /*db90*/  LDL.LU R14, [R1+0x3c8] ;  /* 0x0003c800010e7983 */ /* 0x000f280000300800 */
[----:B------:R-:W4:Y:S01]  /*dba0*/  LDL.LU R15, [R1+0x3cc] ;  /* 0x0003cc00010f7983 */ /* 0x000f220000300800 */
[----:B---3--:R-:W-:-:S04]  /*dbb0*/  IMAD.WIDE R4, R19, 0x2, R4 ;  /* 0x0000000213047825 */ /* 0x008fc800078e0204 */
[C---:B------:R-:W-:Y:S01]  /*dbc0*/  IMAD.WIDE R8, R19.reuse, 0x2, R20 ;  /* 0x0000000213087825 */ /* 0x040fe200078e0214 */
[----:B------:R-:W-:Y:S04]  /*dbd0*/  STL [R1+0x49c], R4 ;  /* 0x00049c0401007387 */ /* 0x000fe80000100800 */
[----:B------:R-:W-:Y:S01]  /*dbe0*/  STL [R1+0x498], R5 ;  /* 0x0004980501007387 */ /* 0x000fe20000100800 */
[----:B----4-:R-:W-:Y:S03]  /*dbf0*/  HMMA.16816.F32.BF16 R20, R24, R22, R12 ;  /* 0x000000161814723c */ /* 0x010fe6000004180c */
[----:B------:R-:W2:Y:S04]  /*dc00*/  LDL.LU.64 R14, [R1+0x6b0] ;  /* 0x0006b000010e7983 */ /* 0x000ea80000300a00 */
[----:B------:R-:W3:Y:S11]  /*dc10*/  LDL.LU.64 R12, [R1+0x6a8] ;  /* 0x0006a800010c7983 */ /* 0x000ef60000300a00 */
[----:B------:R-:W-:Y:S05]  /*dc20*/  @!UPT UIADD3 URZ, URZ, URZ, URZ ;  /* 0x0000003f3f3ff290 */ /* 0x000fea000fffe03f */
[----:B------:R0:W-:Y:S04]  /*dc30*/  STL.64 [R1+0x3c0], R20 ;  /* 0x0003c01401007387 */ /* 0x0001e80000100a00 */
[----:B------:R-:W-:Y:S04]  /*dc40*/  STL.64 [R1+0x3c8], R22 ;  /* 0x0003c81601007387 */ /* 0x000fe80000100a00 */
[----:B---3--:R-:W-:Y:S04]  /*dc50*/  STL [R1+0x494], R12 ;  /* 0x0004940c01007387 */ /* 0x008fe80000100800 */
[----:B0-----:R-:W3:Y:S04]  /*dc60*/  LDL.LU.64 R20, [R1+0x538] ;  /* 0x0005380001147983 */ /* 0x001ee80000300a00 */
[----:B---3--:R0:W-:Y:S04]  /*dc70*/  STL.64 [R1+0x670], R20 ;  /* 0x0006701401007387 */ /* 0x0081e80000100a00 */
[----:B0-----:R-:W3:Y:S04]  /*dc80*/  LDL.LU R20, [R1+0x3a0] ;  /* 0x0003a00001147983 */ /* 0x001ee80000300800 */
[----:B------:R-:W3:Y:S04]  /*dc90*/  LDL.LU R21, [R1+0x3a4] ;  /* 0x0003a40001157983 */ /* 0x000ee80000300800 */
[----:B------:R-:W4:Y:S04]  /*dca0*/  LDL.LU R22, [R1+0x3a8] ;  /* 0x0003a80001167983 */ /* 0x000f280000300800 */
[----:B------:R-:W4:Y:S01]  /*dcb0*/  LDL.LU R23, [R1+0x3ac] ;  /* 0x0003ac0001177983 */ /* 0x000f220000300800 */
[----:B------:R-:W-:-:S04]  /*dcc0*/  IMAD.WIDE R4, R19, 0x2, R16 ;  /* 0x0000000213047825 */ /* 0x000fc800078e0210 */
[----:B------:R-:W-:Y:S02]  /*dcd0*/  IMAD.MOV.U32 R16, RZ, RZ, R0 ;  /* 0x000000ffff107224 */ /* 0x000fe400078e0000 */
[----:B------:R-:W-:Y:S02]  /*dce0*/  IMAD.MOV.U32 R17, RZ, RZ, R2 ;  /* 0x000000ffff117224 */ /* 0x000fe400078e0002 */
[----:B------:R-:W-:Y:S01]  /*dcf0*/  IMAD.MOV.U32 R18, RZ, RZ, R3 ;  /* 0x000000ffff127224 */ /* 0x000fe200078e0003 */
[----:B----4-:R-:W-:Y:S04]  /*dd00*/  STL.64 [R1+0x688], R22 ;  /* 0x0006881601007387 */ /* 0x010fe80000100a00 */
[----:B---3--:R0:W-:Y:S04]  /*dd10*/  STL.64 [R1+0x680], R20 ;  /* 0x0006801401007387 */ /* 0x0081e80000100a00 */
[----:B0-----:R-:W3:Y:S04]  /*dd20*/  LDL.LU R20, [R1+0x3b0] ;  /* 0x0003b00001147983 */ /* 0x001ee80000300800 */
[----:B------:R-:W3:Y:S04]  /*dd30*/  LDL.LU R21, [R1+0x3b4] ;  /* 0x0003b40001157983 */ /* 0x000ee80000300800 */
[----:B------:R-:W3:Y:S04]  /*dd40*/  LDL.LU R22, [R1+0x3b8] ;  /* 0x0003b80001167983 */ /* 0x000ee80000300800 */
[----:B------:R-:W3:Y:S04]  /*dd50*/  LDL.LU R23, [R1+0x3bc] ;  /* 0x0003bc0001177983 */ /* 0x000ee80000300800 */
[----:B------:R0:W5:Y:S04]  /*dd60*/  LDL.LU R0, [R1+0x6a4] ;  /* 0x0006a40001007983 */ /* 0x0001680000300800 */
[----:B------:R-:W4:Y:S04]  /*dd70*/  LDL.LU R2, [R1+0x6a0] ;  /* 0x0006a00001027983 */ /* 0x000f280000300800 */
[----:B------:R-:W4:Y:S01]  /*dd80*/  LDL.LU R3, [R1+0x69c] ;  /* 0x00069c0001037983 */ /* 0x000f220000300800 */
[----:B------:R-:W-:-:S03]  /*dd90*/  IMAD.MOV.U32 R19, RZ, RZ, R28 ;  /* 0x000000ffff137224 */ /* 0x000fc600078e001c */
[----:B------:R0:W5:Y:S04]  /*dda0*/  LDL.LU R28, [R1+0x698] ;  /* 0x00069800011c7983 */ /* 0x0001680000300800 */
[----:B------:R1:W-:Y:S04]  /*ddb0*/  STL [R1+0x490], R13 ;  /* 0x0004900d01007387 */ /* 0x0003e80000100800 */
[----:B------:R-:W-:Y:S01]  /*ddc0*/  STL [R1+0x48c], R8 ;  /* 0x00048c0801007387 */ /* 0x000fe20000100800 */
[----:B-1----:R-:W-:-:S03]  /*ddd0*/  IMAD.MOV.U32 R13, RZ, RZ, c[0x0][0x18c] ;  /* 0x00006300ff0d7624 */ /* 0x002fc600078e00ff */
[----:B------:R1:W-:Y:S01]  /*dde0*/  STL [R1+0x488], R9 ;  /* 0x0004880901007387 */ /* 0x0003e20000100800 */
[----:B------:R-:W-:-:S03]  /*ddf0*/  IMAD.SHL.U32 R13, R13, 0x20, RZ ;  /* 0x000000200d0d7824 */ /* 0x000fc600078e00ff */
[----:B-1----:R-:W2:Y:S01]  /*de00*/  LDL.LU.64 R8, [R1+0x510] ;  /* 0x0005100001087983 */ /* 0x002ea20000300a00 */
[----:B----4-:R-:W-:-:S03]  /*de10*/  IMAD.WIDE R12, R13, 0x2, R2 ;  /* 0x000000020d0c7825 */ /* 0x010fc600078e0202 */
[----:B------:R-:W4:Y:S01]  /*de20*/  LDL.LU.64 R2, [R1+0x690] ;  /* 0x0006900001027983 */ /* 0x000f220000300a00 */
[----:B---3--:R-:W-:Y:S03]  /*de30*/  HMMA.16816.F32.BF16 R20, R24, R6, R20 ;  /* 0x000000061814723c */ /* 0x008fe60000041814 */
[----:B------:R-:W-:Y:S04]  /*de40*/  STL [R1+0x484], R4 ;  /* 0x0004840401007387 */ /* 0x000fe80000100800 */
[----:B------:R-:W-:Y:S11]  /*de50*/  STL [R1+0x480], R5 ;  /* 0x0004800501007387 */ /* 0x000ff60000100800 */
[----:B------:R-:W-:Y:S05]  /*de60*/  @!UPT UIADD3 URZ, URZ, URZ, URZ ;  /* 0x0000003f3f3ff290 */ /* 0x000fea000fffe03f */
[----:B------:R-:W-:Y:S04]  /*de70*/  STL.64 [R1+0x3b0], R20 ;  /* 0x0003b01401007387 */ /* 0x000fe80000100a00 */
[----:B------:R1:W-:Y:S04]  /*de80*/  STL.64 [R1+0x3b8], R22 ;  /* 0x0003b81601007387 */ /* 0x0003e80000100a00 */
[----:B-1----:R-:W3:Y:S04]  /*de90*/  LDL.LU.64 R22, [R1+0x688] ;  /* 0x0006880001167983 */ /* 0x002ee80000300a00 */
[----:B------:R-:W3:Y:S01]  /*dea0*/  LDL.LU.64 R20, [R1+0x680] ;  /* 0x0006800001147983 */ /* 0x000ee20000300a00 */
[----:B------:R-:W-:-:S03]  /*deb0*/  IMAD.MOV.U32 R5, RZ, RZ, c[0x0][0x18c] ;  /* 0x00006300ff057624 */ /* 0x000fc600078e00ff */
[----:B------:R-:W3:Y:S01]  /*dec0*/  LDL.LU.64 R6, [R1+0x528] ;  /* 0x0005280001067983 */ /* 0x000ee20000300a00 */
[----:B------:R-:W-:-:S04]  /*ded0*/  IMAD.SHL.U32 R5, R5, 0x20, RZ ;  /* 0x0000002005057824 */ /* 0x000fc800078e00ff */
[----:B--2---:R-:W-:-:S04]  /*dee0*/  IMAD.WIDE R8, R5, 0x2, R8 ;  /* 0x0000000205087825 */ /* 0x004fc800078e0208 */
[----:B----4-:R-:W-:Y:S02]  /*def0*/  IMAD.WIDE R4, R5, 0x2, R2 ;  /* 0x0000000205047825 */ /* 0x010fe400078e0202 */
[----:B------:R-:W2:Y:S04]  /*df00*/  LDL.LU.64 R2, [R1+0x678] ;  /* 0x0006780001027983 */ /* 0x000ea80000300a00 */
[----:B------:R-:W-:Y:S04]  /*df10*/  STL [R1+0x47c], R12 ;  /* 0x00047c0c01007387 */ /* 0x000fe80000100800 */
[----:B------:R-:W-:Y:S04]  /*df20*/  STL [R1+0x478], R13 ;  /* 0x0004780d01007387 */ /* 0x000fe80000100800 */
[----:B------:R-:W-:Y:S04]  /*df30*/  STL [R1+0x474], R8 ;  /* 0x0004740801007387 */ /* 0x000fe80000100800 */
[----:B------:R1:W-:Y:S04]  /*df40*/  STL [R1+0x470], R9 ;  /* 0x0004700901007387 */ /* 0x0003e80000100800 */
[----:B-1----:R-:W4:Y:S01]  /*df50*/  LDL.LU.64 R8, [R1+0x520] ;  /* 0x0005200001087983 */ /* 0x002f220000300a00 */
[----:B---3--:R-:W-:Y:S01]  /*df60*/  HMMA.16816.F32.BF16 R20, R24, R10, R20 ;  /* 0x0000000a1814723c */ /* 0x008fe20000041814 */
[----:B------:R-:W-:-:S02]  /*df70*/  IMAD.MOV.U32 R13, RZ, RZ, c[0x0][0x18c] ;  /* 0x00006300ff0d7624 */ /* 0x000fc400078e00ff */
[----:B------:R-:W-:Y:S02]  /*df80*/  STL [R1+0x46c], R4 ;  /* 0x00046c0401007387 */ /* 0x000fe40000100800 */
[----:B------:R-:W-:Y:S02]  /*df90*/  IMAD.SHL.U32 R13, R13, 0x20, RZ ;  /* 0x000000200d0d7824 */ /* 0x000fe400078e00ff */
[----:B------:R-:W-:Y:S11]  /*dfa0*/  STL [R1+0x468], R5 ;  /* 0x0004680501007387 */ /* 0x000ff60000100800 */
[----:B------:R-:W-:Y:S05]  /*dfb0*/  @!UPT UIADD3 URZ, URZ, URZ, URZ ;  /* 0x0000003f3f3ff290 */ /* 0x000fea000fffe03f */
[----:B------:R1:W-:Y:S04]  /*dfc0*/  STL.64 [R1+0x3a0], R20 ;  /* 0x0003a01401007387 */ /* 0x0003e80000100a00 */
[----:B------:R3:W-:Y:S04]  /*dfd0*/  STL.64 [R1+0x3a8], R22 ;  /* 0x0003a81601007387 */ /* 0x0007e80000100a00 */
[----:B-1----:R-:W4:Y:S01]  /*dfe0*/  LDL.LU.64 R20, [R1+0x670] ;  /* 0x0006700001147983 */ /* 0x002f220000300a00 */
[----:B--2---:R-:W-:-:S03]  /*dff0*/  IMAD.WIDE R4, R13, 0x2, R2 ;  /* 0x000000020d047825 */ /* 0x004fc600078e0202 */
[----:B------:R-:W2:Y:S01]  /*e000*/  LDL.LU.64 R2, [R1+0x668] ;  /* 0x0006680001027983 */ /* 0x000ea20000300a00 */
[----:B------:R-:W-:Y:S01]  /*e010*/  HMMA.16816.F32.BF16 R16, R24, R14, R16 ;  /* 0x0000000e1810723c */ /* 0x000fe20000041810 */
[----:B------:R-:W-:-:S04]  /*e020*/  IMAD.WIDE R6, R13, 0x2, R6 ;  /* 0x000000020d067825 */ /* 0x000fc800078e0206 */
[----:B---3--:R-:W-:Y:S02]  /*e030*/  IMAD.MOV.U32 R23, RZ, RZ, R7 ;  /* 0x000000ffff177224 */ /* 0x008fe400078e0007 */
[----:B----4-:R-:W-:-:S05]  /*e040*/  IMAD.WIDE R8, R13, 0x2, R8 ;  /* 0x000000020d087825 */ /* 0x010fca00078e0208 */
[----:B------:R-:W-:Y:S04]  /*e050*/  STL [R1+0x464], R8 ;  /* 0x0004640801007387 */ /* 0x000fe80000100800 */
[----:B------:R-:W-:Y:S04]  /*e060*/  STL [R1+0x460], R9 ;  /* 0x0004600901007387 */ /* 0x000fe80000100800 */
[----:B------:R-:W3:Y:S04]  /*e070*/  LDL.LU R11, [R1+0x5c0] ;  /* 0x0005c000010b7983 */ /* 0x000ee80000300800 */
[----:B------:R1:W-:Y:S01]  /*e080*/  STL [R1], R6 ;  /* 0x0000000601007387 */ /* 0x0003e20000100800 */
[----:B------:R-:W-:-:S03]  /*e090*/  IMAD.MOV.U32 R22, RZ, RZ, R4 ;  /* 0x000000ffff167224 */ /* 0x000fc600078e0004 */
[----:B-1----:R-:W4:Y:S04]  /*e0a0*/  LDL.LU.64 R6, [R1+0x540] ;  /* 0x0005400001067983 */ /* 0x002f280000300a00 */
[----:B------:R1:W-:Y:S04]  /*e0b0*/  STL.64 [R1+0x230], R16 ;  /* 0x0002301001007387 */ /* 0x0003e80000100a00 */
[----:B------:R0:W-:Y:S04]  /*e0c0*/  STL.64 [R1+0x238], R18 ;  /* 0x0002381201007387 */ /* 0x0001e80000100a00 */
[----:B------:R-:W4:Y:S04]  /*e0d0*/  LDL.LU.64 R24, [R1+0x550] ;  /* 0x0005500001187983 */ /* 0x000f280000300a00 */
[----:B------:R-:W4:Y:S01]  /*e0e0*/  LDL.LU.64 R26, [R1+0x558] ;  /* 0x00055800011a7983 */ /* 0x000f220000300a00 */
[----:B------:R-:W-:-:S04]  /*e0f0*/  IMAD.WIDE R8, R13, 0x2, R20 ;  /* 0x000000020d087825 */ /* 0x000fc800078e0214 */
[----:B------:R-:W-:Y:S02]  /*e100*/  IMAD.MOV.U32 R21, RZ, RZ, R5 ;  /* 0x000000ffff157224 */ /* 0x000fe400078e0005 */
[----:B--2---:R-:W-:Y:S02]  /*e110*/  IMAD.WIDE R4, R13, 0x2, R2 ;  /* 0x000000020d047825 */ /* 0x004fe400078e0202 */
[----:B------:R-:W2:Y:S02]  /*e120*/  LDL.LU.64 R2, [R1+0x660] ;  /* 0x0006600001027983 */ /* 0x000ea40000300a00 */
[----:B------:R-:W-:Y:S02]  /*e130*/  IMAD.MOV.U32 R12, RZ, RZ, c[0x0][0x188] ;  /* 0x00006200ff0c7624 */ /* 0x000fe400078e00ff */
[----:B-1----:R-:W-:Y:S02]  /*e140*/  IMAD.MOV.U32 R16, RZ, RZ, R4 ;  /* 0x000000ffff107224 */ /* 0x002fe400078e0004 */
[----:B------:R-:W-:-:S02]  /*e150*/  IMAD.SHL.U32 R12, R12, 0x20, RZ ;  /* 0x000000200c0c7824 */ /* 0x000fc400078e00ff */
[----:B------:R-:W-:Y:S01]  /*e160*/  IMAD.MOV.U32 R15, RZ, RZ, R5 ;  /* 0x000000ffff0f7224 */ /* 0x000fe200078e0005 */
[----:B------:R-:W-:Y:S01]  /*e170*/  UIADD3 UR4, UR4, -0x20, URZ ;  /* 0xffffffe004047890 */ /* 0x000fe2000fffe03f */
[----:B------:R-:W-:Y:S02]  /*e180*/  IMAD.MOV.U32 R10, RZ, RZ, R19 ;  /* 0x000000ffff0a7224 */ /* 0x000fe400078e0013 */
[----:B------:R-:W-:Y:S02]  /*e190*/  IMAD.MOV.U32 R20, RZ, RZ, R8 ;  /* 0x000000ffff147224 */ /* 0x000fe400078e0008 */
[----:B0-----:R-:W-:Y:S01]  /*e1a0*/  IMAD.MOV.U32 R19, RZ, RZ, R9 ;  /* 0x000000ffff137224 */ /* 0x001fe200078e0009 */
[----:B---3--:R-:W-:-:S04]  /*e1b0*/  IADD3 R11, R11, -0x1, RZ ;  /* 0xffffffff0b0b7810 */ /* 0x008fc80007ffe0ff */
[----:B------:R-:W-:Y:S01]  /*e1c0*/  ISETP.NE.U32.AND P0, PT, R11, RZ, PT ;  /* 0x000000ff0b00720c */ /* 0x000fe20003f05070 */
[----:B------:R0:W-:Y:S01]  /*e1d0*/  STL [R1+0x5c0], R11 ;  /* 0x0005c00b01007387 */ /* 0x0001e20000100800 */
[----:B----4-:R-:W-:-:S04]  /*e1e0*/  IMAD.WIDE R6, R13, 0x2, R6 ;  /* 0x000000020d067825 */ /* 0x010fc800078e0206 */
[----:B------:R-:W-:Y:S02]  /*e1f0*/  IMAD.MOV.U32 R18, RZ, RZ, R6 ;  /* 0x000000ffff127224 */ /* 0x000fe400078e0006 */
[----:B------:R-:W-:Y:S02]  /*e200*/  IMAD.MOV.U32 R17, RZ, RZ, R7 ;  /* 0x000000ffff117224 */ /* 0x000fe400078e0007 */
[----:B------:R-:W-:-:S04]  /*e210*/  IMAD.WIDE R6, R13, 0x2, R24 ;  /* 0x000000020d067825 */ /* 0x000fc800078e0218 */
[----:B------:R-:W-:-:S04]  /*e220*/  IMAD.WIDE R4, R13, 0x2, R26 ;  /* 0x000000020d047825 */ /* 0x000fc800078e021a */
[----:B------:R-:W-:Y:S02]  /*e230*/  IMAD.MOV.U32 R14, RZ, RZ, R6 ;  /* 0x000000ffff0e7224 */ /* 0x000fe400078e0006 */
[----:B------:R-:W-:Y:S02]  /*e240*/  IMAD.MOV.U32 R13, RZ, RZ, R7 ;  /* 0x000000ffff0d7224 */ /* 0x000fe400078e0007 */
[----:B0-----:R-:W-:Y:S02]  /*e250*/  IMAD.MOV.U32 R11, RZ, RZ, R5 ;  /* 0x000000ffff0b7224 */ /* 0x001fe400078e0005 */
[----:B--2---:R-:W-:-:S04]  /*e260*/  IMAD.WIDE R2, R12, 0x2, R2 ;  /* 0x000000020c027825 */ /* 0x004fc800078e0202 */
[----:B------:R-:W-:Y:S02]  /*e270*/  IMAD.MOV.U32 R12, RZ, RZ, R4 ;  /* 0x000000ffff0c7224 */ /* 0x000fe400078e0004 */
[----:B------:R-:W-:Y:S02]  /*e280*/  IMAD.MOV.U32 R4, RZ, RZ, R2 ;  /* 0x000000ffff047224 */ /* 0x000fe400078e0002 */
[----:B------:R-:W-:Y:S01]  /*e290*/  IMAD.MOV.U32 R2, RZ, RZ, R3 ;  /* 0x000000ffff027224 */ /* 0x000fe200078e0003 */
[----:B------:R-:W-:Y:S01]  /*e2a0*/  @!P0 CALL.REL.NOINC `(.L_x_2) ;  /* 0x0000001000008944 */ /* 0x000fe20003c00000 */
[----:B------:R-:W-:Y:S05]  /*e2b0*/  BRA `(.L_x_3) ;  /* 0xffff6c1000007947 */ /* 0x000fea000383ffff */
.L_x_2:
[----:B------:R-:W2:Y:S04]  /*e2c0*/  LDL.LU R27, [R1+0x3ac] ;  /* 0x0003ac00011b7983 */ /* 0x000ea80000300800 */
[----:B-----5:R-:W3:Y:S04]  /*e2d0*/  LDL.LU R0, [R1+0xdc] ;  /* 0x0000dc0001007983 */ /* 0x020ee80000300800 */
[----:B---3--:R0:W-:Y:S04]  /*e2e0*/  STL [R1+0x808], R0 ;  /* 0x0008080001007387 */ /* 0x0081e80000100800 */
[----:B0-----:R-:W3:Y:S04]  /*e2f0*/  LDL.LU R0, [R1+0xbc] ;  /* 0x0000bc0001007983 */ /* 0x001ee80000300800 */
        /* <DEDUP_REMOVED lines=33> */
[----:B------:R-:W3:Y:S01]  /*e510*/  LDL.LU R29, [R1+0xec] ;  /* 0x0000ec00011d7983 */ /* 0x000ee20000300800 */
[----:B--2---:R-:W-:-:S03]  /*e520*/  IMAD.MOV.U32 R0, RZ, RZ, R27 ;  /* 0x000000ffff007224 */ /* 0x004fc600078e001b */
[----:B---3--:R0:W-:Y:S04]  /*e530*/  STL [R1+0x810], R29 ;  /* 0x0008101d01007387 */ /* 0x0081e80000100800 */
[----:B0-----:R-:W2:Y:S04]  /*e540*/  LDL.LU R29, [R1+0x5c] ;  /* 0x00005c00011d7983 */ /* 0x001ea80000300800 */
[----:B--2---:R0:W-:Y:S04]  /*e550*/  STL [R1+0x818], R29 ;  /* 0x0008181d01007387 */ /* 0x0041e80000100800 */
        /* <DEDUP_REMOVED lines=30> */
[----:B------:R-:W2:Y:S04]  /*e740*/  LDL.LU R4, [R1+0xfc] ;  /* 0x0000fc0001047983 */ /* 0x000ea80000300800 */
[----:B------:R-:W2:Y:S04]  /*e750*/  LDL.LU R2, [R1+0x10c] ;  /* 0x00010c0001027983 */ /* 0x000ea80000300800 */
[----:B------:R-:W3:Y:S04]  /*e760*/  LDL.LU R22, [R1+0x58] ;  /* 0x0000580001167983 */ /* 0x000ee80000300800 */
        /* <DEDUP_REMOVED lines=12> */
[----:B------:R-:W2:Y:S01]  /*e830*/  LDL.LU R3, [R1+0xe4] ;  /* 0x0000e40001037983 */ /* 0x000ea20000300800 */
[----:B0-----:R-:W-:-:S03]  /*e840*/  IMAD.MOV.U32 R29, RZ, RZ, R10 ;  /* 0x000000ffff1d7224 */ /* 0x001fc600078e000a */
[----:B------:R-:W2:Y:S04]  /*e850*/  LDL.LU R5, [R1+0xf4] ;  /* 0x0000f40001057983 */ /* 0x000ea80000300800 */
[----:B------:R-:W2:Y:S04]  /*e860*/  LDL.LU R6, [R1+0x104] ;  /* 0x0001040001067983 */ /* 0x000ea80000300800 */
[----:B------:R-:W2:Y:S04]  /*e870*/  LDL.LU R7, [R1+0x50] ;  /* 0x0000500001077983 */ /* 0x000ea80000300800 */
[----:B------:R-:W2:Y:S04]  /*e880*/  LDL.LU R8, [R1+0xa0] ;  /* 0x0000a00001087983 */ /* 0x000ea80000300800 */
[----:B------:R-:W2:Y:S01]  /*e890*/  LDL.LU R9, [R1+0xb0] ;  /* 0x0000b00001097983 */ /* 0x000ea20000300800 */
[----:B------:R-:W-:-:S03]  /*e8a0*/  F2FP.BF16.PACK_AB R0, R29, R0 ;  /* 0x000000001d00723e */ /* 0x000fc600000010ff */
[----:B------:R-:W2:Y:S04]  /*e8b0*/  LDL.LU R24, [R1+0xc0] ;  /* 0x0000c00001187983 */ /* 0x000ea80000300800 */
[----:B------:R-:W2:Y:S04]  /*e8c0*/  LDL.LU R25, [R1+0xd0] ;  /* 0x0000d00001197983 */ /* 0x000ea80000300800 */
[----:B------:R-:W2:Y:S04]  /*e8d0*/  LDL.LU R26, [R1+0xe0] ;  /* 0x0000e000011a7983 */ /* 0x000ea80000300800 */
[----:B------:R-:W2:Y:S04]  /*e8e0*/  LDL.LU R27, [R1+0xf0] ;  /* 0x0000f000011b7983 */ /* 0x000ea80000300800 */
[----:B------:R-:W2:Y:S04]  /*e8f0*/  LDL.LU R10, [R1+0x100] ;  /* 0x00010000010a7983 */ /* 0x000ea80000300800 */
[----:B------:R0:W-:Y:S04]  /*e900*/  STL [R1+0x660], R28 ;  /* 0x0006601c01007387 */ /* 0x0001e80000100800 */
[----:B0-----:R-:W2:Y:S04]  /*e910*/  LDL.LU R28, [R1+0xcc] ;  /* 0x0000cc00011c7983 */ /* 0x001ea80000300800 */
[----:B------:R-:W2:Y:S04]  /*e920*/  LDL.LU R29, [R1+0x890] ;  /* 0x00089000011d7983 */ /* 0x000ea80000300800 */
[----:B------:R0:W-:Y:S04]  /*e930*/  STL [R1+0x48c], R0 ;  /* 0x00048c0001007387 */ /* 0x0001e80000100800 */
[----:B0-----:R-:W2:Y:S02]  /*e940*/  LDL.LU R0, [R1+0x88c] ;  /* 0x00088c0001007983 */ /* 0x001ea40000300800 */
[----:B--2---:R-:W-:-:S02]  /*e950*/  F2FP.BF16.PACK_AB R0, R29, R0 ;  /* 0x000000001d00723e */ /* 0x004fc400000010ff */
        /* <DEDUP_REMOVED lines=65> */
[----:B------:R2:W-:Y:S01]  /*ed70*/  STL [R1+0x3e8], R28 ;  /* 0x0003e81c01007387 */ /* 0x0005e20000100800 */
[----:B------:R-:W-:Y:S02]  /*ed80*/  F2FP.BF16.PACK_AB R3, R11, R3 ;  /* 0x000000030b03723e */ /* 0x000fe400000010ff */
[----:B--2---:R-:W-:Y:S02]  /*ed90*/  F2FP.BF16.PACK_AB R28, R0, R29 ;  /* 0x0000001d001c723e */ /* 0x004fe400000010ff */
[----:B------:R-:W-:Y:S02]  /*eda0*/  F2FP.BF16.PACK_AB R0, R4, R2 ;  /* 0x000000020400723e */ /* 0x000fe400000010ff */
[----:B---3--:R-:W-:Y:S01]  /*edb0*/  F2FP.BF16.PACK_AB R4, R22, R20 ;  /* 0x000000141604723e */ /* 0x008fe200000010ff */
[----:B------:R-:W-:Y:S01]  /*edc0*/  STL [R1+0x3e4], R28 ;  /* 0x0003e41c01007387 */ /* 0x000fe20000100800 */
[----:B----4-:R-:W-:-:S03]  /*edd0*/  F2FP.BF16.PACK_AB R2, R18, R16 ;  /* 0x000000101202723e */ /* 0x010fc600000010ff */
[----:B------:R0:W-:Y:S04]  /*ede0*/  STL [R1+0x3e0], R0 ;  /* 0x0003e00001007387 */ /* 0x0001e80000100800 */
[----:B------:R1:W-:Y:S01]  /*edf0*/  STL [R1+0x3dc], R4 ;  /* 0x0003dc0401007387 */ /* 0x0003e20000100800 */
[----:B0-----:R-:W-:-:S03]  /*ee00*/  F2FP.BF16.PACK_AB R0, R14, R12 ;  /* 0x0000000c0e00723e */ /* 0x001fc600000010ff */
[----:B------:R0:W-:Y:S01]  /*ee10*/  STL [R1+0x3d8], R2 ;  /* 0x0003d80201007387 */ /* 0x0001e20000100800 */
[----:B-1----:R-:W-:-:S03]  /*ee20*/  F2FP.BF16.PACK_AB R4, R23, R21 ;  /* 0x000000151704723e */ /* 0x002fc600000010ff */
[----:B------:R1:W-:Y:S01]  /*ee30*/  STL [R1+0x3d4], R0 ;  /* 0x0003d40001007387 */ /* 0x0003e20000100800 */
[----:B0-----:R-:W-:-:S03]  /*ee40*/  F2FP.BF16.PACK_AB R2, R19, R17 ;  /* 0x000000111302723e */ /* 0x001fc600000010ff */
[----:B------:R-:W-:Y:S01]  /*ee50*/  STL [R1+0x3d0], R4 ;  /* 0x0003d00401007387 */ /* 0x000fe20000100800 */
[----:B-1----:R-:W-:-:S03]  /*ee60*/  F2FP.BF16.PACK_AB R0, R15, R13 ;  /* 0x0000000d0f00723e */ /* 0x002fc600000010ff */
[----:B------:R0:W-:Y:S04]  /*ee70*/  STL [R1+0x3cc], R2 ;  /* 0x0003cc0201007387 */ /* 0x0001e80000100800 */
[----:B------:R1:W-:Y:S04]  /*ee80*/  STL [R1+0x3c8], R0 ;  /* 0x0003c80001007387 */ /* 0x0003e80000100800 */
[----:B------:R2:W-:Y:S01]  /*ee90*/  STL [R1+0x3c4], R3 ;  /* 0x0003c40301007387 */ /* 0x0005e20000100800 */
[----:B0-----:R-:W-:Y:S02]  /*eea0*/  F2FP.BF16.PACK_AB R2, R5, R6 ;  /* 0x000000060502723e */ /* 0x001fe400000010ff */
[----:B-1----:R-:W-:-:S03]  /*eeb0*/  F2FP.BF16.PACK_AB R0, R7, R8 ;  /* 0x000000080700723e */ /* 0x002fc600000010ff */
[----:B------:R0:W-:Y:S01]  /*eec0*/  STL [R1+0x3c0], R2 ;  /* 0x0003c00201007387 */ /* 0x0001e20000100800 */
[----:B--2---:R-:W-:-:S03]  /*eed0*/  F2FP.BF16.PACK_AB R3, R9, R24 ;  /* 0x000000180903723e */ /* 0x004fc600000010ff */
[----:B------:R1:W-:Y:S04]  /*eee0*/  STL [R1+0x3bc], R0 ;  /* 0x0003bc0001007387 */ /* 0x0003e80000100800 */
[----:B------:R-:W-:Y:S04]  /*eef0*/  STL [R1+0x3b8], R3 ;  /* 0x0003b80301007387 */ /* 0x000fe80000100800 */
[----:B------:R-:W2:Y:S01]  /*ef00*/  LDL.LU R28, [R1+0x2dc] ;  /* 0x0002dc00011c7983 */ /* 0x000ea20000300800 */
[----:B0-----:R-:W-:Y:S02]  /*ef10*/  F2FP.BF16.PACK_AB R2, R25, R26 ;  /* 0x0000001a1902723e */ /* 0x001fe400000010ff */
[----:B-1----:R-:W-:-:S03]  /*ef20*/  F2FP.BF16.PACK_AB R0, R27, R10 ;  /* 0x0000000a1b00723e */ /* 0x002fc600000010ff */
[----:B------:R-:W-:Y:S04]  /*ef30*/  STL [R1+0x3b4], R2 ;  /* 0x0003b40201007387 */ /* 0x000fe80000100800 */
[----:B--2---:R0:W-:Y:S04]  /*ef40*/  STL [R1+0x780], R28 ;  /* 0x0007801c01007387 */ /* 0x0041e80000100800 */
[----:B------:R-:W-:Y:S04]  /*ef50*/  STL [R1+0x3b0], R0 ;  /* 0x0003b00001007387 */ /* 0x000fe80000100800 */
        /* <DEDUP_REMOVED lines=33> */
[----:B------:R-:W3:Y:S04]  /*f170*/  LDL.LU R0, [R1+0x2ec] ;  /* 0x0002ec0001007983 */ /* 0x000ee80000300800 */
        /* <DEDUP_REMOVED lines=35> */
[----:B0-----:R-:W2:Y:S04]  /*f3b0*/  LDL.LU R0, [R1+0x11c] ;  /* 0x00011c0001007983 */ /* 0x001ea80000300800 */
[----:B------:R-:W3:Y:S04]  /*f3c0*/  LDL.LU R29, [R1+0x2fc] ;  /* 0x0002fc00011d7983 */ /* 0x000ee80000300800 */
[----:B------:R-:W4:Y:S04]  /*f3d0*/  LDL.LU R4, [R1+0x30c] ;  /* 0x00030c0001047983 */ /* 0x000f280000300800 */
[----:B------:R-:W4:Y:S04]  /*f3e0*/  LDL.LU R2, [R1+0x31c] ;  /* 0x00031c0001027983 */ /* 0x000f280000300800 */
[----:B------:R-:W3:Y:S04]  /*f3f0*/  LDL.LU R22, [R1+0x128] ;  /* 0x0001280001167983 */ /* 0x000ee80000300800 */
        /* <DEDUP_REMOVED lines=22> */
[----:B------:R-:W3:Y:S01]  /*f560*/  LDL.LU R10, [R1+0x310] ;  /* 0x00031000010a7983 */ /* 0x000ee20000300800 */
[----:B--2---:R-:W-:-:S03]  /*f570*/  F2FP.BF16.PACK_AB R28, R0, R28 ;  /* 0x0000001c001c723e */ /* 0x004fc600000010ff */
        /* <DEDUP_REMOVED lines=70> */
[----:B---3--:R-:W-:Y:S02]  /*f9e0*/  F2FP.BF16.PACK_AB R3, R11, R3 ;  /* 0x000000030b03723e */ /* 0x008fe400000010ff */
[----:B--2---:R-:W-:Y:S02]  /*f9f0*/  F2FP.BF16.PACK_AB R28, R0, R29 ;  /* 0x0000001d001c723e */ /* 0x004fe400000010ff */
[----:B----4-:R-:W-:Y:S02]  /*fa00*/  F2FP.BF16.PACK_AB R0, R4, R2 ;  /* 0x000000020400723e */ /* 0x010fe400000010ff */
[----:B------:R-:W-:Y:S01]  /*fa10*/  F2FP.BF16.PACK_AB R4, R22, R20 ;  /* 0x000000141604723e */ /* 0x000fe200000010ff */
[----:B------:R-:W-:Y:S01]  /*fa20*/  STL [R1+0xe4], R28 ;  /* 0x0000e41c01007387 */ /* 0x000fe20000100800 */
[----:B------:R-:W-:-:S03]  /*fa30*/  F2FP.BF16.PACK_AB R2, R18, R16 ;  /* 0x000000101202723e */ /* 0x000fc600000010ff */
        /* <DEDUP_REMOVED lines=212> */
[----:B------:R-:W-:Y:S01]  /*10780*/  STL [R1+0x30], R2 ;  /* 0x0000300201007387 */ /* 0x000fe20000100800 */
[----:B--2---:R-:W-:-:S03]  /*10790*/  F2FP.BF16.PACK_AB R3, R9, R24 ;  /* 0x000000180903723e */ /* 0x004fc600000010ff */
[----:B------:R0:W-:Y:S04]  /*107a0*/  STL [R1+0x2c], R0 ;  /* 0x00002c0001007387 */ /* 0x0001e80000100800 */
[----:B------:R-:W-:Y:S01]  /*107b0*/  STL [R1+0x28], R3 ;  /* 0x0000280301007387 */ /* 0x000fe20000100800 */
[----:B0-----:R-:W-:-:S03]  /*107c0*/  F2FP.BF16.PACK_AB R0, R27, R10 ;  /* 0x0000000a1b00723e */ /* 0x001fc600000010ff */
[----:B------:R-:W2:Y:S01]  /*107d0*/  LDL.LU R27, [R1+0x324] ;  /* 0x00032400011b7983 */ /* 0x000ea20000300800 */
[----:B------:R-:W-:-:S05]  /*107e0*/  F2FP.BF16.PACK_AB R2, R25, R26 ;  /* 0x0000001a1902723e */ /* 0x000fca00000010ff */
        /* <DEDUP_REMOVED lines=38> */
[----:B---3--:R0:W-:Y:S04]  /*10a50*/  STL [R1+0x6a8], R25 ;  /* 0x0006a81901007387 */ /* 0x0081e80000100800 */
[----:B0-----:R-:W3:Y:S04]  /*10a60*/  LDL.LU R25, [R1+0x334] ;  /* 0x0003340001197983 */ /* 0x001ee80000300800 */
[----:B------:R-:W4:Y:S04]  /*10a70*/  LDL.LU R24, [R1+0x384] ;  /* 0x0003840001187983 */ /* 0x000f280000300800 */
[----:B----4-:R0:W-:Y:S04]  /*10a80*/  STL [R1+0x6a4], R24 ;  /* 0x0006a41801007387 */ /* 0x0101e80000100800 */
[----:B0-----:R-:W4:Y:S04]  /*10a90*/  LDL.LU R24, [R1+0x354] ;  /* 0x0003540001187983 */ /* 0x001f280000300800 */
[----:B------:R-:W2:Y:S04]  /*10aa0*/  LDL.LU R7, [R1+0x320] ;  /* 0x0003200001077983 */ /* 0x000ea80000300800 */
[----:B--2---:R0:W-:Y:S04]  /*10ab0*/  STL [R1+0x6a0], R7 ;  /* 0x0006a00701007387 */ /* 0x0041e80000100800 */
[----:B0-----:R-:W2:Y:S04]  /*10ac0*/  LDL.LU R7, [R1+0x374] ;  /* 0x0003740001077983 */ /* 0x001ea80000300800 */
        /* <DEDUP_REMOVED lines=42> */
[----:B------:R-:W2:Y:S01]  /*10d70*/  LDL.LU R28, [R1+0x434] ;  /* 0x00043400011c7983 */ /* 0x000ea20000300800 */
[----:B------:R-:W-:-:S03]  /*10d80*/  F2FP.BF16.PACK_AB R27, R26, R27 ;  /* 0x0000001b1a1b723e */ /* 0x000fc600000010ff */
[----:B--2---:R0:W-:Y:S04]  /*10d90*/  STL [R1+0x664], R28 ;  /* 0x0006641c01007387 */ /* 0x0041e80000100800 */
[----:B0-----:R-:W2:Y:S04]  /*10da0*/  LDL.LU R28, [R1+0x414] ;  /* 0x00041400011c7983 */ /* 0x001ea80000300800 */
        /* <DEDUP_REMOVED lines=38> */
[----:B------:R0:W-:Y:S04]  /*11010*/  STL [R1], R27 ;  /* 0x0000001b01007387 */ /* 0x0001e80000100800 */
[----:B0-----:R-:W2:Y:S02]  /*11020*/  LDL.LU R27, [R1+0x6b0] ;  /* 0x0006b000011b7983 */ /* 0x001ea40000300800 */
[----:B--2---:R-:W-:-:S02]  /*11030*/  F2FP.BF16.PACK_AB R27, R26, R27 ;  /* 0x0000001b1a1b723e */ /* 0x004fc400000010ff */
[----:B------:R-:W3:Y:S02]  /*11040*/  LDL.LU R26, [R1+0x6ac] ;  /* 0x0006ac00011a7983 */ /* 0x000ee40000300800 */
[----:B---3--:R-:W-:Y:S02]  /*11050*/  F2FP.BF16.PACK_AB R26, R25, R26 ;  /* 0x0000001a191a723e */ /* 0x008fe400000010ff */
[----:B------:R-:W4:Y:S02]  /*11060*/  LDL.LU R25, [R1+0x6a8] ;  /* 0x0006a80001197983 */ /* 0x000f240000300800 */
[----:B----4-:R-:W-:Y:S02]  /*11070*/  F2FP.BF16.PACK_AB R25, R24, R25 ;  /* 0x000000191819723e */ /* 0x010fe400000010ff */
[----:B------:R-:W2:Y:S02]  /*11080*/  LDL.LU R24, [R1+0x6a4] ;  /* 0x0006a40001187983 */ /* 0x000ea40000300800 */
[----:B--2---:R-:W-:-:S02]  /*11090*/  F2FP.BF16.PACK_AB R24, R7, R24 ;  /* 0x000000180718723e */ /* 0x004fc400000010ff */
[----:B------:R-:W2:Y:S02]  /*110a0*/  LDL.LU R7, [R1+0x6a0] ;  /* 0x0006a00001077983 */ /* 0x000ea40000300800 */
[----:B--2---:R-:W-:Y:S02]  /*110b0*/  F2FP.BF16.PACK_AB R7, R6, R7 ;  /* 0x000000070607723e */ /* 0x004fe400000010ff */
[----:B------:R-:W2:Y:S02]  /*110c0*/  LDL.LU R6, [R1+0x69c] ;  /* 0x00069c0001067983 */ /* 0x000ea40000300800 */
[----:B--2---:R-:W-:Y:S02]  /*110d0*/  F2FP.BF16.PACK_AB R6, R5, R6 ;  /* 0x000000060506723e */ /* 0x004fe400000010ff */
        /* <DEDUP_REMOVED lines=26> */
[----:B------:R-:W2:Y:S01]  /*11280*/  LDL.LU R28, [R1+0x664] ;  /* 0x00066400011c7983 */ /* 0x000ea20000300800 */
[----:B------:R-:W-:Y:S02]  /*11290*/  F2FP.BF16.PACK_AB R23, R0, R23 ;  /* 0x000000170017723e */ /* 0x000fe400000010ff */
[----:B------:R-:W-:Y:S02]  /*112a0*/  F2FP.BF16.PACK_AB R22, R29, R22 ;  /* 0x000000161d16723e */ /* 0x000fe400000010ff */
[----:B--2---:R-:W-:Y:S02]  /*112b0*/  F2FP.BF16.PACK_AB R16, R28, R16 ;  /* 0x000000101c10723e */ /* 0x004fe400000010ff */
[----:B------:R0:W5:Y:S01]  /*112c0*/  LDL.LU R28, [R1+0x660] ;  /* 0x00066000011c7983 */ /* 0x0001620000300800 */
[----:B------:R-:W-:Y:S02]  /*112d0*/  F2FP.BF16.PACK_AB R21, R2, R21 ;  /* 0x000000150215723e */ /* 0x000fe400000010ff */
[----:B------:R-:W-:-:S02]  /*112e0*/  F2FP.BF16.PACK_AB R20, R20, R3 ;  /* 0x000000031414723e */ /* 0x000fc400000010ff */
.L_x_1:
[----:B-1----:R-:W2:Y:S04]  /*112f0*/  LDL.LU R0, [R1+0x5e8] ;  /* 0x0005e80001007983 */ /* 0x002ea80000300800 */
[----:B0-----:R-:W0:Y:S04]  /*11300*/  S2R R29, SR_TID.X ;  /* 0x00000000001d7919 */ /* 0x001e280000002100 */
[----:B------:R-:W1:Y:S01]  /*11310*/  S2R R3, SR_TID.X ;  /* 0x0000000000037919 */ /* 0x000e620000002100 */
[----:B0-----:R-:W-:Y:S01]  /*11320*/  IMAD.SHL.U32 R2, R29, 0x20, RZ ;  /* 0x000000201d027824 */ /* 0x001fe200078e00ff */
[----:B-1----:R-:W-:-:S02]  /*11330*/  LOP3.LUT R3, R3, 0x100, RZ, 0xc0, !PT ;  /* 0x0000010003037812 */ /* 0x002fc400078ec0ff */
[----:B------:R-:W-:Y:S01]  /*11340*/  BAR.SYNC.DEFER_BLOCKING 0x0 ;  /* 0x0000000000007b1d */ /* 0x000fe20000010000 */
[----:B--2---:R-:W-:-:S04]  /*11350*/  LOP3.LUT R0, R0, 0xe000, RZ, 0xc0, !PT ;  /* 0x0000e00000007812 */ /* 0x004fc800078ec0ff */
[----:B------:R-:W-:Y:S01]  /*11360*/  LOP3.LUT R0, R0, 0x60, R2, 0xf8, !PT ;  /* 0x0000006000007812 */ /* 0x000fe200078ef802 */
[----:B------:R-:W-:-:S05]  /*11370*/  IMAD.SHL.U32 R2, R29, 0x4, RZ ;  /* 0x000000041d027824 */ /* 0x000fca00078e00ff */
[----:B------:R-:W-:Y:S01]  /*11380*/  LOP3.LUT R0, R0, 0x70, R2, 0x78, !PT ;  /* 0x0000007000007812 */ /* 0x000fe200078e7802 */
[----:B------:R-:W-:-:S05]  /*11390*/  IMAD.SHL.U32 R2, R29, 0x2000, RZ ;  /* 0x000020001d027824 */ /* 0x000fca00078e00ff */
[----:B------:R-:W-:-:S04]  /*113a0*/  LOP3.LUT R2, R2, 0x30000, RZ, 0xc0, !PT ;  /* 0x0003000002027812 */ /* 0x000fc800078ec0ff */
[----:B------:R-:W-:Y:S02]  /*113b0*/  IADD3 R0, R3, R2, R0 ;  /* 0x0000000203007210 */ /* 0x000fe40007ffe000 */
[----:B------:R-:W0:Y:S04]  /*113c0*/  S2R R3, SR_TID.X ;  /* 0x0000000000037919 */ /* 0x000e280000002100 */
[----:B------:R1:W-:Y:S04]  /*113d0*/  STS.128 [R0], R20 ;  /* 0x0000001400007388 */ /* 0x0003e80000000c00 */
[----:B------:R2:W-:Y:S04]  /*113e0*/  STS.128 [R0+0x1000], R16 ;  /* 0x0010001000007388 */ /* 0x0005e80000000c00 */
[----:B-1----:R-:W1:Y:S04]  /*113f0*/  S2R R21, SR_TID.X ;  /* 0x0000000000157919 */ /* 0x002e680000002100 */
[----:B------:R3:W-:Y:S01]  /*11400*/  STS.128 [R0+0x80], R12 ;  /* 0x0000800c00007388 */ /* 0x0007e20000000c00 */
[----:B0-----:R-:W-:-:S03]  /*11410*/  LOP3.LUT R3, R3, 0x1ff, RZ, 0xc0, !PT ;  /* 0x000001ff03037812 */ /* 0x001fc600078ec0ff */
[----:B-1----:R-:W-:Y:S01]  /*11420*/  STL [R1+0x6ec], R21 ;  /* 0x0006ec1501007387 */ /* 0x002fe20000100800 */
[----:B------:R-:W-:-:S03]  /*11430*/  IMAD.SHL.U32 R2, R21, 0x8000, RZ ;  /* 0x0000800015027824 */ /* 0x000fc600078e00ff */
[----:B--2---:R-:W2:Y:S02]  /*11440*/  LDL.LU R16, [R1+0x480] ;  /* 0x0004800001107983 */ /* 0x004ea40000300800 */
[----:B------:R-:W-:Y:S02]  /*11450*/  LOP3.LUT R2, R2, 0x30000, RZ, 0xc0, !PT ;  /* 0x0003000002027812 */ /* 0x000fe400078ec0ff */
[----:B------:R-:W2:Y:S03]  /*11460*/  LDL.LU R17, [R1+0x484] ;  /* 0x0004840001117983 */ /* 0x000ea60000300800 */
[----:B------:R-:W-:Y:S01]  /*11470*/  IMAD R2, R3, 0x10, R2 ;  /* 0x0000001003027824 */ /* 0x000fe200078e0202 */
[----:B------:R-:W4:Y:S04]  /*11480*/  LDL.LU R18, [R1+0x488] ;  /* 0x0004880001127983 */ /* 0x000f280000300800 */
[----:B------:R-:W4:Y:S04]  /*11490*/  LDL.LU R19, [R1+0x48c] ;  /* 0x00048c0001137983 */ /* 0x000f280000300800 */
[----:B----4-:R-:W-:Y:S04]  /*114a0*/  STL.64 [R1+0x6f8], R18 ;  /* 0x0006f81201007387 */ /* 0x010fe80000100a00 */
[----:B--2---:R-:W-:Y:S04]  /*114b0*/  STL.64 [R1+0x6f0], R16 ;  /* 0x0006f01001007387 */ /* 0x004fe80000100a00 */
[----:B---3--:R-:W2:Y:S04]  /*114c0*/  LDL.LU R12, [R1+0x470] ;  /* 0x00047000010c7983 */ /* 0x008ea80000300800 */
[----:B------:R-:W2:Y:S04]  /*114d0*/  LDL.LU R13, [R1+0x474] ;  /* 0x00047400010d7983 */ /* 0x000ea80000300800 */
[----:B------:R-:W3:Y:S04]  /*114e0*/  LDL.LU R14, [R1+0x478] ;  /* 0x00047800010e7983 */ /* 0x000ee80000300800 */
[----:B------:R-:W3:Y:S04]  /*114f0*/  LDL.LU R15, [R1+0x47c] ;  /* 0x00047c00010f7983 */ /* 0x000ee80000300800 */
[----:B------:R0:W-:Y:S04]  /*11500*/  STS.128 [R0+0x1080], R8 ;  /* 0x0010800800007388 */ /* 0x0001e80000000c00 */
[----:B---3--:R-:W-:Y:S04]  /*11510*/  STL.64 [R1+0x708], R14 ;  /* 0x0007080e01007387 */ /* 0x008fe80000100a00 */
[----:B--2---:R1:W-:Y:S04]  /*11520*/  STL.64 [R1+0x700], R12 ;  /* 0x0007000c01007387 */ /* 0x0043e80000100a00 */
[----:B0-----:R-:W2:Y:S04]  /*11530*/  LDL.LU R8, [R1+0x460] ;  /* 0x0004600001087983 */ /* 0x001ea80000300800 */
[----:B------:R-:W2:Y:S04]  /*11540*/  LDL.LU R9, [R1+0x464] ;  /* 0x0004640001097983 */ /* 0x000ea80000300800 */
[----:B------:R-:W3:Y:S04]  /*11550*/  LDL.LU R10, [R1+0x468] ;  /* 0x00046800010a7983 */ /* 0x000ee80000300800 */
[----:B------:R-:W3:Y:S04]  /*11560*/  LDL.LU R11, [R1+0x46c] ;  /* 0x00046c00010b7983 */ /* 0x000ee80000300800 */
[----:B---3--:R-:W-:Y:S04]  /*11570*/  STL.64 [R1+0x718], R10 ;  /* 0x0007180a01007387 */ /* 0x008fe80000100a00 */
[----:B--2---:R0:W-:Y:S04]  /*11580*/  STL.64 [R1+0x710], R8 ;  /* 0x0007100801007387 */ /* 0x0041e80000100a00 */
[----:B------:R-:W2:Y:S04]  /*11590*/  LDL.LU R20, [R1+0x3d0] ;  /* 0x0003d00001147983 */ /* 0x000ea80000300800 */
[----:B------:R-:W2:Y:S04]  /*115a0*/  LDL.LU R21, [R1+0x3d4] ;  /* 0x0003d40001157983 */ /* 0x000ea80000300800 */
[----:B------:R-:W3:Y:S04]  /*115b0*/  LDL.LU R22, [R1+0x3d8] ;  /* 0x0003d80001167983 */ /* 0x000ee80000300800 */
[----:B------:R-:W3:Y:S04]  /*115c0*/  LDL.LU R23, [R1+0x3dc] ;  /* 0x0003dc0001177983 */ /* 0x000ee80000300800 */
[----:B---3--:R-:W-:Y:S04]  /*115d0*/  STL.64 [R1+0x728], R22 ;  /* 0x0007281601007387 */ /* 0x008fe80000100a00 */
[----:B--2---:R-:W-:Y:S04]  /*115e0*/  STL.64 [R1+0x720], R20 ;  /* 0x0007201401007387 */ /* 0x004fe80000100a00 */
[----:B-1----:R-:W2:Y:S04]  /*115f0*/  LDL.LU R12, [R1+0x3b0] ;  /* 0x0003b000010c7983 */ /* 0x002ea80000300800 */
        /* <DEDUP_REMOVED lines=95> */
[----:B0-----:R-:W2:Y:S04]  /*11bf0*/  LDL.LU R12, [R1] ;  /* 0x00000000010c7983 */ /* 0x001ea80000300800 */
[----:B------:R-:W2:Y:S04]  /*11c00*/  LDL.LU R13, [R1+0x4] ;  /* 0x00000400010d7983 */ /* 0x000ea80000300800 */
[----:B------:R-:W2:Y:S04]  /*11c10*/  LDL.LU R14, [R1+0x8] ;  /* 0x00000800010e7983 */ /* 0x000ea80000300800 */
[----:B------:R-:W2:Y:S04]  /*11c20*/  LDL.LU R15, [R1+0xc] ;  /* 0x00000c00010f7983 */ /* 0x000ea80000300800 */
[----:B------:R-:W3:Y:S04]  /*11c30*/  LDL.LU R8, [R1+0xd0] ;  /* 0x0000d00001087983 */ /* 0x000ee80000300800 */
[----:B------:R-:W3:Y:S04]  /*11c40*/  LDL.LU R9, [R1+0xd4] ;  /* 0x0000d40001097983 */ /* 0x000ee80000300800 */
[----:B------:R-:W3:Y:S04]  /*11c50*/  LDL.LU R10, [R1+0xd8] ;  /* 0x0000d800010a7983 */ /* 0x000ee80000300800 */
[----:B------:R-:W3:Y:S04]  /*11c60*/  LDL.LU R11, [R1+0xdc] ;  /* 0x0000dc00010b7983 */ /* 0x000ee80000300800 */
[----:B------:R-:W4:Y:S04]  /*11c70*/  LDL.LU R20, [R1+0x230] ;  /* 0x0002300001147983 */ /* 0x000f280000300800 */
[----:B------:R-:W4:Y:S04]  /*11c80*/  LDL.LU R21, [R1+0x234] ;  /* 0x0002340001157983 */ /* 0x000f280000300800 */
[----:B------:R-:W4:Y:S04]  /*11c90*/  LDL.LU R22, [R1+0x238] ;  /* 0x0002380001167983 */ /* 0x000f280000300800 */
[----:B------:R-:W4:Y:S04]  /*11ca0*/  LDL.LU R23, [R1+0x23c] ;  /* 0x00023c0001177983 */ /* 0x000f280000300800 */
[----:B------:R-:W3:Y:S04]  /*11cb0*/  LDL.LU R16, [R1+0x3c0] ;  /* 0x0003c00001107983 */ /* 0x000ee80000300800 */
[----:B------:R-:W3:Y:S04]  /*11cc0*/  LDL.LU R17, [R1+0x3c4] ;  /* 0x0003c40001117983 */ /* 0x000ee80000300800 */
[----:B------:R-:W3:Y:S04]  /*11cd0*/  LDL.LU R18, [R1+0x3c8] ;  /* 0x0003c80001127983 */ /* 0x000ee80000300800 */
[----:B------:R-:W3:Y:S04]  /*11ce0*/  LDL.LU R19, [R1+0x3cc] ;  /* 0x0003cc0001137983 */ /* 0x000ee80000300800 */
[----:B------:R0:W-:Y:S04]  /*11cf0*/  STS.128 [R0+0x200], R4 ;  /* 0x0002000400007388 */ /* 0x0001e80000000c00 */
[----:B------:R1:W-:Y:S04]  /*11d00*/  STS.128 [R0+0x1200], R24 ;  /* 0x0012001800007388 */ /* 0x0003e80000000c00 */
[----:B0-----:R-:W3:Y:S04]  /*11d10*/  LDL.LU R4, [R1+0x450] ;  /* 0x0004500001047983 */ /* 0x001ee80000300800 */
[----:B------:R-:W3:Y:S04]  /*11d20*/  LDL.LU R5, [R1+0x454] ;  /* 0x0004540001057983 */ /* 0x000ee80000300800 */
[----:B------:R-:W3:Y:S04]  /*11d30*/  LDL.LU R6, [R1+0x458] ;  /* 0x0004580001067983 */ /* 0x000ee80000300800 */
[----:B------:R-:W3:Y:S04]  /*11d40*/  LDL.LU R7, [R1+0x45c] ;  /* 0x00045c0001077983 */ /* 0x000ee80000300800 */
[----:B-1----:R-:W3:Y:S04]  /*11d50*/  LDL.LU R24, [R1+0x3e0] ;  /* 0x0003e00001187983 */ /* 0x002ee80000300800 */
[----:B------:R-:W3:Y:S04]  /*11d60*/  LDL.LU R25, [R1+0x3e4] ;  /* 0x0003e40001197983 */ /* 0x000ee80000300800 */
[----:B------:R-:W3:Y:S04]  /*11d70*/  LDL.LU R26, [R1+0x3e8] ;  /* 0x0003e800011a7983 */ /* 0x000ee80000300800 */
[----:B------:R-:W3:Y:S04]  /*11d80*/  LDL.LU R27, [R1+0x3ec] ;  /* 0x0003ec00011b7983 */ /* 0x000ee80000300800 */
[----:B--2---:R0:W-:Y:S04]  /*11d90*/  STS.128 [R0+0x280], R12 ;  /* 0x0002800c00007388 */ /* 0x0041e80000000c00 */
[----:B0-----:R-:W2:Y:S04]  /*11da0*/  LDL.LU.64 R14, [R1+0x828] ;  /* 0x00082800010e7983 */ /* 0x001ea80000300a00 */
[----:B------:R-:W2:Y:S04]  /*11db0*/  LDL.LU.64 R12, [R1+0x820] ;  /* 0x00082000010c7983 */ /* 0x000ea80000300a00 */
        /* <DEDUP_REMOVED lines=33> */
[----:B---3--:R0:W-:Y:S04]  /*11fd0*/  STS.128 [R0+0x880], R8 ;  /* 0x0008800800007388 */ /* 0x0081e80000000c00 */
[----:B0-----:R-:W3:Y:S04]  /*11fe0*/  LDL.LU.64 R10, [R1+0x768] ;  /* 0x00076800010a7983 */ /* 0x001ee80000300a00 */
[----:B------:R-:W3:Y:S04]  /*11ff0*/  LDL.LU.64 R8, [R1+0x760] ;  /* 0x0007600001087983 */ /* 0x000ee80000300a00 */
[----:B--2---:R0:W-:Y:S04]  /*12000*/  STS.128 [R0+0x1880], R12 ;  /* 0x0018800c00007388 */ /* 0x0041e80000000c00 */
[----:B0-----:R-:W2:Y:S04]  /*12010*/  LDL.LU.64 R14, [R1+0x758] ;  /* 0x00075800010e7983 */ /* 0x001ea80000300a00 */
[----:B------:R-:W2:Y:S04]  /*12020*/  LDL.LU.64 R12, [R1+0x750] ;  /* 0x00075000010c7983 */ /* 0x000ea80000300a00 */
[----:B---3--:R0:W-:Y:S04]  /*12030*/  STS.128 [R0+0xa00], R8 ;  /* 0x000a000800007388 */ /* 0x0081e80000000c00 */
[----:B0-----:R-:W3:Y:S04]  /*12040*/  LDL.LU.64 R10, [R1+0x748] ;  /* 0x00074800010a7983 */ /* 0x001ee80000300a00 */
[----:B------:R-:W3:Y:S04]  /*12050*/  LDL.LU.64 R8, [R1+0x740] ;  /* 0x0007400001087983 */ /* 0x000ee80000300a00 */
[----:B----4-:R-:W-:Y:S04]  /*12060*/  STS.128 [R0+0xa80], R20 ;  /* 0x000a801400007388 */ /* 0x010fe80000000c00 */
[----:B--2---:R0:W-:Y:S04]  /*12070*/  STS.128 [R0+0x1a00], R12 ;  /* 0x001a000c00007388 */ /* 0x0041e80000000c00 */
[----:B0-----:R-:W2:Y:S04]  /*12080*/  LDL.LU.64 R14, [R1+0x738] ;  /* 0x00073800010e7983 */ /* 0x001ea80000300a00 */
[----:B------:R-:W2:Y:S04]  /*12090*/  LDL.LU.64 R12, [R1+0x730] ;  /* 0x00073000010c7983 */ /* 0x000ea80000300a00 */
[----:B------:R-:W4:Y:S04]  /*120a0*/  LDL.LU R3, [R1+0x5d0] ;  /* 0x0005d00001037983 */ /* 0x000f280000300800 */
[----:B------:R-:W4:Y:S04]  /*120b0*/  LDL.LU.64 R22, [R1+0x728] ;  /* 0x0007280001167983 */ /* 0x000f280000300a00 */
[----:B------:R-:W4:Y:S04]  /*120c0*/  LDL.LU.64 R20, [R1+0x720] ;  /* 0x0007200001147983 */ /* 0x000f280000300a00 */
[----:B---3--:R0:W-:Y:S04]  /*120d0*/  STS.128 [R0+0x1a80], R8 ;  /* 0x001a800800007388 */ /* 0x0081e80000000c00 */
[----:B------:R-:W-:Y:S04]  /*120e0*/  STS.128 [R0+0x1c00], R16 ;  /* 0x001c001000007388 */ /* 0x000fe80000000c00 */
[----:B0-----:R-:W3:Y:S04]  /*120f0*/  LDL.LU.64 R10, [R1+0x718] ;  /* 0x00071800010a7983 */ /* 0x001ee80000300a00 */
[----:B------:R-:W3:Y:S04]  /*12100*/  LDL.LU.64 R8, [R1+0x710] ;  /* 0x0007100001087983 */ /* 0x000ee80000300a00 */
[----:B--2---:R0:W-:Y:S04]  /*12110*/  STS.128 [R0+0xc00], R12 ;  /* 0x000c000c00007388 */ /* 0x0041e80000000c00 */
[----:B0-----:R-:W2:Y:S04]  /*12120*/  LDL.LU.64 R14, [R1+0x708] ;  /* 0x00070800010e7983 */ /* 0x001ea80000300a00 */
[----:B------:R-:W2:Y:S04]  /*12130*/  LDL.LU.64 R12, [R1+0x700] ;  /* 0x00070000010c7983 */ /* 0x000ea80000300a00 */
[----:B------:R-:W2:Y:S04]  /*12140*/  LDL.LU.64 R18, [R1+0x6f8] ;  /* 0x0006f80001127983 */ /* 0x000ea80000300a00 */
[----:B------:R-:W2:Y:S04]  /*12150*/  LDL.LU.64 R16, [R1+0x6f0] ;  /* 0x0006f00001107983 */ /* 0x000ea80000300a00 */
[----:B----4-:R0:W-:Y:S04]  /*12160*/  STS.128 [R0+0xc80], R20 ;  /* 0x000c801400007388 */ /* 0x0101e80000000c00 */
[----:B0-----:R-:W4:Y:S04]  /*12170*/  LDL.LU R21, [R1+0x6ec] ;  /* 0x0006ec0001157983 */ /* 0x001f280000300800 */
[----:B------:R-:W-:Y:S04]  /*12180*/  STS.128 [R0+0x1c80], R24 ;  /* 0x001c801800007388 */ /* 0x000fe80000000c00 */
[----:B------:R-:W-:Y:S04]  /*12190*/  STS.128 [R0+0xe00], R4 ;  /* 0x000e000400007388 */ /* 0x000fe80000000c00 */
[----:B---3--:R0:W-:Y:S02]  /*121a0*/  STS.128 [R0+0x1e00], R8 ;  /* 0x001e000800007388 */ /* 0x0081e40000000c00 */
[----:B0-----:R-:W-:-:S02]  /*121b0*/  LOP3.LUT R10, R2, 0x20, RZ, 0x3c, !PT ;  /* 0x00000020020a7812 */ /* 0x001fc400078e3cff */
[----:B------:R-:W-:Y:S01]  /*121c0*/  ISETP.GE.AND P0, PT, R3, c[0x0][0x178], PT ;  /* 0x00005e0003007a0c */ /* 0x000fe20003f06270 */
[----:B--2---:R0:W-:Y:S04]  /*121d0*/  STS.128 [R0+0xe80], R12 ;  /* 0x000e800c00007388 */ /* 0x0041e80000000c00 */
[----:B------:R-:W-:Y:S04]  /*121e0*/  STS.128 [R0+0x1e80], R16 ;  /* 0x001e801000007388 */ /* 0x000fe80000000c00 */
[----:B------:R-:W-:Y:S06]  /*121f0*/  BAR.SYNC.DEFER_BLOCKING 0x0 ;  /* 0x0000000000007b1d */ /* 0x000fec0000010000 */
[----:B------:R-:W1:Y:S04]  /*12200*/  LDS.128 R4, [R2] ;  /* 0x0000000002047984 */ /* 0x000e680000000c00 */
[----:B------:R-:W2:Y:S01]  /*12210*/  LDS.128 R24, [R10] ;  /* 0x000000000a187984 */ /* 0x000ea20000000c00 */
[----:B0-----:R-:W-:-:S03]  /*12220*/  LOP3.LUT R14, R2, 0x40, RZ, 0x3c, !PT ;  /* 0x00000040020e7812 */ /* 0x001fc600078e3cff */
[----:B-1----:R-:W-:Y:S04]  /*12230*/  STL [R1+0xb4], R5 ;  /* 0x0000b40501007387 */ /* 0x002fe80000100800 */
[----:B------:R-:W-:Y:S04]  /*12240*/  STL.64 [R1+0xb8], R6 ;  /* 0x0000b80601007387 */ /* 0x000fe80000100a00 */
[----:B--2---:R-:W-:Y:S04]  /*12250*/  STL.64 [R1+0x90], R24 ;  /* 0x0000901801007387 */ /* 0x004fe80000100a00 */
[----:B------:R0:W-:Y:S02]  /*12260*/  STL.64 [R1+0x98], R26 ;  /* 0x0000981a01007387 */ /* 0x0001e40000100a00 */
[----:B0-----:R-:W-:-:S05]  /*12270*/  IMAD.MOV.U32 R26, RZ, RZ, R24 ;  /* 0x000000ffff1a7224 */ /* 0x001fca00078e0018 */
[----:B------:R-:W-:Y:S04]  /*12280*/  STL [R1+0x6e8], R26 ;  /* 0x0006e81a01007387 */ /* 0x000fe80000100800 */
[----:B------:R-:W0:Y:S01]  /*12290*/  LDS.128 R24, [R14] ;  /* 0x000000000e187984 */ /* 0x000e220000000c00 */
[----:B------:R-:W-:-:S03]  /*122a0*/  LOP3.LUT R18, R2, 0x60, RZ, 0x3c, !PT ;  /* 0x0000006002127812 */ /* 0x000fc600078e3cff */
[----:B0-----:R-:W-:Y:S01]  /*122b0*/  STL.64 [R1+0x170], R24 ;  /* 0x0001701801007387 */ /* 0x001fe20000100a00 */
[----:B------:R-:W-:-:S03]  /*122c0*/  IMAD.MOV.U32 R23, RZ, RZ, R24 ;  /* 0x000000ffff177224 */ /* 0x000fc600078e0018 */
[----:B------:R-:W-:Y:S04]  /*122d0*/  STL.64 [R1+0x178], R26 ;  /* 0x0001781a01007387 */ /* 0x000fe80000100a00 */
[----:B------:R-:W0:Y:S01]  /*122e0*/  LDS.128 R24, [R18] ;  /* 0x0000000012187984 */ /* 0x000e220000000c00 */
[----:B------:R-:W-:Y:S01]  /*122f0*/  SHF.R.U32.HI R19, RZ, 0x8, R29 ;  /* 0x00000008ff137819 */ /* 0x000fe2000001161d */
[----:B------:R-:W-:-:S03]  /*12300*/  IMAD.MOV.U32 R20, RZ, RZ, R4 ;  /* 0x000000ffff147224 */ /* 0x000fc600078e0004 */
[----:B------:R-:W-:Y:S01]  /*12310*/  SGXT.U32 R19, R19, 0x1 ;  /* 0x000000011313781a */ /* 0x000fe20000000000 */
[----:B------:R-:W-:-:S03]  /*12320*/  IMAD R5, R3, c[0x0][0x194], RZ ;  /* 0x0000650003057a24 */ /* 0x000fc600078e02ff */
[----:B-----5:R-:W-:Y:S01]  /*12330*/  LOP3.LUT R4, R28, R19, RZ, 0xfc, !PT ;  /* 0x000000131c047212 */ /* 0x020fe200078efcff */
[----:B0-----:R-:W-:Y:S01]  /*12340*/  STL.64 [R1+0x180], R24 ;  /* 0x0001801801007387 */ /* 0x001fe20000100a00 */
[----:B------:R-:W-:-:S03]  /*12350*/  IMAD.MOV.U32 R22, RZ, RZ, R24 ;  /* 0x000000ffff167224 */ /* 0x000fc600078e0018 */
[----:B------:R-:W-:Y:S04]  /*12360*/  STL.64 [R1+0x188], R26 ;  /* 0x0001881a01007387 */ /* 0x000fe80000100a00 */
[----:B------:R-:W0:Y:S01]  /*12370*/  LDS.128 R24, [R2+0x2000] ;  /* 0x0020000002187984 */ /* 0x000e220000000c00 */
[C---:B------:R-:W-:Y:S01]  /*12380*/  LEA R3, P2, R5.reuse, c[0x0][0x170], 0x1 ;  /* 0x00005c0005037a11 */ /* 0x040fe200078408ff */
[C---:B------:R-:W-:Y:S01]  /*12390*/  IMAD R11, R4.reuse, c[0x0][0x198], RZ ;  /* 0x00006600040b7a24 */ /* 0x040fe200078e02ff */
[----:B------:R-:W-:Y:S02]  /*123a0*/  ISETP.LT.AND P1, PT, R4, c[0x0][0x17c], !P0 ;  /* 0x00005f0004007a0c */ /* 0x000fe40004721270 */
[----:B------:R-:W-:Y:S02]  /*123b0*/  LEA.HI.X.SX32 R0, R5, c[0x0][0x174], 0x1, P2 ;  /* 0x00005d0005007a11 */ /* 0x000fe400010f0eff */
[----:B------:R-:W-:-:S04]  /*123c0*/  LEA R4, P2, R11, R3, 0x1 ;  /* 0x000000030b047211 */ /* 0x000fc800078408ff */
[----:B------:R-:W-:-:S05]  /*123d0*/  LEA.HI.X.SX32 R5, R11, R0, 0x1, P2 ;  /* 0x000000000b057211 */ /* 0x000fca00010f0eff */
[----:B------:R-:W-:Y:S04]  /*123e0*/  @P1 STG.E.U16 [R4.64], R20 ;  /* 0x0000001404001986 */ /* 0x000fe8000c101506 */
[----:B0-----:R-:W-:Y:S04]  /*123f0*/  STL.64 [R1+0x210], R24 ;  /* 0x0002101801007387 */ /* 0x001fe80000100a00 */
[----:B------:R0:W-:Y:S04]  /*12400*/  STL.64 [R1+0x218], R26 ;  /* 0x0002181a01007387 */ /* 0x0001e80000100a00 */
[----:B0-----:R-:W2:Y:S04]  /*12410*/  LDL.LU R26, [R1+0x6e8] ;  /* 0x0006e800011a7983 */ /* 0x001ea80000300800 */
[----:B------:R-:W-:Y:S04]  /*12420*/  STL.64 [R1+0x6e0], R22 ;  /* 0x0006e01601007387 */ /* 0x000fe80000100a00 */
[----:B----4-:R-:W-:Y:S04]  /*12430*/  STL.64 [R1+0x6d8], R20 ;  /* 0x0006d81401007387 */ /* 0x010fe80000100a00 */
[----:B------:R-:W0:Y:S04]  /*12440*/  LDS.128 R20, [R10+0x2000] ;  /* 0x002000000a147984 */ /* 0x000e280000000c00 */
[----:B0-----:R-:W-:Y:S01]  /*12450*/  STL.64 [R1+0x1d0], R20 ;  /* 0x0001d01401007387 */ /* 0x001fe20000100a00 */
[----:B------:R-:W-:-:S03]  /*12460*/  IMAD.MOV.U32 R25, RZ, RZ, R20 ;  /* 0x000000ffff197224 */ /* 0x000fc600078e0014 */
[----:B------:R-:W-:Y:S04]  /*12470*/  STL.64 [R1+0x1d8], R22 ;  /* 0x0001d81601007387 */ /* 0x000fe80000100a00 */
[----:B------:R-:W0:Y:S01]  /*12480*/  LDS.128 R20, [R14+0x2000] ;  /* 0x002000000e147984 */ /* 0x000e220000000c00 */
[----:B------:R-:W-:-:S03]  /*12490*/  IMAD.MOV.U32 R15, RZ, RZ, R24 ;  /* 0x000000ffff0f7224 */ /* 0x000fc600078e0018 */
[----:B0-----:R-:W-:Y:S01]  /*124a0*/  STL.64 [R1+0x1e0], R20 ;  /* 0x0001e01401007387 */ /* 0x001fe20000100a00 */
[----:B------:R-:W-:-:S03]  /*124b0*/  IMAD.MOV.U32 R24, RZ, RZ, R20 ;  /* 0x000000ffff187224 */ /* 0x000fc600078e0014 */
[----:B------:R-:W-:Y:S04]  /*124c0*/  STL.64 [R1+0x1e8], R22 ;  /* 0x0001e81601007387 */ /* 0x000fe80000100a00 */
[----:B------:R-:W0:Y:S04]  /*124d0*/  LDS.128 R20, [R18+0x2000] ;  /* 0x0020000012147984 */ /* 0x000e280000000c00 */
[----:B------:R-:W-:Y:S04]  /*124e0*/  STL.64 [R1+0x6d0], R24 ;  /* 0x0006d01801007387 */ /* 0x000fe80000100a00 */
[----:B0-----:R-:W-:Y:S01]  /*124f0*/  STL.64 [R1+0x1f0], R20 ;  /* 0x0001f01401007387 */ /* 0x001fe20000100a00 */
[----:B------:R-:W-:-:S03]  /*12500*/  IMAD.MOV.U32 R17, RZ, RZ, R20 ;  /* 0x000000ffff117224 */ /* 0x000fc600078e0014 */
[----:B------:R-:W-:Y:S04]  /*12510*/  STL.64 [R1+0x1f8], R22 ;  /* 0x0001f81601007387 */ /* 0x000fe80000100a00 */
[----:B------:R-:W0:Y:S04]  /*12520*/  LDS.128 R20, [R2+0x4000] ;  /* 0x0040000002147984 */ /* 0x000e280000000c00 */
[----:B0-----:R-:W-:Y:S04]  /*12530*/  STL.64 [R1+0x200], R20 ;  /* 0x0002001401007387 */ /* 0x001fe80000100a00 */
[----:B------:R0:W-:Y:S04]  /*12540*/  STL.64 [R1+0x208], R22 ;  /* 0x0002081601007387 */ /* 0x0001e80000100a00 */
[----:B0-----:R-:W3:Y:S01]  /*12550*/  LDL.LU.64 R22, [R1+0x6e0] ;  /* 0x0006e00001167983 */ /* 0x001ee20000300a00 */
[----:B------:R-:W-:-:S02]  /*12560*/  LOP3.LUT R5, R28, 0x2, R19, 0xfe, !PT ;  /* 0x000000021c057812 */ /* 0x000fc400078efe13 */
[----:B------:R-:W-:Y:S02]  /*12570*/  LOP3.LUT R4, R28, 0x6, R19, 0xfe, !PT ;  /* 0x000000061c047812 */ /* 0x000fe400078efe13 */
[C---:B------:R-:W-:Y:S01]  /*12580*/  ISETP.LT.AND P1, PT, R5.reuse, c[0x0][0x17c], !P0 ;  /* 0x00005f0005007a0c */ /* 0x040fe20004721270 */
[----:B------:R-:W-:Y:S01]  /*12590*/  IMAD R5, R5, c[0x0][0x198], RZ ;  /* 0x0000660005057a24 */ /* 0x000fe200078e02ff */
[C---:B------:R-:W-:Y:S01]  /*125a0*/  ISETP.LT.AND P2, PT, R4.reuse, c[0x0][0x17c], !P0 ;  /* 0x00005f0004007a0c */ /* 0x040fe20004741270 */
[----:B------:R-:W-:-:S03]  /*125b0*/  IMAD R9, R4, c[0x0][0x198], RZ ;  /* 0x0000660004097a24 */ /* 0x000fc600078e02ff */
[----:B------:R-:W-:-:S04]  /*125c0*/  LEA R4, P6, R5, R3, 0x1 ;  /* 0x0000000305047211 */ /* 0x000fc800078c08ff */
[----:B------:R-:W-:Y:S02]  /*125d0*/  LEA.HI.X.SX32 R5, R5, R0, 0x1, P6 ;  /* 0x0000000005057211 */ /* 0x000fe400030f0eff */
[C-C-:B------:R-:W-:Y:S02]  /*125e0*/  LOP3.LUT R7, R28.reuse, 0x4, R19.reuse, 0xfe, !PT ;  /* 0x000000041c077812 */ /* 0x140fe400078efe13 */
[----:B------:R-:W-:Y:S02]  /*125f0*/  LOP3.LUT R6, R28, 0x8, R19, 0xfe, !PT ;  /* 0x000000081c067812 */ /* 0x000fe400078efe13 */
[C---:B------:R-:W-:Y:S01]  /*12600*/  ISETP.LT.AND P3, PT, R7.reuse, c[0x0][0x17c], !P0 ;  /* 0x00005f0007007a0c */ /* 0x040fe20004761270 */
[----:B------:R-:W-:Y:S01]  /*12610*/  IMAD R7, R7, c[0x0][0x198], RZ ;  /* 0x0000660007077a24 */ /* 0x000fe200078e02ff */
[C---:B------:R-:W-:Y:S01]  /*12620*/  ISETP.LT.AND P4, PT, R6.reuse, c[0x0][0x17c], !P0 ;  /* 0x00005f0006007a0c */ /* 0x040fe20004781270 */
[----:B------:R-:W-:-:S03]  /*12630*/  IMAD R13, R6, c[0x0][0x198], RZ ;  /* 0x00006600060d7a24 */ /* 0x000fc600078e02ff */
[-C--:B------:R-:W-:Y:S02]  /*12640*/  LEA R6, P5, R7, R3.reuse, 0x1 ;  /* 0x0000000307067211 */ /* 0x080fe400078a08ff */
[-C--:B------:R-:W-:Y:S02]  /*12650*/  LEA R8, P6, R9, R3.reuse, 0x1 ;  /* 0x0000000309087211 */ /* 0x080fe400078c08ff */
[-C--:B------:R-:W-:Y:S02]  /*12660*/  LEA.HI.X.SX32 R7, R7, R0.reuse, 0x1, P5 ;  /* 0x0000000007077211 */ /* 0x080fe400028f0eff */
[----:B------:R-:W-:Y:S02]  /*12670*/  LEA R12, P5, R13, R3, 0x1 ;  /* 0x000000030d0c7211 */ /* 0x000fe400078a08ff */
[-C--:B------:R-:W-:Y:S02]  /*12680*/  LEA.HI.X.SX32 R9, R9, R0.reuse, 0x1, P6 ;  /* 0x0000000009097211 */ /* 0x080fe400030f0eff */
[----:B------:R-:W-:Y:S01]  /*12690*/  LEA.HI.X.SX32 R13, R13, R0, 0x1, P5 ;  /* 0x000000000d0d7211 */ /* 0x000fe200028f0eff */
[----:B------:R-:W-:-:S02]  /*126a0*/  IMAD.MOV.U32 R16, RZ, RZ, R20 ;  /* 0x000000ffff107224 */ /* 0x000fc400078e0014 */
[----:B------:R-:W4:Y:S04]  /*126b0*/  LDL.LU.64 R20, [R1+0x6d8] ;  /* 0x0006d80001147983 */ /* 0x000f280000300a00 */
[----:B--2---:R-:W-:Y:S04]  /*126c0*/  @P1 STG.E.U16 [R4.64], R26 ;  /* 0x0000001a04001986 */ /* 0x004fe8000c101506 */
[----:B------:R-:W0:Y:S04]  /*126d0*/  LDS.128 R24, [R10+0x4000] ;  /* 0x004000000a187984 */ /* 0x000e280000000c00 */
[----:B0-----:R-:W-:Y:S04]  /*126e0*/  STL.64 [R1+0x1a0], R24 ;  /* 0x0001a01801007387 */ /* 0x001fe80000100a00 */
[----:B------:R-:W-:Y:S04]  /*126f0*/  STL.64 [R1+0x1a8], R26 ;  /* 0x0001a81a01007387 */ /* 0x000fe80000100a00 */
[----:B---3--:R-:W-:Y:S04]  /*12700*/  @P3 STG.E.U16 [R6.64], R23 ;  /* 0x0000001706003986 */ /* 0x008fe8000c101506 */
[----:B------:R-:W-:Y:S04]  /*12710*/  @P2 STG.E.U16 [R8.64], R22 ;  /* 0x0000001608002986 */ /* 0x000fe8000c101506 */
[----:B------:R0:W-:Y:S02]  /*12720*/  @P4 STG.E.U16 [R12.64], R15 ;  /* 0x0000000f0c004986 */ /* 0x0001e4000c101506 */
[----:B0-----:R-:W-:-:S02]  /*12730*/  IMAD.MOV.U32 R15, RZ, RZ, R24 ;  /* 0x000000ffff0f7224 */ /* 0x001fc400078e0018 */
[----:B------:R-:W0:Y:S04]  /*12740*/  LDS.128 R24, [R14+0x4000] ;  /* 0x004000000e187984 */ /* 0x000e280000000c00 */
[----:B0-----:R-:W-:Y:S01]  /*12750*/  STL [R1+0x1c4], R25 ;  /* 0x0001c41901007387 */ /* 0x001fe20000100800 */
[----:B------:R-:W-:-:S03]  /*12760*/  IMAD.MOV.U32 R23, RZ, RZ, R24 ;  /* 0x000000ffff177224 */ /* 0x000fc600078e0018 */
[----:B------:R-:W-:Y:S04]  /*12770*/  STL.64 [R1+0x1c8], R26 ;  /* 0x0001c81a01007387 */ /* 0x000fe80000100a00 */
[----:B------:R-:W0:Y:S04]  /*12780*/  LDS.128 R24, [R18+0x4000] ;  /* 0x0040000012187984 */ /* 0x000e280000000c00 */
[----:B0-----:R0:W-:Y:S01]  /*12790*/  STL [R1+0x1b4], R25 ;  /* 0x0001b41901007387 */ /* 0x0011e20000100800 */
[----:B------:R-:W-:-:S03]  /*127a0*/  IMAD.MOV.U32 R22, RZ, RZ, R24 ;  /* 0x000000ffff167224 */ /* 0x000fc600078e0018 */
[----:B------:R-:W-:Y:S04]  /*127b0*/  STL.64 [R1+0x1b8], R26 ;  /* 0x0001b81a01007387 */ /* 0x000fe80000100a00 */
[----:B0-----:R-:W2:Y:S04]  /*127c0*/  LDL.LU.64 R24, [R1+0x6d0] ;  /* 0x0006d00001187983 */ /* 0x001ea80000300a00 */
[----:B------:R-:W-:Y:S04]  /*127d0*/  STL.64 [R1+0x6c8], R22 ;  /* 0x0006c81601007387 */ /* 0x000fe80000100a00 */
[----:B----4-:R-:W-:Y:S04]  /*127e0*/  STL.64 [R1+0x6c0], R20 ;  /* 0x0006c01401007387 */ /* 0x010fe80000100a00 */
[----:B------:R-:W0:Y:S01]  /*127f0*/  LDS.128 R20, [R2+0x6000] ;  /* 0x0060000002147984 */ /* 0x000e220000000c00 */
[----:B------:R-:W-:-:S02]  /*12800*/  LOP3.LUT R5, R28, 0xa, R19, 0xfe, !PT ;  /* 0x0000000a1c057812 */ /* 0x000fc400078efe13 */
[C-C-:B------:R-:W-:Y:S02]  /*12810*/  LOP3.LUT R7, R28.reuse, 0xc, R19.reuse, 0xfe, !PT ;  /* 0x0000000c1c077812 */ /* 0x140fe400078efe13 */
[C-C-:B------:R-:W-:Y:S02]  /*12820*/  LOP3.LUT R4, R28.reuse, 0xe, R19.reuse, 0xfe, !PT ;  /* 0x0000000e1c047812 */ /* 0x140fe400078efe13 */
[C---:B------:R-:W-:Y:S01]  /*12830*/  ISETP.LT.AND P4, PT, R5.reuse, c[0x0][0x17c], !P0 ;  /* 0x00005f0005007a0c */ /* 0x040fe20004781270 */
[----:B------:R-:W-:Y:S01]  /*12840*/  IMAD R5, R5, c[0x0][0x198], RZ ;  /* 0x0000660005057a24 */ /* 0x000fe200078e02ff */
[----:B------:R-:W-:Y:S02]  /*12850*/  LOP3.LUT R6, R28, 0x10, R19, 0xfe, !PT ;  /* 0x000000101c067812 */ /* 0x000fe400078efe13 */
[C---:B------:R-:W-:Y:S01]  /*12860*/  ISETP.LT.AND P3, PT, R7.reuse, c[0x0][0x17c], !P0 ;  /* 0x00005f0007007a0c */ /* 0x040fe20004761270 */
[----:B------:R-:W-:Y:S01]  /*12870*/  IMAD R7, R7, c[0x0][0x198], RZ ;  /* 0x0000660007077a24 */ /* 0x000fe200078e02ff */
[C---:B------:R-:W-:Y:S01]  /*12880*/  ISETP.LT.AND P2, PT, R4.reuse, c[0x0][0x17c], !P0 ;  /* 0x00005f0004007a0c */ /* 0x040fe20004741270 */
[----:B------:R-:W-:Y:S01]  /*12890*/  IMAD R9, R4, c[0x0][0x198], RZ ;  /* 0x0000660004097a24 */ /* 0x000fe200078e02ff */
[C---:B------:R-:W-:Y:S01]  /*128a0*/  ISETP.LT.AND P1, PT, R6.reuse, c[0x0][0x17c], !P0 ;  /* 0x00005f0006007a0c */ /* 0x040fe20004721270 */
[----:B------:R-:W-:Y:S01]  /*128b0*/  IMAD R13, R6, c[0x0][0x198], RZ ;  /* 0x00006600060d7a24 */ /* 0x000fe200078e02ff */
[----:B------:R-:W-:-:S02]  /*128c0*/  LEA R4, P6, R5, R3, 0x1 ;  /* 0x0000000305047211 */ /* 0x000fc400078c08ff */
[-C--:B------:R-:W-:Y:S02]  /*128d0*/  LEA R6, P5, R7, R3.reuse, 0x1 ;  /* 0x0000000307067211 */ /* 0x080fe400078a08ff */
[-C--:B------:R-:W-:Y:S02]  /*128e0*/  LEA.HI.X.SX32 R5, R5, R0.reuse, 0x1, P6 ;  /* 0x0000000005057211 */ /* 0x080fe400030f0eff */
[-C--:B------:R-:W-:Y:S02]  /*128f0*/  LEA R8, P6, R9, R3.reuse, 0x1 ;  /* 0x0000000309087211 */ /* 0x080fe400078c08ff */
[-C--:B------:R-:W-:Y:S02]  /*12900*/  LEA.HI.X.SX32 R7, R7, R0.reuse, 0x1, P5 ;  /* 0x0000000007077211 */ /* 0x080fe400028f0eff */
[----:B------:R-:W-:Y:S02]  /*12910*/  LEA R12, P5, R13, R3, 0x1 ;  /* 0x000000030d0c7211 */ /* 0x000fe400078a08ff */
[----:B------:R-:W-:-:S02]  /*12920*/  LEA.HI.X.SX32 R9, R9, R0, 0x1, P6 ;  /* 0x0000000009097211 */ /* 0x000fc400030f0eff */
[----:B------:R-:W-:Y:S01]  /*12930*/  LEA.HI.X.SX32 R13, R13, R0, 0x1, P5 ;  /* 0x000000000d0d7211 */ /* 0x000fe200028f0eff */
[----:B0-----:R-:W-:Y:S04]  /*12940*/  STL.64 [R1+0x190], R20 ;  /* 0x0001901401007387 */ /* 0x001fe80000100a00 */
[----:B------:R-:W-:Y:S04]  /*12950*/  STL.64 [R1+0x198], R22 ;  /* 0x0001981601007387 */ /* 0x000fe80000100a00 */
[----:B--2---:R-:W-:Y:S04]  /*12960*/  @P4 STG.E.U16 [R4.64], R25 ;  /* 0x0000001904004986 */ /* 0x004fe8000c101506 */
[----:B------:R-:W-:Y:S04]  /*12970*/  @P3 STG.E.U16 [R6.64], R24 ;  /* 0x0000001806003986 */ /* 0x000fe8000c101506 */
        /* <DEDUP_REMOVED lines=8> */
[----:B0-----:R-:W-:Y:S01]  /*12a00*/  STL.64 [R1+0x160], R20 ;  /* 0x0001601401007387 */ /* 0x001fe20000100a00 */
[----:B------:R-:W-:-:S03]  /*12a10*/  IMAD.MOV.U32 R12, RZ, RZ, R20 ;  /* 0x000000ffff0c7224 */ /* 0x000fc600078e0014 */
[----:B------:R0:W-:Y:S04]  /*12a20*/  STL.64 [R1+0x168], R22 ;  /* 0x0001681601007387 */ /* 0x0001e80000100a00 */
[----:B0-----:R-:W2:Y:S04]  /*12a30*/  LDL.LU.64 R22, [R1+0x6c8] ;  /* 0x0006c80001167983 */ /* 0x001ea80000300a00 */
[----:B------:R-:W3:Y:S01]  /*12a40*/  LDL.LU.64 R20, [R1+0x6c0] ;  /* 0x0006c00001147983 */ /* 0x000ee20000300a00 */
[C-C-:B------:R-:W-:Y:S02]  /*12a50*/  LOP3.LUT R5, R28.reuse, 0x12, R19.reuse, 0xfe, !PT ;  /* 0x000000121c057812 */ /* 0x140fe400078efe13 */
[----:B------:R-:W-:-:S02]  /*12a60*/  LOP3.LUT R7, R28, 0x14, R19, 0xfe, !PT ;  /* 0x000000141c077812 */ /* 0x000fc400078efe13 */
[C---:B------:R-:W-:Y:S01]  /*12a70*/  ISETP.LT.AND P4, PT, R5.reuse, c[0x0][0x17c], !P0 ;  /* 0x00005f0005007a0c */ /* 0x040fe20004781270 */
[----:B------:R-:W-:Y:S01]  /*12a80*/  IMAD R5, R5, c[0x0][0x198], RZ ;  /* 0x0000660005057a24 */ /* 0x000fe200078e02ff */
[--C-:B------:R-:W-:Y:S02]  /*12a90*/  LOP3.LUT R6, R28, 0x16, R19.reuse, 0xfe, !PT ;  /* 0x000000161c067812 */ /* 0x100fe400078efe13 */
[C---:B------:R-:W-:Y:S01]  /*12aa0*/  ISETP.LT.AND P2, PT, R7.reuse, c[0x0][0x17c], !P0 ;  /* 0x00005f0007007a0c */ /* 0x040fe20004741270 */
[----:B------:R-:W-:Y:S01]  /*12ab0*/  IMAD R7, R7, c[0x0][0x198], RZ ;  /* 0x0000660007077a24 */ /* 0x000fe200078e02ff */
[----:B------:R-:W-:Y:S01]  /*12ac0*/  LEA R4, P3, R5, R3, 0x1 ;  /* 0x0000000305047211 */ /* 0x000fe200078608ff */
[----:B------:R-:W-:Y:S01]  /*12ad0*/  IMAD R9, R6, c[0x0][0x198], RZ ;  /* 0x0000660006097a24 */ /* 0x000fe200078e02ff */
[----:B------:R-:W-:Y:S02]  /*12ae0*/  LOP3.LUT R8, R28, 0x20, R19, 0xfe, !PT ;  /* 0x000000201c087812 */ /* 0x000fe400078efe13 */
[----:B------:R-:W-:-:S02]  /*12af0*/  ISETP.LT.AND P1, PT, R6, c[0x0][0x17c], !P0 ;  /* 0x00005f0006007a0c */ /* 0x000fc40004721270 */
[-C--:B------:R-:W-:Y:S02]  /*12b00*/  LEA.HI.X.SX32 R5, R5, R0.reuse, 0x1, P3 ;  /* 0x0000000005057211 */ /* 0x080fe400018f0eff */
[-C--:B------:R-:W-:Y:S02]  /*12b10*/  LEA R6, P5, R7, R3.reuse, 0x1 ;  /* 0x0000000307067211 */ /* 0x080fe400078a08ff */
[----:B------:R-:W-:Y:S02]  /*12b20*/  ISETP.LT.AND P3, PT, R8, c[0x0][0x17c], !P0 ;  /* 0x00005f0008007a0c */ /* 0x000fe40004761270 */
[----:B------:R-:W-:Y:S02]  /*12b30*/  LEA R8, P6, R9, R3, 0x1 ;  /* 0x0000000309087211 */ /* 0x000fe400078c08ff */
[-C--:B------:R-:W-:Y:S02]  /*12b40*/  LEA.HI.X.SX32 R7, R7, R0.reuse, 0x1, P5 ;  /* 0x0000000007077211 */ /* 0x080fe400028f0eff */
[----:B------:R-:W-:Y:S01]  /*12b50*/  LEA.HI.X.SX32 R9, R9, R0, 0x1, P6 ;  /* 0x0000000009097211 */ /* 0x000fe200030f0eff */
[----:B------:R0:W-:Y:S02]  /*12b60*/  @P4 STG.E.U16 [R4.64], R15 ;  /* 0x0000000f04004986 */ /* 0x0001e4000c101506 */
[----:B0-----:R-:W-:-:S04]  /*12b70*/  LOP3.LUT R4, R28, 0x18, R19, 0xfe, !PT ;  /* 0x000000181c047812 */ /* 0x001fc800078efe13 */
[C---:B------:R-:W-:Y:S01]  /*12b80*/  ISETP.LT.AND P4, PT, R4.reuse, c[0x0][0x17c], !P0 ;  /* 0x00005f0004007a0c */ /* 0x040fe20004781270 */
[----:B------:R-:W-:Y:S01]  /*12b90*/  IMAD R4, R4, c[0x0][0x198], RZ ;  /* 0x0000660004047a24 */ /* 0x000fe200078e02ff */
[----:B------:R-:W-:Y:S01]  /*12ba0*/  LOP3.LUT R5, R28, 0x1a, R19, 0xfe, !PT ;  /* 0x0000001a1c057812 */ /* 0x000fe200078efe13 */
[----:B--2---:R-:W-:Y:S04]  /*12bb0*/  @P2 STG.E.U16 [R6.64], R23 ;  /* 0x0000001706002986 */ /* 0x004fe8000c101506 */
[----:B------:R-:W-:Y:S04]  /*12bc0*/  STL.64 [R1+0x6b0], R22 ;  /* 0x0006b01601007387 */ /* 0x000fe80000100a00 */
[----:B------:R-:W-:Y:S04]  /*12bd0*/  @P1 STG.E.U16 [R8.64], R22 ;  /* 0x0000001608001986 */ /* 0x000fe8000c101506 */
[----:B---3--:R-:W-:Y:S04]  /*12be0*/  STL.64 [R1+0x6a8], R20 ;  /* 0x0006a81401007387 */ /* 0x008fe80000100a00 */
[----:B------:R-:W0:Y:S04]  /*12bf0*/  LDS.128 R20, [R18+0x6000] ;  /* 0x0060000012147984 */ /* 0x000e280000000c00 */
[----:B0-----:R-:W-:Y:S01]  /*12c00*/  STL.64 [R1+0x130], R20 ;  /* 0x0001301401007387 */ /* 0x001fe20000100a00 */
[----:B------:R-:W-:-:S03]  /*12c10*/  IMAD.MOV.U32 R17, RZ, RZ, R20 ;  /* 0x000000ffff117224 */ /* 0x000fc600078e0014 */
[----:B------:R-:W-:Y:S04]  /*12c20*/  STL.64 [R1+0x138], R22 ;  /* 0x0001381601007387 */ /* 0x000fe80000100a00 */
[----:B------:R-:W0:Y:S04]  /*12c30*/  LDS.128 R20, [R2+0x8000] ;  /* 0x0080000002147984 */ /* 0x000e280000000c00 */
[----:B0-----:R-:W-:Y:S01]  /*12c40*/  STL.64 [R1+0x150], R20 ;  /* 0x0001501401007387 */ /* 0x001fe20000100a00 */
[----:B------:R-:W-:Y:S02]  /*12c50*/  IMAD.MOV.U32 R16, RZ, RZ, R20 ;  /* 0x000000ffff107224 */ /* 0x000fe400078e0014 */
[----:B------:R-:W-:Y:S01]  /*12c60*/  IMAD.MOV.U32 R29, RZ, RZ, R22 ;  /* 0x000000ffff1d7224 */ /* 0x000fe200078e0016 */
[----:B------:R-:W-:Y:S04]  /*12c70*/  STL [R1+0x15c], R23 ;  /* 0x00015c1701007387 */ /* 0x000fe80000100800 */
[----:B------:R-:W0:Y:S04]  /*12c80*/  LDS.128 R20, [R10+0x8000] ;  /* 0x008000000a147984 */ /* 0x000e280000000c00 */
[----:B------:R-:W-:Y:S01]  /*12c90*/  STL [R1+0x694], R29 ;  /* 0x0006941d01007387 */ /* 0x000fe20000100800 */
[----:B------:R-:W-:-:S03]  /*12ca0*/  LEA R6, P1, R4, R3, 0x1 ;  /* 0x0000000304067211 */ /* 0x000fc600078208ff */
[----:B0-----:R-:W-:Y:S01]  /*12cb0*/  STL.64 [R1+0x120], R20 ;  /* 0x0001201401007387 */ /* 0x001fe20000100a00 */
[----:B------:R-:W-:Y:S02]  /*12cc0*/  IMAD.MOV.U32 R15, RZ, RZ, R20 ;  /* 0x000000ffff0f7224 */ /* 0x000fe400078e0014 */
[----:B------:R-:W-:Y:S01]  /*12cd0*/  IMAD.MOV.U32 R26, RZ, RZ, R22 ;  /* 0x000000ffff1a7224 */ /* 0x000fe200078e0016 */
[----:B------:R-:W-:Y:S04]  /*12ce0*/  STL [R1+0x12c], R23 ;  /* 0x00012c1701007387 */ /* 0x000fe80000100800 */
[----:B------:R-:W0:Y:S01]  /*12cf0*/  LDS.128 R20, [R14+0x8000] ;  /* 0x008000000e147984 */ /* 0x000e220000000c00 */
[----:B------:R-:W-:-:S03]  /*12d00*/  LEA.HI.X.SX32 R7, R4, R0, 0x1, P1 ;  /* 0x0000000004077211 */ /* 0x000fc600008f0eff */
[----:B------:R-:W-:Y:S04]  /*12d10*/  STL [R1+0x698], R26 ;  /* 0x0006981a01007387 */ /* 0x000fe80000100800 */
[----:B------:R1:W-:Y:S01]  /*12d20*/  @P4 STG.E.U16 [R6.64], R13 ;  /* 0x0000000d06004986 */ /* 0x0003e2000c101506 */
[----:B------:R-:W-:Y:S02]  /*12d30*/  LOP3.LUT R8, R28, 0x1c, R19, 0xfe, !PT ;  /* 0x0000001c1c087812 */ /* 0x000fe400078efe13 */
[C---:B------:R-:W-:Y:S01]  /*12d40*/  ISETP.LT.AND P2, PT, R5.reuse, c[0x0][0x17c], !P0 ;  /* 0x00005f0005007a0c */ /* 0x040fe20004741270 */
[----:B------:R-:W-:Y:S01]  /*12d50*/  IMAD R5, R5, c[0x0][0x198], RZ ;  /* 0x0000660005057a24 */ /* 0x000fe200078e02ff */
[----:B------:R-:W-:Y:S01]  /*12d60*/  ISETP.LT.AND P1, PT, R8, c[0x0][0x17c], !P0 ;  /* 0x00005f0008007a0c */ /* 0x000fe20004721270 */
[----:B0-----:R-:W-:Y:S01]  /*12d70*/  STL.64 [R1+0x110], R20 ;  /* 0x0001101401007387 */ /* 0x001fe20000100a00 */
[----:B-1----:R-:W-:-:S02]  /*12d80*/  IMAD.MOV.U32 R13, RZ, RZ, R20 ;  /* 0x000000ffff0d7224 */ /* 0x002fc400078e0014 */
[----:B------:R-:W-:Y:S01]  /*12d90*/  IMAD.MOV.U32 R25, RZ, RZ, R22 ;  /* 0x000000ffff197224 */ /* 0x000fe200078e0016 */
[----:B------:R-:W-:Y:S04]  /*12da0*/  STL [R1+0x11c], R23 ;  /* 0x00011c1701007387 */ /* 0x000fe80000100800 */
[----:B------:R-:W0:Y:S01]  /*12db0*/  LDS.128 R20, [R18+0x8000] ;  /* 0x0080000012147984 */ /* 0x000e220000000c00 */
[----:B------:R-:W-:Y:S01]  /*12dc0*/  IMAD R8, R8, c[0x0][0x198], RZ ;  /* 0x0000660008087a24 */ /* 0x000fe200078e02ff */
[----:B------:R-:W-:-:S04]  /*12dd0*/  LEA R4, P5, R5, R3, 0x1 ;  /* 0x0000000305047211 */ /* 0x000fc800078a08ff */
[C---:B------:R-:W-:Y:S02]  /*12de0*/  LEA R6, P4, R8.reuse, R3, 0x1 ;  /* 0x0000000308067211 */ /* 0x040fe400078808ff */
[-C--:B------:R-:W-:Y:S02]  /*12df0*/  LEA.HI.X.SX32 R5, R5, R0.reuse, 0x1, P5 ;  /* 0x0000000005057211 */ /* 0x080fe400028f0eff */
[----:B------:R-:W-:Y:S01]  /*12e00*/  LEA.HI.X.SX32 R7, R8, R0, 0x1, P4 ;  /* 0x0000000008077211 */ /* 0x000fe200020f0eff */
[----:B------:R-:W-:Y:S04]  /*12e10*/  STL [R1+0x69c], R25 ;  /* 0x00069c1901007387 */ /* 0x000fe80000100800 */
[----:B------:R-:W-:Y:S04]  /*12e20*/  @P2 STG.E.U16 [R4.64], R24 ;  /* 0x0000001804002986 */ /* 0x000fe8000c101506 */
[----:B------:R1:W-:Y:S04]  /*12e30*/  @P1 STG.E.U16 [R6.64], R12 ;  /* 0x0000000c06001986 */ /* 0x0003e8000c101506 */
[----:B0-----:R-:W-:Y:S01]  /*12e40*/  STL.64 [R1+0xe0], R20 ;  /* 0x0000e01401007387 */ /* 0x001fe20000100a00 */
[----:B-1----:R-:W-:-:S03]  /*12e50*/  IMAD.MOV.U32 R12, RZ, RZ, R20 ;  /* 0x000000ffff0c7224 */ /* 0x002fc600078e0014 */
[----:B------:R-:W-:Y:S04]  /*12e60*/  STL.64 [R1+0xe8], R22 ;  /* 0x0000e81601007387 */ /* 0x000fe80000100a00 */
[----:B------:R-:W0:Y:S01]  /*12e70*/  LDS.128 R20, [R2+0xa000] ;  /* 0x00a0000002147984 */ /* 0x000e220000000c00 */
[----:B------:R-:W-:-:S04]  /*12e80*/  LOP3.LUT R9, R28, 0x22, R19, 0xfe, !PT ;  /* 0x000000221c097812 */ /* 0x000fc800078efe13 */
[----:B------:R-:W-:Y:S02]  /*12e90*/  ISETP.LT.AND P6, PT, R9, c[0x0][0x17c], !P0 ;  /* 0x00005f0009007a0c */ /* 0x000fe400047c1270 */
[----:B------:R-:W-:Y:S01]  /*12ea0*/  LOP3.LUT R9, R28, 0x1e, R19, 0xfe, !PT ;  /* 0x0000001e1c097812 */ /* 0x000fe200078efe13 */
[----:B0-----:R-:W-:Y:S04]  /*12eb0*/  STL.64 [R1+0x100], R20 ;  /* 0x0001001401007387 */ /* 0x001fe80000100a00 */
[----:B------:R-:W-:Y:S04]  /*12ec0*/  STL.64 [R1+0x108], R22 ;  /* 0x0001081601007387 */ /* 0x000fe80000100a00 */
[----:B------:R-:W-:Y:S04]  /*12ed0*/  STL [R1+0x6b8], R20 ;  /* 0x0006b81401007387 */ /* 0x000fe80000100800 */
[----:B------:R-:W0:Y:S01]  /*12ee0*/  LDS.128 R20, [R10+0xa000] ;  /* 0x00a000000a147984 */ /* 0x000e220000000c00 */
[C---:B------:R-:W-:Y:S01]  /*12ef0*/  IMAD R5, R9.reuse, c[0x0][0x198], RZ ;  /* 0x0000660009057a24 */ /* 0x040fe200078e02ff */
[----:B------:R-:W-:-:S04]  /*12f00*/  ISETP.LT.AND P2, PT, R9, c[0x0][0x17c], !P0 ;  /* 0x00005f0009007a0c */ /* 0x000fc80004741270 */
[----:B------:R-:W-:-:S04]  /*12f10*/  LEA R4, P1, R5, R3, 0x1 ;  /* 0x0000000305047211 */ /* 0x000fc800078208ff */
[----:B------:R-:W-:-:S05]  /*12f20*/  LEA.HI.X.SX32 R5, R5, R0, 0x1, P1 ;  /* 0x0000000005057211 */ /* 0x000fca00008f0eff */
[----:B------:R1:W-:Y:S01]  /*12f30*/  @P2 STG.E.U16 [R4.64], R17 ;  /* 0x0000001104002986 */ /* 0x0003e2000c101506 */
[----:B------:R-:W-:-:S03]  /*12f40*/  IMAD.MOV.U32 R27, RZ, RZ, c[0x0][0x198] ;  /* 0x00006600ff1b7624 */ /* 0x000fc600078e00ff */
[----:B0-----:R-:W-:Y:S01]  /*12f50*/  STL.64 [R1+0xf0], R20 ;  /* 0x0000f01401007387 */ /* 0x001fe20000100a00 */
[----:B-1----:R-:W-:-:S03]  /*12f60*/  IMAD.MOV.U32 R17, RZ, RZ, R20 ;  /* 0x000000ffff117224 */ /* 0x002fc600078e0014 */
[----:B------:R-:W-:Y:S04]  /*12f70*/  STL.64 [R1+0xf8], R22 ;  /* 0x0000f81601007387 */ /* 0x000fe80000100a00 */
[----:B------:R-:W0:Y:S01]  /*12f80*/  LDS.128 R20, [R14+0xa000] ;  /* 0x00a000000e147984 */ /* 0x000e220000000c00 */
[----:B------:R-:W-:Y:S01]  /*12f90*/  IMAD R11, R27, 0x20, R11 ;  /* 0x000000201b0b7824 */ /* 0x000fe200078e020b */
[----:B------:R-:W-:-:S04]  /*12fa0*/  LOP3.LUT R7, R28, 0x24, R19, 0xfe, !PT ;  /* 0x000000241c077812 */ /* 0x000fc800078efe13 */
[----:B------:R-:W-:Y:S02]  /*12fb0*/  LEA R6, P5, R11, R3, 0x1 ;  /* 0x000000030b067211 */ /* 0x000fe400078a08ff */
[----:B------:R-:W-:Y:S02]  /*12fc0*/  ISETP.LT.AND P4, PT, R7, c[0x0][0x17c], !P0 ;  /* 0x00005f0007007a0c */ /* 0x000fe40004781270 */
[----:B------:R-:W-:-:S05]  /*12fd0*/  LEA.HI.X.SX32 R7, R11, R0, 0x1, P5 ;  /* 0x000000000b077211 */ /* 0x000fca00028f0eff */
[----:B------:R1:W-:Y:S04]  /*12fe0*/  @P3 STG.E.U16 [R6.64], R16 ;  /* 0x0000001006003986 */ /* 0x0003e8000c101506 */
[----:B0-----:R-:W-:Y:S01]  /*12ff0*/  STL.64 [R1+0xd0], R20 ;  /* 0x0000d01401007387 */ /* 0x001fe20000100a00 */
[----:B-1----:R-:W-:-:S03]  /*13000*/  IMAD.MOV.U32 R16, RZ, RZ, R20 ;  /* 0x000000ffff107224 */ /* 0x002fc600078e0014 */
[----:B------:R-:W-:Y:S04]  /*13010*/  STL.64 [R1+0xd8], R22 ;  /* 0x0000d81601007387 */ /* 0x000fe80000100a00 */
[----:B------:R-:W0:Y:S01]  /*13020*/  LDS.128 R20, [R18+0xa000] ;  /* 0x00a0000012147984 */ /* 0x000e220000000c00 */
[----:B------:R-:W-:-:S05]  /*13030*/  IMAD R4, R27, 0x2, R11 ;  /* 0x000000021b047824 */ /* 0x000fca00078e020b */
[----:B------:R-:W-:-:S04]  /*13040*/  LEA R6, P3, R4, R3, 0x1 ;  /* 0x0000000304067211 */ /* 0x000fc800078608ff */
[----:B------:R-:W-:-:S05]  /*13050*/  LEA.HI.X.SX32 R7, R4, R0, 0x1, P3 ;  /* 0x0000000004077211 */ /* 0x000fca00018f0eff */
[----:B------:R1:W-:Y:S04]  /*13060*/  @P6 STG.E.U16 [R6.64], R15 ;  /* 0x0000000f06006986 */ /* 0x0003e8000c101506 */
[----:B0-----:R-:W-:Y:S01]  /*13070*/  STL.64 [R1+0x20], R20 ;  /* 0x0000201401007387 */ /* 0x001fe20000100a00 */
[----:B-1----:R-:W-:-:S03]  /*13080*/  IMAD.MOV.U32 R15, RZ, RZ, R20 ;  /* 0x000000ffff0f7224 */ /* 0x002fc600078e0014 */
[----:B------:R-:W-:Y:S04]  /*13090*/  STL.64 [R1+0x28], R22 ;  /* 0x0000281601007387 */ /* 0x000fe80000100a00 */
[----:B------:R-:W0:Y:S04]  /*130a0*/  LDS.128 R20, [R2+0xc000] ;  /* 0x00c0000002147984 */ /* 0x000e280000000c00 */
[----:B0-----:R-:W-:Y:S01]  /*130b0*/  STL.64 [R1+0xc0], R20 ;  /* 0x0000c01401007387 */ /* 0x001fe20000100a00 */
[----:B------:R-:W-:-:S03]  /*130c0*/  IMAD.MOV.U32 R11, RZ, RZ, R20 ;  /* 0x000000ffff0b7224 */ /* 0x000fc600078e0014 */
[----:B------:R-:W-:Y:S04]  /*130d0*/  STL.64 [R1+0xc8], R22 ;  /* 0x0000c81601007387 */ /* 0x000fe80000100a00 */
[----:B------:R-:W0:Y:S04]  /*130e0*/  LDS.128 R20, [R10+0xc000] ;  /* 0x00c000000a147984 */ /* 0x000e280000000c00 */
[----:B0-----:R-:W-:Y:S01]  /*130f0*/  STL [R1+0x70], R20 ;  /* 0x0000701401007387 */ /* 0x001fe20000100800 */
[----:B------:R-:W-:-:S03]  /*13100*/  IMAD.MOV.U32 R25, RZ, RZ, R21 ;  /* 0x000000ffff197224 */ /* 0x000fc600078e0015 */
[----:B------:R-:W-:Y:S04]  /*13110*/  STL.64 [R1+0x78], R22 ;  /* 0x0000781601007387 */ /* 0x000fe80000100a00 */
[----:B------:R-:W0:Y:S04]  /*13120*/  LDS.128 R20, [R14+0xc000] ;  /* 0x00c000000e147984 */ /* 0x000e280000000c00 */
[----:B------:R-:W-:Y:S04]  /*13130*/  STL [R1+0x6a0], R25 ;  /* 0x0006a01901007387 */ /* 0x000fe80000100800 */
[----:B0-----:R0:W-:Y:S04]  /*13140*/  STL [R1+0x50], R20 ;  /* 0x0000501401007387 */ /* 0x0011e80000100800 */
[----:B------:R-:W-:Y:S04]  /*13150*/  STL.64 [R1+0x58], R22 ;  /* 0x0000581601007387 */ /* 0x000fe80000100a00 */
[----:B0-----:R-:W2:Y:S01]  /*13160*/  LDL.LU R20, [R1+0x6b8] ;  /* 0x0006b80001147983 */ /* 0x001ea20000300800 */
[----:B------:R-:W-:-:S05]  /*13170*/  IMAD.MOV.U32 R26, RZ, RZ, R21 ;  /* 0x000000ffff1a7224 */ /* 0x000fca00078e0015 */
[----:B------:R0:W-:Y:S04]  /*13180*/  STL [R1+0x6a4], R26 ;  /* 0x0006a41a01007387 */ /* 0x0001e80000100800 */
[----:B0-----:R-:W3:Y:S01]  /*13190*/  LDL.LU R26, [R1+0x70] ;  /* 0x00007000011a7983 */ /* 0x001ee20000300800 */
[----:B------:R-:W-:Y:S01]  /*131a0*/  LOP3.LUT R8, R28, 0x26, R19, 0xfe, !PT ;  /* 0x000000261c087812 */ /* 0x000fe200078efe13 */
[----:B------:R-:W-:-:S03]  /*131b0*/  IMAD R5, R27, 0x2, R4 ;  /* 0x000000021b057824 */ /* 0x000fc600078e0204 */
[----:B------:R-:W-:Y:S01]  /*131c0*/  ISETP.LT.AND P1, PT, R8, c[0x0][0x17c], !P0 ;  /* 0x00005f0008007a0c */ /* 0x000fe20004721270 */
[----:B------:R-:W-:Y:S01]  /*131d0*/  IMAD R9, R27, 0x2, R5 ;  /* 0x000000021b097824 */ /* 0x000fe200078e0205 */
[--C-:B------:R-:W-:Y:S02]  /*131e0*/  LOP3.LUT R8, R28, 0x28, R19.reuse, 0xfe, !PT ;  /* 0x000000281c087812 */ /* 0x100fe400078efe13 */
[C---:B------:R-:W-:Y:S02]  /*131f0*/  LEA R4, P5, R5.reuse, R3, 0x1 ;  /* 0x0000000305047211 */ /* 0x040fe400078a08ff */
[----:B------:R-:W-:Y:S02]  /*13200*/  ISETP.LT.AND P2, PT, R8, c[0x0][0x17c], !P0 ;  /* 0x00005f0008007a0c */ /* 0x000fe40004741270 */
[----:B------:R-:W-:Y:S02]  /*13210*/  LEA.HI.X.SX32 R5, R5, R0, 0x1, P5 ;  /* 0x0000000005057211 */ /* 0x000fe400028f0eff */
[----:B------:R-:W-:-:S02]  /*13220*/  LOP3.LUT R8, R28, 0x2a, R19, 0xfe, !PT ;  /* 0x0000002a1c087812 */ /* 0x000fc400078efe13 */
[C---:B------:R-:W-:Y:S01]  /*13230*/  LEA R6, P5, R9.reuse, R3, 0x1 ;  /* 0x0000000309067211 */ /* 0x040fe200078a08ff */
[----:B------:R0:W-:Y:S01]  /*13240*/  @P4 STG.E.U16 [R4.64], R13 ;  /* 0x0000000d04004986 */ /* 0x0001e2000c101506 */
[----:B------:R-:W-:Y:S02]  /*13250*/  ISETP.LT.AND P3, PT, R8, c[0x0][0x17c], !P0 ;  /* 0x00005f0008007a0c */ /* 0x000fe40004761270 */
[----:B------:R-:W-:Y:S02]  /*13260*/  LEA.HI.X.SX32 R7, R9, R0, 0x1, P5 ;  /* 0x0000000009077211 */ /* 0x000fe400028f0eff */
[----:B------:R-:W-:-:S03]  /*13270*/  LOP3.LUT R8, R28, 0x2c, R19, 0xfe, !PT ;  /* 0x0000002c1c087812 */ /* 0x000fc600078efe13 */
[----:B------:R1:W-:Y:S01]  /*13280*/  @P1 STG.E.U16 [R6.64], R12 ;  /* 0x0000000c06001986 */ /* 0x0003e2000c101506 */
[----:B------:R-:W-:Y:S01]  /*13290*/  ISETP.LT.AND P6, PT, R8, c[0x0][0x17c], !P0 ;  /* 0x00005f0008007a0c */ /* 0x000fe200047c1270 */
[----:B0-----:R-:W-:Y:S01]  /*132a0*/  IMAD R5, R27, 0x2, R9 ;  /* 0x000000021b057824 */ /* 0x001fe200078e0209 */
[----:B------:R-:W-:-:S03]  /*132b0*/  LOP3.LUT R8, R28, 0x2e, R19, 0xfe, !PT ;  /* 0x0000002e1c087812 */ /* 0x000fc600078efe13 */
[----:B-1----:R-:W-:Y:S01]  /*132c0*/  IMAD R6, R27, 0x2, R5 ;  /* 0x000000021b067824 */ /* 0x002fe200078e0205 */
[----:B------:R-:W-:Y:S02]  /*132d0*/  ISETP.LT.AND P4, PT, R8, c[0x0][0x17c], !P0 ;  /* 0x00005f0008007a0c */ /* 0x000fe40004781270 */
[-C--:B------:R-:W-:Y:S01]  /*132e0*/  LEA R12, P1, R5, R3.reuse, 0x1 ;  /* 0x00000003050c7211 */ /* 0x080fe200078208ff */
[----:B------:R-:W-:Y:S01]  /*132f0*/  IMAD R4, R27, 0x2, R6 ;  /* 0x000000021b047824 */ /* 0x000fe200078e0206 */
[----:B------:R-:W-:Y:S02]  /*13300*/  LEA R8, P5, R6, R3, 0x1 ;  /* 0x0000000306087211 */ /* 0x000fe400078a08ff */
[----:B------:R-:W-:Y:S02]  /*13310*/  LOP3.LUT R7, R28, 0x30, R19, 0xfe, !PT ;  /* 0x000000301c077812 */ /* 0x000fe400078efe13 */
[-C--:B------:R-:W-:Y:S02]  /*13320*/  LEA.HI.X.SX32 R13, R5, R0.reuse, 0x1, P1 ;  /* 0x00000000050d7211 */ /* 0x080fe400008f0eff */
[----:B------:R-:W-:-:S02]  /*13330*/  LEA.HI.X.SX32 R9, R6, R0, 0x1, P5 ;  /* 0x0000000006097211 */ /* 0x000fc400028f0eff */
[CC--:B------:R-:W-:Y:S01]  /*13340*/  LEA R6, P5, R4.reuse, R3.reuse, 0x1 ;  /* 0x0000000304067211 */ /* 0x0c0fe200078a08ff */
[----:B------:R-:W-:Y:S01]  /*13350*/  IMAD R5, R27, 0x2, R4 ;  /* 0x000000021b057824 */ /* 0x000fe200078e0204 */
[----:B------:R-:W-:Y:S02]  /*13360*/  ISETP.LT.AND P1, PT, R7, c[0x0][0x17c], !P0 ;  /* 0x00005f0007007a0c */ /* 0x000fe40004721270 */
[----:B------:R-:W-:Y:S01]  /*13370*/  LEA.HI.X.SX32 R7, R4, R0, 0x1, P5 ;  /* 0x0000000004077211 */ /* 0x000fe200028f0eff */
[----:B--2---:R-:W-:Y:S04]  /*13380*/  @P2 STG.E.U16 [R12.64], R20 ;  /* 0x000000140c002986 */ /* 0x004fe8000c101506 */
[----:B------:R0:W-:Y:S01]  /*13390*/  @P3 STG.E.U16 [R8.64], R17 ;  /* 0x0000001108003986 */ /* 0x0001e2000c101506 */
[----:B------:R-:W-:-:S03]  /*133a0*/  LEA R4, P2, R5, R3, 0x1 ;  /* 0x0000000305047211 */ /* 0x000fc600078408ff */
[----:B------:R1:W-:Y:S04]  /*133b0*/  @P6 STG.E.U16 [R6.64], R16 ;  /* 0x0000001006006986 */ /* 0x0003e8000c101506 */
[----:B------:R-:W2:Y:S01]  /*133c0*/  LDS.128 R20, [R18+0xc000] ;  /* 0x00c0000012147984 */ /* 0x000ea20000000c00 */
[----:B0-----:R-:W-:Y:S01]  /*133d0*/  IMAD R8, R27, 0x2, R5 ;  /* 0x000000021b087824 */ /* 0x001fe200078e0205 */
[----:B------:R-:W-:Y:S02]  /*133e0*/  LEA.HI.X.SX32 R5, R5, R0, 0x1, P2 ;  /* 0x0000000005057211 */ /* 0x000fe400010f0eff */
[----:B-1----:R-:W-:Y:S02]  /*133f0*/  LOP3.LUT R7, R28, 0x32, R19, 0xfe, !PT ;  /* 0x000000321c077812 */ /* 0x002fe400078efe13 */
[----:B------:R-:W-:-:S02]  /*13400*/  LEA R6, P3, R8, R3, 0x1 ;  /* 0x0000000308067211 */ /* 0x000fc400078608ff */
[----:B------:R-:W-:Y:S02]  /*13410*/  ISETP.LT.AND P2, PT, R7, c[0x0][0x17c], !P0 ;  /* 0x00005f0007007a0c */ /* 0x000fe40004741270 */
[----:B------:R-:W-:Y:S01]  /*13420*/  LEA.HI.X.SX32 R7, R8, R0, 0x1, P3 ;  /* 0x0000000008077211 */ /* 0x000fe200018f0eff */
[----:B------:R-:W-:Y:S01]  /*13430*/  IMAD R8, R27, 0x2, R8 ;  /* 0x000000021b087824 */ /* 0x000fe200078e0208 */
[----:B------:R0:W-:Y:S04]  /*13440*/  @P4 STG.E.U16 [R4.64], R15 ;  /* 0x0000000f04004986 */ /* 0x0001e8000c101506 */
[----:B------:R1:W-:Y:S01]  /*13450*/  @P1 STG.E.U16 [R6.64], R11 ;  /* 0x0000000b06001986 */ /* 0x0003e2000c101506 */
[----:B0-----:R-:W-:Y:S02]  /*13460*/  LEA R4, P1, R8, R3, 0x1 ;  /* 0x0000000308047211 */ /* 0x001fe400078208ff */
[----:B-1----:R-:W-:-:S02]  /*13470*/  LOP3.LUT R6, R28, 0x34, R19, 0xfe, !PT ;  /* 0x000000341c067812 */ /* 0x002fc400078efe13 */
[----:B------:R-:W-:Y:S02]  /*13480*/  LOP3.LUT R7, R28, 0x36, R19, 0xfe, !PT ;  /* 0x000000361c077812 */ /* 0x000fe400078efe13 */
[----:B------:R-:W-:Y:S02]  /*13490*/  LEA.HI.X.SX32 R5, R8, R0, 0x1, P1 ;  /* 0x0000000008057211 */ /* 0x000fe400008f0eff */
[----:B------:R-:W-:Y:S02]  /*134a0*/  ISETP.LT.AND P3, PT, R6, c[0x0][0x17c], !P0 ;  /* 0x00005f0006007a0c */ /* 0x000fe40004761270 */
[----:B------:R-:W-:Y:S01]  /*134b0*/  ISETP.LT.AND P4, PT, R7, c[0x0][0x17c], !P0 ;  /* 0x00005f0007007a0c */ /* 0x000fe20004781270 */
[----:B---3--:R-:W-:Y:S04]  /*134c0*/  @P2 STG.E.U16 [R4.64], R26 ;  /* 0x0000001a04002986 */ /* 0x008fe8000c101506 */
[----:B------:R-:W0:Y:S01]  /*134d0*/  LDS.128 R4, [R2+0xe000] ;  /* 0x00e0000002047984 */ /* 0x000e220000000c00 */
[----:B--2---:R-:W-:-:S02]  /*134e0*/  IMAD.MOV.U32 R25, RZ, RZ, R20 ;  /* 0x000000ffff197224 */ /* 0x004fc400078e0014 */
[----:B------:R-:W-:Y:S01]  /*134f0*/  IMAD.MOV.U32 R29, RZ, RZ, R21 ;  /* 0x000000ffff1d7224 */ /* 0x000fe200078e0015 */
[----:B------:R1:W-:Y:S04]  /*13500*/  STL.64 [R1+0x8], R22 ;  /* 0x0000081601007387 */ /* 0x0003e80000100a00 */
[----:B-1----:R-:W2:Y:S04]  /*13510*/  LDL.LU.64 R22, [R1+0x6b0] ;  /* 0x0006b00001167983 */ /* 0x002ea80000300a00 */
[----:B------:R-:W3:Y:S04]  /*13520*/  LDL.LU.64 R20, [R1+0x6a8] ;  /* 0x0006a80001147983 */ /* 0x000ee80000300a00 */
[----:B0-----:R0:W-:Y:S04]  /*13530*/  STL [R1+0x680], R6 ;  /* 0x0006800601007387 */ /* 0x0011e80000100800 */
[----:B0-----:R-:W4:Y:S01]  /*13540*/  LDL.LU R6, [R1+0x50] ;  /* 0x0000500001067983 */ /* 0x001f220000300800 */
[----:B------:R-:W-:-:S05]  /*13550*/  IMAD R11, R27, 0x2, R8 ;  /* 0x000000021b0b7824 */ /* 0x000fca00078e0208 */
[----:B------:R-:W-:Y:S01]  /*13560*/  LEA R8, P1, R11, R3, 0x1 ;  /* 0x000000030b087211 */ /* 0x000fe200078208ff */
[----:B------:R-:W-:-:S03]  /*13570*/  IMAD R2, R27, 0x2, R11 ;  /* 0x000000021b027824 */ /* 0x000fc600078e020b */
[----:B------:R-:W-:Y:S01]  /*13580*/  LEA.HI.X.SX32 R9, R11, R0, 0x1, P1 ;  /* 0x000000000b097211 */ /* 0x000fe200008f0eff */
[----:B------:R-:W-:Y:S04]  /*13590*/  STL [R1+0x66c], R7 ;  /* 0x00066c0701007387 */ /* 0x000fe80000100800 */
[----:B----4-:R0:W-:Y:S02]  /*135a0*/  @P3 STG.E.U16 [R8.64], R6 ;  /* 0x0000000608003986 */ /* 0x0101e4000c101506 */
[----:B0-----:R-:W-:-:S04]  /*135b0*/  LEA R8, P1, R2, R3, 0x1 ;  /* 0x0000000302087211 */ /* 0x001fc800078208ff */
[----:B------:R-:W-:-:S05]  /*135c0*/  LEA.HI.X.SX32 R9, R2, R0, 0x1, P1 ;  /* 0x0000000002097211 */ /* 0x000fca00008f0eff */
[----:B------:R0:W-:Y:S02]  /*135d0*/  @P4 STG.E.U16 [R8.64], R25 ;  /* 0x0000001908004986 */ /* 0x0001e4000c101506 */
[----:B0-----:R-:W-:-:S04]  /*135e0*/  LOP3.LUT R8, R28, 0x38, R19, 0xfe, !PT ;  /* 0x000000381c087812 */ /* 0x001fc800078efe13 */
[----:B------:R-:W-:Y:S02]  /*135f0*/  ISETP.LT.AND P2, PT, R8, c[0x0][0x17c], !P0 ;  /* 0x00005f0008007a0c */ /* 0x000fe40004741270 */
[----:B------:R-:W0:Y:S01]  /*13600*/  LDS.128 R8, [R10+0xe000] ;  /* 0x00e000000a087984 */ /* 0x000e220000000c00 */
[----:B------:R-:W-:-:S05]  /*13610*/  IMAD R2, R27, 0x2, R2 ;  /* 0x000000021b027824 */ /* 0x000fca00078e0202 */
[----:B------:R-:W-:-:S04]  /*13620*/  LEA R12, P1, R2, R3, 0x1 ;  /* 0x00000003020c7211 */ /* 0x000fc800078208ff */
[----:B------:R-:W-:-:S05]  /*13630*/  LEA.HI.X.SX32 R13, R2, R0, 0x1, P1 ;  /* 0x00000000020d7211 */ /* 0x000fca00008f0eff */
[----:B------:R-:W-:Y:S01]  /*13640*/  @P2 STG.E.U16 [R12.64], R4 ;  /* 0x000000040c002986 */ /* 0x000fe2000c101506 */
[----:B------:R-:W-:-:S03]  /*13650*/  IMAD R2, R27, 0x2, R2 ;  /* 0x000000021b027824 */ /* 0x000fc600078e0202 */
[----:B0-----:R3:W-:Y:S02]  /*13660*/  STL [R1+0x684], R10 ;  /* 0x0006840a01007387 */ /* 0x0017e40000100800 */
[----:B---3--:R-:W-:-:S04]  /*13670*/  SHF.R.U32.HI R10, RZ, 0x8, R21 ;  /* 0x00000008ff0a7819 */ /* 0x008fc80000011615 */
[----:B------:R-:W-:-:S04]  /*13680*/  SGXT.U32 R10, R10, 0x1 ;  /* 0x000000010a0a781a */ /* 0x000fc80000000000 */
[----:B------:R-:W-:-:S04]  /*13690*/  LOP3.LUT R12, R28, 0x3a, R10, 0xfe, !PT ;  /* 0x0000003a1c0c7812 */ /* 0x000fc800078efe0a */
[----:B------:R-:W-:Y:S02]  /*136a0*/  ISETP.LT.AND P2, PT, R12, c[0x0][0x17c], !P0 ;  /* 0x00005f000c007a0c */ /* 0x000fe40004741270 */
[----:B------:R-:W0:Y:S01]  /*136b0*/  LDS.128 R12, [R14+0xe000] ;  /* 0x00e000000e0c7984 */ /* 0x000e220000000c00 */
[----:B------:R-:W-:-:S04]  /*136c0*/  LEA R16, P1, R2, R3, 0x1 ;  /* 0x0000000302107211 */ /* 0x000fc800078208ff */
[----:B------:R-:W-:Y:S01]  /*136d0*/  LEA.HI.X.SX32 R17, R2, R0, 0x1, P1 ;  /* 0x0000000002117211 */ /* 0x000fe200008f0eff */
[----:B------:R-:W-:-:S05]  /*136e0*/  IMAD R2, R27, 0x2, R2 ;  /* 0x000000021b027824 */ /* 0x000fca00078e0202 */
[----:B------:R1:W-:Y:S02]  /*136f0*/  @P2 STG.E.U16 [R16.64], R8 ;  /* 0x0000000810002986 */ /* 0x0003e4000c101506 */
[----:B-1----:R-:W-:-:S04]  /*13700*/  LOP3.LUT R16, R28, 0x3c, R10, 0xfe, !PT ;  /* 0x0000003c1c107812 */ /* 0x002fc800078efe0a */
[----:B------:R-:W-:Y:S02]  /*13710*/  ISETP.LT.AND P2, PT, R16, c[0x0][0x17c], !P0 ;  /* 0x00005f0010007a0c */ /* 0x000fe40004741270 */
[----:B------:R-:W-:-:S04]  /*13720*/  LEA R16, P1, R2, R3, 0x1 ;  /* 0x0000000302107211 */ /* 0x000fc800078208ff */
[----:B------:R-:W-:-:S07]  /*13730*/  LEA.HI.X.SX32 R17, R2, R0, 0x1, P1 ;  /* 0x0000000002117211 */ /* 0x000fce00008f0eff */
[----:B0-----:R0:W-:Y:S02]  /*13740*/  @P2 STG.E.U16 [R16.64], R12 ;  /* 0x0000000c10002986 */ /* 0x0011e4000c101506 */
[----:B0-----:R-:W-:-:S04]  /*13750*/  LOP3.LUT R16, R28, 0x3e, R10, 0xfe, !PT ;  /* 0x0000003e1c107812 */ /* 0x001fc800078efe0a */
[----:B------:R-:W-:Y:S02]  /*13760*/  ISETP.LT.AND P2, PT, R16, c[0x0][0x17c], !P0 ;  /* 0x00005f0010007a0c */ /* 0x000fe40004741270 */
[----:B------:R-:W0:Y:S04]  /*13770*/  LDS.128 R16, [R18+0xe000] ;  /* 0x00e0000012107984 */ /* 0x000e280000000c00 */
[----:B------:R-:W-:Y:S04]  /*13780*/  STL [R1+0x668], R11 ;  /* 0x0006680b01007387 */ /* 0x000fe80000100800 */
[----:B------:R1:W-:Y:S04]  /*13790*/  STL [R1+0x688], R14 ;  /* 0x0006880e01007387 */ /* 0x0003e80000100800 */
[----:B-1----:R-:W3:Y:S04]  /*137a0*/  LDL.LU R14, [R1+0x170] ;  /* 0x00017000010e7983 */ /* 0x002ee80000300800 */
[----:B------:R1:W-:Y:S04]  /*137b0*/  STL [R1+0x664], R15 ;  /* 0x0006640f01007387 */ /* 0x0003e80000100800 */
[----:B-1----:R-:W4:Y:S04]  /*137c0*/  LDL.LU R15, [R1+0x90] ;  /* 0x00009000010f7983 */ /* 0x002f280000300800 */
[----:B0-----:R0:W-:Y:S04]  /*137d0*/  STL [R1+0x68c], R18 ;  /* 0x00068c1201007387 */ /* 0x0011e80000100800 */
[----:B------:R-:W-:Y:S04]  /*137e0*/  STL [R1+0x660], R19 ;  /* 0x0006601301007387 */ /* 0x000fe80000100800 */
[----:B------:R-:W2:Y:S04]  /*137f0*/  LDL.LU R11, [R1+0x180] ;  /* 0x00018000010b7983 */ /* 0x000ea80000300800 */
[----:B------:R-:W2:Y:S01]  /*13800*/  LDL.LU R7, [R1+0x210] ;  /* 0x0002100001077983 */ /* 0x000ea20000300800 */
[----:B------:R-:W-:Y:S01]  /*13810*/  IMAD R2, R27, 0x2, R2 ;  /* 0x000000021b027824 */ /* 0x000fe200078e0202 */
[----:B------:R-:W-:-:S02]  /*13820*/  PRMT R4, R20, 0x7632, R4 ;  /* 0x0000763214047816 */ /* 0x000fc40000000004 */
[----:B0-----:R-:W2:Y:S02]  /*13830*/  LDL.LU R18, [R1+0x1d0] ;  /* 0x0001d00001127983 */ /* 0x001ea40000300800 */
[----:B------:R-:W-:-:S04]  /*13840*/  LEA R20, P1, R2, R3, 0x1 ;  /* 0x0000000302147211 */ /* 0x000fc800078208ff */
[----:B------:R-:W-:Y:S01]  /*13850*/  LEA.HI.X.SX32 R21, R2, R0, 0x1, P1 ;  /* 0x0000000002157211 */ /* 0x000fe200008f0eff */
[----:B------:R-:W-:-:S04]  /*13860*/  IMAD R2, R27, 0x2, R2 ;  /* 0x000000021b027824 */ /* 0x000fc800078e0202 */
[----:B------:R0:W-:Y:S02]  /*13870*/  @P2 STG.E.U16 [R20.64], R16 ;  /* 0x0000001014002986 */ /* 0x0001e4000c101506 */
[----:B0-----:R-:W-:-:S04]  /*13880*/  LOP3.LUT R20, R28, 0x40, R10, 0xfe, !PT ;  /* 0x000000401c147812 */ /* 0x001fc800078efe0a */
[----:B------:R-:W-:Y:S02]  /*13890*/  ISETP.LT.AND P2, PT, R20, c[0x0][0x17c], !P0 ;  /* 0x00005f0014007a0c */ /* 0x000fe40004741270 */
[----:B------:R-:W-:-:S04]  /*138a0*/  LEA R20, P1, R2, R3, 0x1 ;  /* 0x0000000302147211 */ /* 0x000fc800078208ff */
[----:B------:R-:W-:Y:S01]  /*138b0*/  LEA.HI.X.SX32 R21, R2, R0, 0x1, P1 ;  /* 0x0000000002157211 */ /* 0x000fe200008f0eff */
[----:B------:R-:W-:-:S06]  /*138c0*/  IMAD R2, R27, 0x2, R2 ;  /* 0x000000021b027824 */ /* 0x000fcc00078e0202 */
[----:B------:R0:W-:Y:S02]  /*138d0*/  @P2 STG.E.U16 [R20.64], R4 ;  /* 0x0000000414002986 */ /* 0x0001e4000c101506 */
[----:B0-----:R-:W-:-:S04]  /*138e0*/  LOP3.LUT R20, R28, 0x42, R10, 0xfe, !PT ;  /* 0x000000421c147812 */ /* 0x001fc800078efe0a */
[----:B------:R-:W-:Y:S02]  /*138f0*/  ISETP.LT.AND P2, PT, R20, c[0x0][0x17c], !P0 ;  /* 0x00005f0014007a0c */ /* 0x000fe40004741270 */
[----:B------:R-:W-:-:S04]  /*13900*/  LEA R20, P1, R2, R3, 0x1 ;  /* 0x0000000302147211 */ /* 0x000fc800078208ff */
[----:B------:R-:W-:Y:S01]  /*13910*/  LEA.HI.X.SX32 R21, R2, R0, 0x1, P1 ;  /* 0x0000000002157211 */ /* 0x000fe200008f0eff */
[----:B------:R-:W-:Y:S01]  /*13920*/  IMAD R2, R27, 0x2, R2 ;  /* 0x000000021b027824 */ /* 0x000fe200078e0202 */
[----:B----4-:R-:W-:Y:S02]  /*13930*/  PRMT R4, R15, 0x7632, R4 ;  /* 0x000076320f047816 */ /* 0x010fe40000000004 */
[----:B------:R-:W4:Y:S04]  /*13940*/  LDL.LU R15, [R1+0x1e0] ;  /* 0x0001e000010f7983 */ /* 0x000f280000300800 */
[----:B------:R0:W-:Y:S02]  /*13950*/  @P2 STG.E.U16 [R20.64], R4 ;  /* 0x0000000414002986 */ /* 0x0001e4000c101506 */
[----:B0-----:R-:W-:-:S02]  /*13960*/  LOP3.LUT R20, R28, 0x44, R10, 0xfe, !PT ;  /* 0x000000441c147812 */ /* 0x001fc400078efe0a */
[----:B---3--:R-:W-:Y:S02]  /*13970*/  PRMT R4, R14, 0x7632, R4 ;  /* 0x000076320e047816 */ /* 0x008fe40000000004 */
[----:B------:R-:W-:Y:S01]  /*13980*/  ISETP.LT.AND P2, PT, R20, c[0x0][0x17c], !P0 ;  /* 0x00005f0014007a0c */ /* 0x000fe20004741270 */
[----:B------:R-:W3:Y:S01]  /*13990*/  LDL.LU R14, [R1+0x1f0] ;  /* 0x0001f000010e7983 */ /* 0x000ee20000300800 */
[----:B------:R-:W-:-:S04]  /*139a0*/  LEA R20, P1, R2, R3, 0x1 ;  /* 0x0000000302147211 */ /* 0x000fc800078208ff */
[----:B------:R-:W-:Y:S01]  /*139b0*/  LEA.HI.X.SX32 R21, R2, R0, 0x1, P1 ;  /* 0x0000000002157211 */ /* 0x000fe200008f0eff */
[----:B------:R-:W-:-:S06]  /*139c0*/  IMAD R2, R27, 0x2, R2 ;  /* 0x000000021b027824 */ /* 0x000fcc00078e0202 */
[----:B------:R0:W-:Y:S02]  /*139d0*/  @P2 STG.E.U16 [R20.64], R4 ;  /* 0x0000000414002986 */ /* 0x0001e4000c101506 */
[----:B0-----:R-:W-:Y:S02]  /*139e0*/  LOP3.LUT R20, R28, 0x46, R10, 0xfe, !PT ;  /* 0x000000461c147812 */ /* 0x001fe400078efe0a */
[----:B--2---:R-:W-:Y:S02]  /*139f0*/  PRMT R4, R11, 0x7632, R4 ;  /* 0x000076320b047816 */ /* 0x004fe40000000004 */
[----:B------:R-:W-:Y:S01]  /*13a00*/  ISETP.LT.AND P2, PT, R20, c[0x0][0x17c], !P0 ;  /* 0x00005f0014007a0c */ /* 0x000fe20004741270 */
[----:B------:R-:W2:Y:S01]  /*13a10*/  LDL.LU R11, [R1+0x200] ;  /* 0x00020000010b7983 */ /* 0x000ea20000300800 */
[----:B------:R-:W-:-:S04]  /*13a20*/  LEA R20, P1, R2, R3, 0x1 ;  /* 0x0000000302147211 */ /* 0x000fc800078208ff */
[----:B------:R-:W-:-:S07]  /*13a30*/  LEA.HI.X.SX32 R21, R2, R0, 0x1, P1 ;  /* 0x0000000002157211 */ /* 0x000fce00008f0eff */
[----:B------:R0:W-:Y:S02]  /*13a40*/  @P2 STG.E.U16 [R20.64], R4 ;  /* 0x0000000414002986 */ /* 0x0001e4000c101506 */
[----:B0-----:R-:W-:Y:S02]  /*13a50*/  PRMT R4, R7, 0x7632, R4 ;  /* 0x0000763207047816 */ /* 0x001fe40000000004 */
[----:B------:R-:W2:Y:S01]  /*13a60*/  LDL.LU R7, [R1+0x1a0] ;  /* 0x0001a00001077983 */ /* 0x000ea20000300800 */
[----:B------:R-:W-:Y:S01]  /*13a70*/  LOP3.LUT R20, R28, 0x48, R10, 0xfe, !PT ;  /* 0x000000481c147812 */ /* 0x000fe200078efe0a */
[----:B------:R-:W-:-:S03]  /*13a80*/  IMAD R2, R27, 0x2, R2 ;  /* 0x000000021b027824 */ /* 0x000fc600078e0202 */
[----:B------:R-:W-:Y:S02]  /*13a90*/  ISETP.LT.AND P2, PT, R20, c[0x0][0x17c], !P0 ;  /* 0x00005f0014007a0c */ /* 0x000fe40004741270 */
[----:B------:R-:W-:-:S04]  /*13aa0*/  LEA R20, P1, R2, R3, 0x1 ;  /* 0x0000000302147211 */ /* 0x000fc800078208ff */
[----:B------:R-:W-:Y:S01]  /*13ab0*/  LEA.HI.X.SX32 R21, R2, R0, 0x1, P1 ;  /* 0x0000000002157211 */ /* 0x000fe200008f0eff */
[----:B------:R-:W-:-:S06]  /*13ac0*/  IMAD R2, R27, 0x2, R2 ;  /* 0x000000021b027824 */ /* 0x000fcc00078e0202 */
[----:B------:R0:W-:Y:S02]  /*13ad0*/  @P2 STG.E.U16 [R20.64], R4 ;  /* 0x0000000414002986 */ /* 0x0001e4000c101506 */
[----:B0-----:R-:W-:-:S04]  /*13ae0*/  LOP3.LUT R20, R28, 0x4a, R10, 0xfe, !PT ;  /* 0x0000004a1c147812 */ /* 0x001fc800078efe0a */
[----:B------:R-:W-:Y:S02]  /*13af0*/  ISETP.LT.AND P2, PT, R20, c[0x0][0x17c], !P0 ;  /* 0x00005f0014007a0c */ /* 0x000fe40004741270 */
[----:B------:R-:W-:Y:S02]  /*13b00*/  LEA R20, P1, R2, R3, 0x1 ;  /* 0x0000000302147211 */ /* 0x000fe400078208ff */
[----:B------:R-:W-:Y:S02]  /*13b10*/  PRMT R4, R18, 0x7632, R4 ;  /* 0x0000763212047816 */ /* 0x000fe40000000004 */
        /* <DEDUP_REMOVED lines=8> */
[----:B----4-:R-:W-:-:S05]  /*13ba0*/  PRMT R4, R15, 0x7632, R4 ;  /* 0x000076320f047816 */ /* 0x010fca0000000004 */
[----:B------:R0:W-:Y:S02]  /*13bb0*/  @P2 STG.E.U16 [R20.64], R4 ;  /* 0x0000000414002986 */ /* 0x0001e4000c101506 */
[----:B0-----:R-:W-:-:S04]  /*13bc0*/  LOP3.LUT R20, R28, 0x4e, R10, 0xfe, !PT ;  /* 0x0000004e1c147812 */ /* 0x001fc800078efe0a */
[----:B------:R-:W-:Y:S02]  /*13bd0*/  ISETP.LT.AND P2, PT, R20, c[0x0][0x17c], !P0 ;  /* 0x00005f0014007a0c */ /* 0x000fe40004741270 */
[----:B---3--:R-:W-:Y:S02]  /*13be0*/  PRMT R4, R14, 0x7632, R4 ;  /* 0x000076320e047816 */ /* 0x008fe40000000004 */
[----:B------:R-:W3:Y:S01]  /*13bf0*/  LDL.LU R14, [R1+0x190] ;  /* 0x00019000010e7983 */ /* 0x000ee20000300800 */
[----:B------:R-:W-:-:S04]  /*13c00*/  LEA R20, P1, R2, R3, 0x1 ;  /* 0x0000000302147211 */ /* 0x000fc800078208ff */
[----:B------:R-:W-:Y:S01]  /*13c10*/  LEA.HI.X.SX32 R21, R2, R0, 0x1, P1 ;  /* 0x0000000002157211 */ /* 0x000fe200008f0eff */
[----:B------:R-:W-:-:S04]  /*13c20*/  IMAD R2, R27, 0x2, R2 ;  /* 0x000000021b027824 */ /* 0x000fc800078e0202 */
        /* <DEDUP_REMOVED lines=9> */
[----:B------:R-:W4:Y:S01]  /*13cc0*/  LDL.LU R7, [R1+0x130] ;  /* 0x0001300001077983 */ /* 0x000f220000300800 */
[----:B------:R-:W-:Y:S01]  /*13cd0*/  LOP3.LUT R20, R28, 0x52, R10, 0xfe, !PT ;  /* 0x000000521c147812 */ /* 0x000fe200078efe0a */
[----:B------:R-:W-:Y:S02]  /*13ce0*/  IMAD R2, R27, 0x2, R2 ;  /* 0x000000021b027824 */ /* 0x000fe400078e0202 */
[----:B------:R-:W4:Y:S01]  /*13cf0*/  LDL.LU R15, [R1+0x150] ;  /* 0x00015000010f7983 */ /* 0x000f220000300800 */
[----:B------:R-:W-:Y:S02]  /*13d00*/  ISETP.LT.AND P2, PT, R20, c[0x0][0x17c], !P0 ;  /* 0x00005f0014007a0c */ /* 0x000fe40004741270 */
[----:B------:R-:W-:-:S04]  /*13d10*/  LEA R20, P1, R2, R3, 0x1 ;  /* 0x0000000302147211 */ /* 0x000fc800078208ff */
[----:B------:R-:W-:Y:S01]  /*13d20*/  LEA.HI.X.SX32 R21, R2, R0, 0x1, P1 ;  /* 0x0000000002157211 */ /* 0x000fe200008f0eff */
[----:B------:R-:W-:-:S06]  /*13d30*/  IMAD R2, R27, 0x2, R2 ;  /* 0x000000021b027824 */ /* 0x000fcc00078e0202 */
[----:B------:R0:W-:Y:S02]  /*13d40*/  @P2 STG.E.U16 [R20.64], R4 ;  /* 0x0000000414002986 */ /* 0x0001e4000c101506 */
[----:B0-----:R-:W-:-:S04]  /*13d50*/  LOP3.LUT R20, R28, 0x54, R10, 0xfe, !PT ;  /* 0x000000541c147812 */ /* 0x001fc800078efe0a */
[----:B------:R-:W-:Y:S02]  /*13d60*/  ISETP.LT.AND P2, PT, R20, c[0x0][0x17c], !P0 ;  /* 0x00005f0014007a0c */ /* 0x000fe40004741270 */
[C---:B------:R-:W-:Y:S02]  /*13d70*/  LEA R20, P1, R2.reuse, R3, 0x1 ;  /* 0x0000000302147211 */ /* 0x040fe400078208ff */
[----:B------:R-:W-:Y:S02]  /*13d80*/  PRMT R4, R23, 0x7632, R4 ;  /* 0x0000763217047816 */ /* 0x000fe40000000004 */
[----:B------:R-:W-:Y:S01]  /*13d90*/  LEA.HI.X.SX32 R21, R2, R0, 0x1, P1 ;  /* 0x0000000002157211 */ /* 0x000fe200008f0eff */
[----:B------:R-:W-:-:S06]  /*13da0*/  IMAD R2, R27, 0x2, R2 ;  /* 0x000000021b027824 */ /* 0x000fcc00078e0202 */
[----:B------:R0:W-:Y:S02]  /*13db0*/  @P2 STG.E.U16 [R20.64], R4 ;  /* 0x0000000414002986 */ /* 0x0001e4000c101506 */
[----:B0-----:R-:W-:-:S04]  /*13dc0*/  LOP3.LUT R20, R28, 0x56, R10, 0xfe, !PT ;  /* 0x000000561c147812 */ /* 0x001fc800078efe0a */
[----:B------:R-:W-:Y:S02]  /*13dd0*/  ISETP.LT.AND P3, PT, R20, c[0x0][0x17c], !P0 ;  /* 0x00005f0014007a0c */ /* 0x000fe40004761270 */
[----:B------:R-:W-:Y:S02]  /*13de0*/  LOP3.LUT R21, R28, 0x58, R10, 0xfe, !PT ;  /* 0x000000581c157812 */ /* 0x000fe400078efe0a */
[----:B------:R-:W-:Y:S02]  /*13df0*/  LEA R20, P2, R2, R3, 0x1 ;  /* 0x0000000302147211 */ /* 0x000fe400078408ff */
[----:B------:R-:W-:Y:S02]  /*13e00*/  ISETP.LT.AND P1, PT, R21, c[0x0][0x17c], !P0 ;  /* 0x00005f0015007a0c */ /* 0x000fe40004721270 */
[----:B------:R-:W-:Y:S02]  /*13e10*/  PRMT R4, R22, 0x7632, R4 ;  /* 0x0000763216047816 */ /* 0x000fe40000000004 */
[----:B------:R-:W-:Y:S01]  /*13e20*/  LEA.HI.X.SX32 R21, R2, R0, 0x1, P2 ;  /* 0x0000000002157211 */ /* 0x000fe200010f0eff */
[----:B------:R-:W-:Y:S01]  /*13e30*/  IMAD R2, R27, 0x2, R2 ;  /* 0x000000021b027824 */ /* 0x000fe200078e0202 */
[----:B------:R-:W-:-:S03]  /*13e40*/  LOP3.LUT R22, R28, 0x5a, R10, 0xfe, !PT ;  /* 0x0000005a1c167812 */ /* 0x000fc600078efe0a */
[----:B------:R0:W-:Y:S01]  /*13e50*/  @P3 STG.E.U16 [R20.64], R4 ;  /* 0x0000000414003986 */ /* 0x0001e2000c101506 */
[----:B------:R-:W-:Y:S02]  /*13e60*/  ISETP.LT.AND P4, PT, R22, c[0x0][0x17c], !P0 ;  /* 0x00005f0016007a0c */ /* 0x000fe40004781270 */
[----:B------:R-:W-:-:S04]  /*13e70*/  LEA R22, P2, R2, R3, 0x1 ;  /* 0x0000000302167211 */ /* 0x000fc800078408ff */
[----:B------:R-:W-:Y:S02]  /*13e80*/  LEA.HI.X.SX32 R23, R2, R0, 0x1, P2 ;  /* 0x0000000002177211 */ /* 0x000fe400010f0eff */
[C-C-:B0-----:R-:W-:Y:S02]  /*13e90*/  LOP3.LUT R21, R28.reuse, 0x5c, R10.reuse, 0xfe, !PT ;  /* 0x0000005c1c157812 */ /* 0x141fe400078efe0a */
[----:B------:R-:W-:Y:S02]  /*13ea0*/  LOP3.LUT R20, R28, 0x5e, R10, 0xfe, !PT ;  /* 0x0000005e1c147812 */ /* 0x000fe400078efe0a */
[----:B------:R-:W-:Y:S01]  /*13eb0*/  ISETP.LT.AND P5, PT, R21, c[0x0][0x17c], !P0 ;  /* 0x00005f0015007a0c */ /* 0x000fe200047a1270 */
[----:B------:R-:W-:Y:S01]  /*13ec0*/  IMAD R21, R27, 0x2, R2 ;  /* 0x000000021b157824 */ /* 0x000fe200078e0202 */
[----:B------:R-:W-:-:S03]  /*13ed0*/  ISETP.LT.AND P3, PT, R20, c[0x0][0x17c], !P0 ;  /* 0x00005f0014007a0c */ /* 0x000fc60004761270 */
[----:B------:R-:W-:Y:S01]  /*13ee0*/  IMAD R2, R27, 0x2, R21 ;  /* 0x000000021b027824 */ /* 0x000fe200078e0215 */
[----:B---3--:R-:W-:Y:S02]  /*13ef0*/  PRMT R4, R14, 0x7632, R4 ;  /* 0x000076320e047816 */ /* 0x008fe40000000004 */
[----:B------:R-:W3:Y:S04]  /*13f00*/  LDL.LU R14, [R1+0x120] ;  /* 0x00012000010e7983 */ /* 0x000ee80000300800 */
[----:B------:R0:W-:Y:S01]  /*13f10*/  @P1 STG.E.U16 [R22.64], R4 ;  /* 0x0000000416001986 */ /* 0x0001e2000c101506 */
[----:B------:R-:W-:-:S04]  /*13f20*/  LEA R20, P1, R21, R3, 0x1 ;  /* 0x0000000315147211 */ /* 0x000fc800078208ff */
[----:B------:R-:W-:Y:S02]  /*13f30*/  LEA.HI.X.SX32 R21, R21, R0, 0x1, P1 ;  /* 0x0000000015157211 */ /* 0x000fe400008f0eff */
[----:B0-----:R-:W-:Y:S02]  /*13f40*/  PRMT R4, R24, 0x7632, R4 ;  /* 0x0000763218047816 */ /* 0x001fe40000000004 */
[----:B------:R-:W-:-:S03]  /*13f50*/  LOP3.LUT R22, R28, 0x60, R10, 0xfe, !PT ;  /* 0x000000601c167812 */ /* 0x000fc600078efe0a */
[----:B------:R2:W-:Y:S01]  /*13f60*/  @P4 STG.E.U16 [R20.64], R4 ;  /* 0x0000000414004986 */ /* 0x0005e2000c101506 */
[----:B------:R-:W-:Y:S02]  /*13f70*/  LOP3.LUT R23, R28, 0x62, R10, 0xfe, !PT ;  /* 0x000000621c177812 */ /* 0x000fe400078efe0a */
[----:B------:R-:W-:Y:S02]  /*13f80*/  ISETP.LT.AND P1, PT, R22, c[0x0][0x17c], !P0 ;  /* 0x00005f0016007a0c */ /* 0x000fe40004721270 */
[----:B------:R-:W-:Y:S02]  /*13f90*/  LEA R22, P6, R2, R3, 0x1 ;  /* 0x0000000302167211 */ /* 0x000fe400078c08ff */
[----:B--2---:R-:W-:Y:S02]  /*13fa0*/  PRMT R4, R11, 0x7632, R4 ;  /* 0x000076320b047816 */ /* 0x004fe40000000004 */
[----:B------:R-:W2:Y:S01]  /*13fb0*/  LDL.LU R11, [R1+0x110] ;  /* 0x00011000010b7983 */ /* 0x000ea20000300800 */
[----:B------:R-:W-:-:S02]  /*13fc0*/  ISETP.LT.AND P2, PT, R23, c[0x0][0x17c], !P0 ;  /* 0x00005f0017007a0c */ /* 0x000fc40004741270 */
[----:B------:R-:W-:-:S05]  /*13fd0*/  LEA.HI.X.SX32 R23, R2, R0, 0x1, P6 ;  /* 0x0000000002177211 */ /* 0x000fca00030f0eff */
[----:B------:R4:W-:Y:S02]  /*13fe0*/  @P5 STG.E.U16 [R22.64], R4 ;  /* 0x0000000416005986 */ /* 0x0009e4000c101506 */
[----:B----4-:R-:W-:Y:S02]  /*13ff0*/  PRMT R4, R7, 0x7632, R4 ;  /* 0x0000763207047816 */ /* 0x010fe40000000004 */
[----:B------:R-:W4:Y:S01]  /*14000*/  LDL.LU R7, [R1+0xe0] ;  /* 0x0000e00001077983 */ /* 0x000f220000300800 */
[C---:B------:R-:W-:Y:S01]  /*14010*/  LOP3.LUT R20, R28.reuse, 0x64, R10, 0xfe, !PT ;  /* 0x000000641c147812 */ /* 0x040fe200078efe0a */
[----:B------:R-:W-:Y:S01]  /*14020*/  IMAD R24, R27, 0x2, R2 ;  /* 0x000000021b187824 */ /* 0x000fe200078e0202 */
[----:B------:R-:W-:Y:S01]  /*14030*/  LOP3.LUT R2, R28, 0x66, R10, 0xfe, !PT ;  /* 0x000000661c027812 */ /* 0x000fe200078efe0a */
[----:B------:R-:W4:Y:S01]  /*14040*/  LDL.LU R18, [R1+0x100] ;  /* 0x0001000001127983 */ /* 0x000f220000300800 */
[----:B------:R-:W-:Y:S02]  /*14050*/  ISETP.LT.AND P4, PT, R20, c[0x0][0x17c], !P0 ;  /* 0x00005f0014007a0c */ /* 0x000fe40004781270 */
[----:B------:R-:W-:-:S02]  /*14060*/  LEA R20, P6, R24, R3, 0x1 ;  /* 0x0000000318147211 */ /* 0x000fc400078c08ff */
[----:B------:R-:W-:Y:S01]  /*14070*/  ISETP.LT.AND P5, PT, R2, c[0x0][0x17c], !P0 ;  /* 0x00005f0002007a0c */ /* 0x000fe200047a1270 */
[----:B------:R-:W-:Y:S01]  /*14080*/  IMAD R2, R27, 0x2, R24 ;  /* 0x000000021b027824 */ /* 0x000fe200078e0218 */
[----:B------:R-:W-:Y:S02]  /*14090*/  LEA.HI.X.SX32 R21, R24, R0, 0x1, P6 ;  /* 0x0000000018157211 */ /* 0x000fe400030f0eff */
[----:B------:R-:W-:Y:S02]  /*140a0*/  LOP3.LUT R23, R28, 0x68, R10, 0xfe, !PT ;  /* 0x000000681c177812 */ /* 0x000fe400078efe0a */
[----:B------:R-:W-:Y:S01]  /*140b0*/  LEA R22, P6, R2, R3, 0x1 ;  /* 0x0000000302167211 */ /* 0x000fe200078c08ff */
[----:B------:R0:W-:Y:S01]  /*140c0*/  @P3 STG.E.U16 [R20.64], R4 ;  /* 0x0000000414003986 */ /* 0x0001e2000c101506 */
[----:B------:R-:W-:-:S03]  /*140d0*/  PRMT R8, R15, 0x7632, R8 ;  /* 0x000076320f087816 */ /* 0x000fc60000000008 */
[----:B------:R-:W4:Y:S01]  /*140e0*/  LDL.LU R15, [R1+0xf0] ;  /* 0x0000f000010f7983 */ /* 0x000f220000300800 */
[----:B------:R-:W-:Y:S02]  /*140f0*/  ISETP.LT.AND P3, PT, R23, c[0x0][0x17c], !P0 ;  /* 0x00005f0017007a0c */ /* 0x000fe40004761270 */
[----:B------:R-:W-:Y:S01]  /*14100*/  LEA.HI.X.SX32 R23, R2, R0, 0x1, P6 ;  /* 0x0000000002177211 */ /* 0x000fe200030f0eff */
[----:B0-----:R-:W-:-:S05]  /*14110*/  IMAD R21, R27, 0x2, R2 ;  /* 0x000000021b157824 */ /* 0x001fca00078e0202 */
[----:B------:R-:W-:Y:S01]  /*14120*/  LEA R20, P6, R21, R3, 0x1 ;  /* 0x0000000315147211 */ /* 0x000fe200078c08ff */
[----:B------:R-:W-:-:S03]  /*14130*/  IMAD R2, R27, 0x2, R21 ;  /* 0x000000021b027824 */ /* 0x000fc600078e0215 */
[----:B------:R-:W-:Y:S01]  /*14140*/  LEA.HI.X.SX32 R21, R21, R0, 0x1, P6 ;  /* 0x0000000015157211 */ /* 0x000fe200030f0eff */
[----:B------:R0:W-:Y:S02]  /*14150*/  @P1 STG.E.U16 [R22.64], R8 ;  /* 0x0000000816001986 */ /* 0x0001e4000c101506 */
[----:B0-----:R-:W-:-:S04]  /*14160*/  LEA R22, P6, R2, R3, 0x1 ;  /* 0x0000000302167211 */ /* 0x001fc800078c08ff */
[----:B------:R-:W-:Y:S02]  /*14170*/  LEA.HI.X.SX32 R23, R2, R0, 0x1, P6 ;  /* 0x0000000002177211 */ /* 0x000fe400030f0eff */
[----:B---3--:R-:W-:Y:S02]  /*14180*/  PRMT R4, R14, 0x7632, R4 ;  /* 0x000076320e047816 */ /* 0x008fe40000000004 */
[----:B------:R-:W3:Y:S04]  /*14190*/  LDL.LU R14, [R1+0xd0] ;  /* 0x0000d000010e7983 */ /* 0x000ee80000300800 */
[----:B------:R2:W-:Y:S02]  /*141a0*/  @P2 STG.E.U16 [R20.64], R4 ;  /* 0x0000000414002986 */ /* 0x0005e4000c101506 */
[----:B--2---:R-:W-:-:S02]  /*141b0*/  PRMT R4, R11, 0x7632, R4 ;  /* 0x000076320b047816 */ /* 0x004fc40000000004 */
[----:B------:R-:W2:Y:S04]  /*141c0*/  LDL.LU R11, [R1+0x20] ;  /* 0x00002000010b7983 */ /* 0x000ea80000300800 */
[----:B------:R4:W-:Y:S02]  /*141d0*/  @P4 STG.E.U16 [R22.64], R4 ;  /* 0x0000000416004986 */ /* 0x0009e4000c101506 */
[----:B----4-:R-:W-:Y:S02]  /*141e0*/  PRMT R4, R7, 0x7632, R4 ;  /* 0x0000763207047816 */ /* 0x010fe40000000004 */
[----:B------:R-:W4:Y:S01]  /*141f0*/  LDL.LU R7, [R1+0xc0] ;  /* 0x0000c00001077983 */ /* 0x000f220000300800 */
[C-C-:B------:R-:W-:Y:S02]  /*14200*/  LOP3.LUT R24, R28.reuse, 0x6a, R10.reuse, 0xfe, !PT ;  /* 0x0000006a1c187812 */ /* 0x140fe400078efe0a */
[----:B------:R-:W-:-:S02]  /*14210*/  LOP3.LUT R20, R28, 0x6c, R10, 0xfe, !PT ;  /* 0x0000006c1c147812 */ /* 0x000fc400078efe0a */
[----:B------:R-:W-:Y:S01]  /*14220*/  ISETP.LT.AND P1, PT, R24, c[0x0][0x17c], !P0 ;  /* 0x00005f0018007a0c */ /* 0x000fe20004721270 */
[C---:B------:R-:W-:Y:S01]  /*14230*/  IMAD R24, R27.reuse, 0x2, R2 ;  /* 0x000000021b187824 */ /* 0x040fe200078e0202 */
[----:B------:R-:W-:Y:S02]  /*14240*/  ISETP.LT.AND P2, PT, R20, c[0x0][0x17c], !P0 ;  /* 0x00005f0014007a0c */ /* 0x000fe40004741270 */
[----:B------:R-:W-:Y:S02]  /*14250*/  LOP3.LUT R2, R28, 0x6e, R10, 0xfe, !PT ;  /* 0x0000006e1c027812 */ /* 0x000fe400078efe0a */
[----:B------:R-:W-:Y:S02]  /*14260*/  LEA R20, P6, R24, R3, 0x1 ;  /* 0x0000000318147211 */ /* 0x000fe400078c08ff */
[----:B------:R-:W-:Y:S01]  /*14270*/  ISETP.LT.AND P4, PT, R2, c[0x0][0x17c], !P0 ;  /* 0x00005f0002007a0c */ /* 0x000fe20004781270 */
[----:B------:R-:W-:Y:S01]  /*14280*/  IMAD R2, R27, 0x2, R24 ;  /* 0x000000021b027824 */ /* 0x000fe200078e0218 */
[----:B------:R-:W-:-:S02]  /*14290*/  LEA.HI.X.SX32 R21, R24, R0, 0x1, P6 ;  /* 0x0000000018157211 */ /* 0x000fc400030f0eff */
[----:B------:R-:W-:Y:S02]  /*142a0*/  LOP3.LUT R23, R28, 0x70, R10, 0xfe, !PT ;  /* 0x000000701c177812 */ /* 0x000fe400078efe0a */
[C---:B------:R-:W-:Y:S01]  /*142b0*/  LEA R22, P6, R2.reuse, R3, 0x1 ;  /* 0x0000000302167211 */ /* 0x040fe200078c08ff */
[----:B------:R0:W-:Y:S01]  /*142c0*/  @P5 STG.E.U16 [R20.64], R4 ;  /* 0x0000000414005986 */ /* 0x0001e2000c101506 */
[----:B------:R-:W-:Y:S02]  /*142d0*/  ISETP.LT.AND P5, PT, R23, c[0x0][0x17c], !P0 ;  /* 0x00005f0017007a0c */ /* 0x000fe400047a1270 */
[----:B------:R-:W-:Y:S01]  /*142e0*/  LEA.HI.X.SX32 R23, R2, R0, 0x1, P6 ;  /* 0x0000000002177211 */ /* 0x000fe200030f0eff */
[----:B0-----:R-:W-:Y:S01]  /*142f0*/  IMAD R21, R27, 0x2, R2 ;  /* 0x000000021b157824 */ /* 0x001fe200078e0202 */
[----:B------:R-:W-:-:S04]  /*14300*/  PRMT R8, R18, 0x7632, R8 ;  /* 0x0000763212087816 */ /* 0x000fc80000000008 */
[-C--:B------:R-:W-:Y:S01]  /*14310*/  LEA R20, P6, R21, R3.reuse, 0x1 ;  /* 0x0000000315147211 */ /* 0x080fe200078c08ff */
[----:B------:R-:W-:Y:S01]  /*14320*/  IMAD R2, R27, 0x2, R21 ;  /* 0x000000021b027824 */ /* 0x000fe200078e0215 */
[----:B------:R-:W-:Y:S02]  /*14330*/  PRMT R4, R15, 0x7632, R4 ;  /* 0x000076320f047816 */ /* 0x000fe40000000004 */
[----:B------:R-:W-:Y:S02]  /*14340*/  LEA.HI.X.SX32 R21, R21, R0, 0x1, P6 ;  /* 0x0000000015157211 */ /* 0x000fe400030f0eff */
[----:B------:R-:W-:Y:S01]  /*14350*/  LOP3.LUT R24, R28, 0x72, R10, 0xfe, !PT ;  /* 0x000000721c187812 */ /* 0x000fe200078efe0a */
[----:B------:R0:W-:Y:S03]  /*14360*/  @P3 STG.E.U16 [R22.64], R8 ;  /* 0x0000000816003986 */ /* 0x0001e6000c101506 */
[----:B------:R-:W-:Y:S01]  /*14370*/  ISETP.LT.AND P3, PT, R24, c[0x0][0x17c], !P0 ;  /* 0x00005f0018007a0c */ /* 0x000fe20004761270 */
[----:B------:R1:W-:Y:S01]  /*14380*/  @P1 STG.E.U16 [R20.64], R4 ;  /* 0x0000000414001986 */ /* 0x0003e2000c101506 */
[----:B------:R-:W-:Y:S01]  /*14390*/  IMAD R24, R27, 0x2, R2 ;  /* 0x000000021b187824 */ /* 0x000fe200078e0202 */
[----:B0-----:R-:W-:-:S02]  /*143a0*/  LEA R22, P6, R2, R3, 0x1 ;  /* 0x0000000302167211 */ /* 0x001fc400078c08ff */
[--C-:B-1----:R-:W-:Y:S02]  /*143b0*/  LOP3.LUT R20, R28, 0x74, R10.reuse, 0xfe, !PT ;  /* 0x000000741c147812 */ /* 0x102fe400078efe0a */
[-C--:B------:R-:W-:Y:S02]  /*143c0*/  LEA.HI.X.SX32 R23, R2, R0.reuse, 0x1, P6 ;  /* 0x0000000002177211 */ /* 0x080fe400030f0eff */
[----:B------:R-:W-:Y:S02]  /*143d0*/  ISETP.LT.AND P1, PT, R20, c[0x0][0x17c], !P0 ;  /* 0x00005f0014007a0c */ /* 0x000fe40004721270 */
[----:B------:R-:W-:Y:S02]  /*143e0*/  LEA R20, P6, R24, R3, 0x1 ;  /* 0x0000000318147211 */ /* 0x000fe400078c08ff */
[----:B------:R-:W-:Y:S02]  /*143f0*/  LOP3.LUT R2, R28, 0x76, R10, 0xfe, !PT ;  /* 0x000000761c027812 */ /* 0x000fe400078efe0a */
[----:B------:R-:W-:-:S02]  /*14400*/  LEA.HI.X.SX32 R21, R24, R0, 0x1, P6 ;  /* 0x0000000018157211 */ /* 0x000fc400030f0eff */
[----:B------:R-:W-:Y:S02]  /*14410*/  PRMT R16, R16, 0x7632, R16 ;  /* 0x0000763210107816 */ /* 0x000fe40000000010 */
[----:B---3--:R-:W-:-:S05]  /*14420*/  PRMT R4, R14, 0x7632, R4 ;  /* 0x000076320e047816 */ /* 0x008fca0000000004 */
[----:B------:R0:W-:Y:S01]  /*14430*/  @P2 STG.E.U16 [R22.64], R4 ;  /* 0x0000000416002986 */ /* 0x0001e2000c101506 */
[----:B------:R-:W-:Y:S01]  /*14440*/  ISETP.LT.AND P2, PT, R2, c[0x0][0x17c], !P0 ;  /* 0x00005f0002007a0c */ /* 0x000fe20004741270 */
[----:B------:R-:W-:Y:S01]  /*14450*/  IMAD R2, R27, 0x2, R24 ;  /* 0x000000021b027824 */ /* 0x000fe200078e0218 */
[----:B0-----:R-:W-:-:S04]  /*14460*/  LOP3.LUT R23, R28, 0x78, R10, 0xfe, !PT ;  /* 0x000000781c177812 */ /* 0x001fc800078efe0a */
[----:B------:R-:W-:Y:S02]  /*14470*/  LEA R22, P6, R2, R3, 0x1 ;  /* 0x0000000302167211 */ /* 0x000fe400078c08ff */
[----:B--2---:R-:W-:-:S05]  /*14480*/  PRMT R4, R11, 0x7632, R4 ;  /* 0x000076320b047816 */ /* 0x004fca0000000004 */
[----:B------:R0:W-:Y:S01]  /*14490*/  @P4 STG.E.U16 [R20.64], R4 ;  /* 0x0000000414004986 */ /* 0x0001e2000c101506 */
[----:B------:R-:W-:Y:S02]  /*144a0*/  ISETP.LT.AND P4, PT, R23, c[0x0][0x17c], !P0 ;  /* 0x00005f0017007a0c */ /* 0x000fe40004781270 */
[----:B------:R-:W-:Y:S01]  /*144b0*/  LEA.HI.X.SX32 R23, R2, R0, 0x1, P6 ;  /* 0x0000000002177211 */ /* 0x000fe200030f0eff */
[C---:B0-----:R-:W-:Y:S01]  /*144c0*/  IMAD R21, R27.reuse, 0x2, R2 ;  /* 0x000000021b157824 */ /* 0x041fe200078e0202 */
[----:B------:R-:W-:Y:S02]  /*144d0*/  PRMT R4, R26, 0x7632, R4 ;  /* 0x000076321a047816 */ /* 0x000fe40000000004 */
[----:B------:R-:W-:Y:S01]  /*144e0*/  LOP3.LUT R24, R28, 0x7a, R10, 0xfe, !PT ;  /* 0x0000007a1c187812 */ /* 0x000fe200078efe0a */
[----:B------:R-:W-:Y:S01]  /*144f0*/  IMAD R2, R27, 0x2, R21 ;  /* 0x000000021b027824 */ /* 0x000fe200078e0215 */
[----:B------:R-:W-:Y:S01]  /*14500*/  LEA R20, P6, R21, R3, 0x1 ;  /* 0x0000000315147211 */ /* 0x000fe200078c08ff */
[----:B------:R-:W2:Y:S01]  /*14510*/  LDL.LU R26, [R1+0x6a4] ;  /* 0x0006a400011a7983 */ /* 0x000ea20000300800 */
[----:B----4-:R-:W-:-:S02]  /*14520*/  PRMT R8, R7, 0x7632, R8 ;  /* 0x0000763207087816 */ /* 0x010fc40000000008 */
[----:B------:R-:W-:-:S03]  /*14530*/  LEA.HI.X.SX32 R21, R21, R0, 0x1, P6 ;  /* 0x0000000015157211 */ /* 0x000fc600030f0eff */
[----:B------:R0:W-:Y:S01]  /*14540*/  @P5 STG.E.U16 [R22.64], R8 ;  /* 0x0000000816005986 */ /* 0x0001e2000c101506 */
[----:B------:R-:W-:Y:S01]  /*14550*/  ISETP.LT.AND P5, PT, R24, c[0x0][0x17c], !P0 ;  /* 0x00005f0018007a0c */ /* 0x000fe200047a1270 */
[----:B------:R-:W-:Y:S02]  /*14560*/  IMAD R24, R27, 0x2, R2 ;  /* 0x000000021b187824 */ /* 0x000fe400078e0202 */
[----:B------:R1:W-:Y:S01]  /*14570*/  @P3 STG.E.U16 [R20.64], R4 ;  /* 0x0000000414003986 */ /* 0x0003e2000c101506 */
[----:B0-----:R-:W-:Y:S02]  /*14580*/  LEA R22, P6, R2, R3, 0x1 ;  /* 0x0000000302167211 */ /* 0x001fe400078c08ff */
[----:B-1----:R-:W-:Y:S02]  /*14590*/  LOP3.LUT R20, R28, 0x7c, R10, 0xfe, !PT ;  /* 0x0000007c1c147812 */ /* 0x002fe400078efe0a */
[----:B------:R-:W-:Y:S02]  /*145a0*/  LEA.HI.X.SX32 R23, R2, R0, 0x1, P6 ;  /* 0x0000000002177211 */ /* 0x000fe400030f0eff */
[----:B------:R-:W-:-:S02]  /*145b0*/  PRMT R4, R6, 0x7632, R4 ;  /* 0x0000763206047816 */ /* 0x000fc40000000004 */
[----:B------:R-:W-:Y:S02]  /*145c0*/  ISETP.LT.AND P3, PT, R20, c[0x0][0x17c], !P0 ;  /* 0x00005f0014007a0c */ /* 0x000fe40004761270 */
[----:B------:R-:W-:Y:S02]  /*145d0*/  LEA R20, P6, R24, R3, 0x1 ;  /* 0x0000000318147211 */ /* 0x000fe400078c08ff */
[----:B------:R-:W-:Y:S01]  /*145e0*/  LOP3.LUT R2, R28, 0x7e, R10, 0xfe, !PT ;  /* 0x0000007e1c027812 */ /* 0x000fe200078efe0a */
[----:B------:R0:W-:Y:S01]  /*145f0*/  @P1 STG.E.U16 [R22.64], R4 ;  /* 0x0000000416001986 */ /* 0x0001e2000c101506 */
[----:B------:R-:W-:Y:S02]  /*14600*/  LEA.HI.X.SX32 R21, R24, R0, 0x1, P6 ;  /* 0x0000000018157211 */ /* 0x000fe400030f0eff */
[----:B------:R-:W-:Y:S01]  /*14610*/  ISETP.LT.AND P1, PT, R2, c[0x0][0x17c], !P0 ;  /* 0x00005f0002007a0c */ /* 0x000fe20004721270 */
[----:B------:R-:W-:Y:S01]  /*14620*/  IMAD R2, R27, 0x2, R24 ;  /* 0x000000021b027824 */ /* 0x000fe200078e0218 */
[----:B0-----:R-:W-:-:S03]  /*14630*/  PRMT R4, R25, 0x7632, R4 ;  /* 0x0000763219047816 */ /* 0x001fc60000000004 */
[----:B------:R-:W-:Y:S01]  /*14640*/  IMAD R23, R27, 0x2, R2 ;  /* 0x000000021b177824 */ /* 0x000fe200078e0202 */
[----:B------:R-:W-:Y:S01]  /*14650*/  LOP3.LUT R22, R28, 0x80, R10, 0xfe, !PT ;  /* 0x000000801c167812 */ /* 0x000fe200078efe0a */
[----:B------:R-:W3:Y:S04]  /*14660*/  LDL.LU R25, [R1+0x6a0] ;  /* 0x0006a00001197983 */ /* 0x000ee80000300800 */
[----:B------:R0:W-:Y:S01]  /*14670*/  @P2 STG.E.U16 [R20.64], R4 ;  /* 0x0000000414002986 */ /* 0x0001e2000c101506 */
[----:B------:R-:W-:Y:S02]  /*14680*/  ISETP.LT.AND P2, PT, R22, c[0x0][0x17c], !P0 ;  /* 0x00005f0016007a0c */ /* 0x000fe40004741270 */
[----:B------:R-:W-:Y:S01]  /*14690*/  PRMT R12, R4, 0x7632, R12 ;  /* 0x00007632040c7816 */ /* 0x000fe2000000000c */
[----:B------:R-:W4:Y:S01]  /*146a0*/  LDL.LU R19, [R1+0x134] ;  /* 0x0001340001137983 */ /* 0x000f220000300800 */
[----:B------:R-:W-:-:S03]  /*146b0*/  PRMT R8, R8, 0x7632, R8 ;  /* 0x0000763208087816 */ /* 0x000fc60000000008 */
[----:B------:R-:W2:Y:S01]  /*146c0*/  LDL.LU R15, [R1+0x154] ;  /* 0x00015400010f7983 */ /* 0x000ea20000300800 */
[----:B0-----:R-:W-:-:S03]  /*146d0*/  LEA R20, P6, R2, R3, 0x1 ;  /* 0x0000000302147211 */ /* 0x001fc600078c08ff */
[----:B------:R-:W2:Y:S01]  /*146e0*/  LDL.LU R11, [R1+0x124] ;  /* 0x00012400010b7983 */ /* 0x000ea20000300800 */
[----:B------:R-:W-:-:S03]  /*146f0*/  LEA.HI.X.SX32 R21, R2, R0, 0x1, P6 ;  /* 0x0000000002157211 */ /* 0x000fc600030f0eff */
[----:B------:R-:W2:Y:S01]  /*14700*/  LDL.LU R7, [R1+0x114] ;  /* 0x0001140001077983 */ /* 0x000ea20000300800 */
[-C--:B------:R-:W-:Y:S01]  /*14710*/  LEA R22, P6, R23, R3.reuse, 0x1 ;  /* 0x0000000317167211 */ /* 0x080fe200078c08ff */
[----:B------:R-:W-:Y:S01]  /*14720*/  IMAD R2, R27, 0x2, R23 ;  /* 0x000000021b027824 */ /* 0x000fe200078e0217 */
[----:B------:R-:W-:Y:S01]  /*14730*/  LOP3.LUT R4, R28, 0x82, R10, 0xfe, !PT ;  /* 0x000000821c047812 */ /* 0x000fe200078efe0a */
[----:B------:R0:W-:Y:S01]  /*14740*/  @P4 STG.E.U16 [R20.64], R12 ;  /* 0x0000000c14004986 */ /* 0x0001e2000c101506 */
[----:B------:R-:W-:Y:S02]  /*14750*/  LEA.HI.X.SX32 R23, R23, R0, 0x1, P6 ;  /* 0x0000000017177211 */ /* 0x000fe400030f0eff */
[----:B------:R-:W-:Y:S01]  /*14760*/  ISETP.LT.AND P4, PT, R4, c[0x0][0x17c], !P0 ;  /* 0x00005f0004007a0c */ /* 0x000fe20004781270 */
[----:B------:R-:W-:Y:S01]  /*14770*/  IMAD R4, R27, 0x2, R2 ;  /* 0x000000021b047824 */ /* 0x000fe200078e0202 */
[----:B------:R-:W2:Y:S04]  /*14780*/  LDL.LU R18, [R1+0xd4] ;  /* 0x0000d40001127983 */ /* 0x000ea80000300800 */
[----:B------:R1:W-:Y:S01]  /*14790*/  @P5 STG.E.U16 [R22.64], R8 ;  /* 0x0000000816005986 */ /* 0x0003e2000c101506 */
[----:B0-----:R-:W-:-:S03]  /*147a0*/  LEA R20, P6, R2, R3, 0x1 ;  /* 0x0000000302147211 */ /* 0x001fc600078c08ff */
[----:B------:R-:W2:Y:S01]  /*147b0*/  LDL.LU R14, [R1+0x24] ;  /* 0x00002400010e7983 */ /* 0x000ea20000300800 */
[----:B------:R-:W-:Y:S02]  /*147c0*/  PRMT R12, R12, 0x7632, R12 ;  /* 0x000076320c0c7816 */ /* 0x000fe4000000000c */
[-C--:B------:R-:W-:Y:S01]  /*147d0*/  LEA.HI.X.SX32 R21, R2, R0.reuse, 0x1, P6 ;  /* 0x0000000002157211 */ /* 0x080fe200030f0eff */
[----:B------:R-:W2:Y:S01]  /*147e0*/  LDL.LU R6, [R1+0xc4] ;  /* 0x0000c40001067983 */ /* 0x000ea20000300800 */
[--C-:B-1----:R-:W-:Y:S02]  /*147f0*/  LOP3.LUT R8, R28, 0x84, R10.reuse, 0xfe, !PT ;  /* 0x000000841c087812 */ /* 0x102fe400078efe0a */
[----:B------:R-:W-:Y:S01]  /*14800*/  LEA R22, P6, R4, R3, 0x1 ;  /* 0x0000000304167211 */ /* 0x000fe200078c08ff */
[----:B------:R0:W-:Y:S01]  /*14810*/  @P3 STG.E.U16 [R20.64], R12 ;  /* 0x0000000c14003986 */ /* 0x0001e2000c101506 */
[----:B------:R-:W-:Y:S02]  /*14820*/  ISETP.LT.AND P5, PT, R8, c[0x0][0x17c], !P0 ;  /* 0x00005f0008007a0c */ /* 0x000fe400047a1270 */
[----:B------:R-:W-:Y:S01]  /*14830*/  LOP3.LUT R8, R28, 0x86, R10, 0xfe, !PT ;  /* 0x000000861c087812 */ /* 0x000fe200078efe0a */
[----:B------:R-:W2:Y:S01]  /*14840*/  LDL.LU R24, [R1+0x164] ;  /* 0x0001640001187983 */ /* 0x000ea20000300800 */
[----:B------:R-:W-:-:S02]  /*14850*/  LEA.HI.X.SX32 R23, R4, R0, 0x1, P6 ;  /* 0x0000000004177211 */ /* 0x000fc400030f0eff */
[----:B------:R-:W-:Y:S02]  /*14860*/  ISETP.LT.AND P3, PT, R8, c[0x0][0x17c], !P0 ;  /* 0x00005f0008007a0c */ /* 0x000fe40004761270 */
[----:B------:R-:W-:Y:S01]  /*14870*/  LOP3.LUT R8, R28, 0x88, R10, 0xfe, !PT ;  /* 0x000000881c087812 */ /* 0x000fe200078efe0a */
[----:B------:R1:W-:Y:S03]  /*14880*/  @P1 STG.E.U16 [R22.64], R16 ;  /* 0x0000001016001986 */ /* 0x0003e6000c101506 */
[----:B------:R-:W-:Y:S01]  /*14890*/  ISETP.LT.AND P1, PT, R8, c[0x0][0x17c], !P0 ;  /* 0x00005f0008007a0c */ /* 0x000fe20004721270 */
[----:B0-----:R-:W2:Y:S04]  /*148a0*/  LDL.LU R12, [R1+0xf4] ;  /* 0x0000f400010c7983 */ /* 0x001ea80000300800 */
[----:B-1----:R-:W2:Y:S04]  /*148b0*/  LDL.LU R16, [R1+0x104] ;  /* 0x0001040001107983 */ /* 0x002ea80000300800 */
[----:B------:R-:W2:Y:S01]  /*148c0*/  LDL R8, [R1+0xb4] ;  /* 0x0000b40001087983 */ /* 0x000ea20000100800 */
[----:B------:R-:W-:-:S05]  /*148d0*/  IMAD R2, R27, 0x2, R4 ;  /* 0x000000021b027824 */ /* 0x000fca00078e0204 */
[----:B------:R-:W-:-:S04]  /*148e0*/  LEA R20, P6, R2, R3, 0x1 ;  /* 0x0000000302147211 */ /* 0x000fc800078c08ff */
[----:B------:R-:W-:Y:S01]  /*148f0*/  LEA.HI.X.SX32 R21, R2, R0, 0x1, P6 ;  /* 0x0000000002157211 */ /* 0x000fe200030f0eff */
[----:B------:R-:W-:-:S04]  /*14900*/  IMAD R4, R27, 0x2, R2 ;  /* 0x000000021b047824 */ /* 0x000fc800078e0202 */
[----:B--2---:R0:W-:Y:S04]  /*14910*/  @P2 STG.E.U16 [R20.64], R8 ;  /* 0x0000000814002986 */ /* 0x0041e8000c101506 */
[----:B0-----:R-:W2:Y:S01]  /*14920*/  LDL R21, [R1+0x94] ;  /* 0x0000940001157983 */ /* 0x001ea20000100800 */
[-C--:B------:R-:W-:Y:S01]  /*14930*/  LEA R22, P6, R4, R3.reuse, 0x1 ;  /* 0x0000000304167211 */ /* 0x080fe200078c08ff */
[C---:B------:R-:W-:Y:S01]  /*14940*/  IMAD R8, R27.reuse, 0x2, R4 ;  /* 0x000000021b087824 */ /* 0x040fe200078e0204 */
[----:B------:R-:W-:Y:S02]  /*14950*/  LOP3.LUT R2, R28, 0x8a, R10, 0xfe, !PT ;  /* 0x0000008a1c027812 */ /* 0x000fe400078efe0a */
[----:B------:R-:W-:Y:S02]  /*14960*/  LEA.HI.X.SX32 R23, R4, R0, 0x1, P6 ;  /* 0x0000000004177211 */ /* 0x000fe400030f0eff */
[----:B------:R-:W-:Y:S01]  /*14970*/  ISETP.LT.AND P2, PT, R2, c[0x0][0x17c], !P0 ;  /* 0x00005f0002007a0c */ /* 0x000fe20004741270 */
[----:B------:R-:W-:Y:S01]  /*14980*/  IMAD R2, R27, 0x2, R8 ;  /* 0x000000021b027824 */ /* 0x000fe200078e0208 */
[----:B------:R-:W-:-:S02]  /*14990*/  LEA R20, P6, R8, R3, 0x1 ;  /* 0x0000000308147211 */ /* 0x000fc400078c08ff */
[----:B------:R-:W-:Y:S01]  /*149a0*/  LOP3.LUT R4, R28, 0x8c, R10, 0xfe, !PT ;  /* 0x0000008c1c047812 */ /* 0x000fe200078efe0a */
[----:B--2---:R0:W-:Y:S03]  /*149b0*/  @P4 STG.E.U16 [R22.64], R21 ;  /* 0x0000001516004986 */ /* 0x0041e6000c101506 */
[----:B------:R-:W-:Y:S01]  /*149c0*/  ISETP.LT.AND P4, PT, R4, c[0x0][0x17c], !P0 ;  /* 0x00005f0004007a0c */ /* 0x000fe20004781270 */
[----:B------:R-:W-:Y:S01]  /*149d0*/  IMAD R4, R27, 0x2, R2 ;  /* 0x000000021b047824 */ /* 0x000fe200078e0202 */
[----:B0-----:R-:W-:Y:S02]  /*149e0*/  LEA.HI.X.SX32 R21, R8, R0, 0x1, P6 ;  /* 0x0000000008157211 */ /* 0x001fe400030f0eff */
[----:B------:R-:W-:-:S04]  /*149f0*/  LEA R22, P6, R2, R3, 0x1 ;  /* 0x0000000302167211 */ /* 0x000fc800078c08ff */
[----:B------:R-:W-:Y:S02]  /*14a00*/  LEA.HI.X.SX32 R23, R2, R0, 0x1, P6 ;  /* 0x0000000002177211 */ /* 0x000fe400030f0eff */
[----:B------:R-:W2:Y:S01]  /*14a10*/  LDL R2, [R1+0x174] ;  /* 0x0001740001027983 */ /* 0x000ea20000100800 */
[----:B------:R-:W-:-:S03]  /*14a20*/  LOP3.LUT R8, R28, 0x8e, R10, 0xfe, !PT ;  /* 0x0000008e1c087812 */ /* 0x000fc600078efe0a */
[----:B--2---:R0:W-:Y:S01]  /*14a30*/  @P5 STG.E.U16 [R20.64], R2 ;  /* 0x0000000214005986 */ /* 0x0041e2000c101506 */
[----:B------:R-:W-:-:S03]  /*14a40*/  ISETP.LT.AND P5, PT, R8, c[0x0][0x17c], !P0 ;  /* 0x00005f0008007a0c */ /* 0x000fc600047a1270 */
[----:B------:R-:W2:Y:S01]  /*14a50*/  LDL R8, [R1+0x184] ;  /* 0x0001840001087983 */ /* 0x000ea20000100800 */
[----:B0-----:R-:W-:-:S03]  /*14a60*/  LEA R20, P6, R4, R3, 0x1 ;  /* 0x0000000304147211 */ /* 0x001fc600078c08ff */
[----:B--2---:R0:W-:Y:S04]  /*14a70*/  @P3 STG.E.U16 [R22.64], R8 ;  /* 0x0000000816003986 */ /* 0x0041e8000c101506 */
[----:B0-----:R-:W2:Y:S01]  /*14a80*/  LDL R23, [R1+0x214] ;  /* 0x0002140001177983 */ /* 0x001ea20000100800 */
[----:B------:R-:W-:Y:S01]  /*14a90*/  LOP3.LUT R2, R28, 0x90, R10, 0xfe, !PT ;  /* 0x000000901c027812 */ /* 0x000fe200078efe0a */
[C---:B------:R-:W-:Y:S01]  /*14aa0*/  IMAD R8, R27.reuse, 0x2, R4 ;  /* 0x000000021b087824 */ /* 0x040fe200078e0204 */
        /* <DEDUP_REMOVED lines=71> */
[-C--:B0-----:R-:W-:Y:S02]  /*14f20*/  LEA.HI.X.SX32 R21, R8, R0.reuse, 0x1, P6 ;  /* 0x0000000008157211 */ /* 0x081fe400030f0eff */
[----:B------:R-:W-:Y:S02]  /*14f30*/  LEA R22, P6, R2, R3, 0x1 ;  /* 0x0000000302167211 */ /* 0x000fe400078c08ff */
[----:B------:R-:W-:Y:S01]  /*14f40*/  LOP3.LUT R8, R28, 0xa6, R10, 0xfe, !PT ;  /* 0x000000a61c087812 */ /* 0x000fe200078efe0a */
[----:B------:R0:W-:Y:S01]  /*14f50*/  @P1 STG.E.U16 [R20.64], R24 ;  /* 0x0000001814001986 */ /* 0x0001e2000c101506 */
[----:B------:R-:W-:-:S02]  /*14f60*/  LEA.HI.X.SX32 R23, R2, R0, 0x1, P6 ;  /* 0x0000000002177211 */ /* 0x000fc400030f0eff */
[----:B------:R-:W-:Y:S01]  /*14f70*/  ISETP.LT.AND P1, PT, R8, c[0x0][0x17c], !P0 ;  /* 0x00005f0008007a0c */ /* 0x000fe20004721270 */
[C---:B------:R-:W-:Y:S01]  /*14f80*/  IMAD R8, R27.reuse, 0x2, R4 ;  /* 0x000000021b087824 */ /* 0x040fe200078e0204 */
[----:B------:R-:W-:Y:S01]  /*14f90*/  LOP3.LUT R2, R28, 0xa8, R10, 0xfe, !PT ;  /* 0x000000a81c027812 */ /* 0x000fe200078efe0a */
[----:B----4-:R1:W-:Y:S01]  /*14fa0*/  @P2 STG.E.U16 [R22.64], R19 ;  /* 0x0000001316002986 */ /* 0x0103e2000c101506 */
[-C--:B0-----:R-:W-:Y:S02]  /*14fb0*/  LEA R20, P6, R4, R3.reuse, 0x1 ;  /* 0x0000000304147211 */ /* 0x081fe400078c08ff */
[----:B------:R-:W-:Y:S01]  /*14fc0*/  ISETP.LT.AND P2, PT, R2, c[0x0][0x17c], !P0 ;  /* 0x00005f0002007a0c */ /* 0x000fe20004741270 */
[----:B------:R-:W-:Y:S01]  /*14fd0*/  IMAD R2, R27, 0x2, R8 ;  /* 0x000000021b027824 */ /* 0x000fe200078e0208 */
[----:B------:R-:W-:Y:S02]  /*14fe0*/  LEA.HI.X.SX32 R21, R4, R0, 0x1, P6 ;  /* 0x0000000004157211 */ /* 0x000fe400030f0eff */
[----:B-1----:R-:W-:-:S03]  /*14ff0*/  LEA R22, P6, R8, R3, 0x1 ;  /* 0x0000000308167211 */ /* 0x002fc600078c08ff */
[----:B------:R0:W-:Y:S01]  /*15000*/  @P4 STG.E.U16 [R20.64], R15 ;  /* 0x0000000f14004986 */ /* 0x0001e2000c101506 */
[----:B------:R-:W-:Y:S02]  /*15010*/  LEA.HI.X.SX32 R23, R8, R0, 0x1, P6 ;  /* 0x0000000008177211 */ /* 0x000fe400030f0eff */
[----:B0-----:R-:W-:-:S04]  /*15020*/  LEA R20, P6, R2, R3, 0x1 ;  /* 0x0000000302147211 */ /* 0x001fc800078c08ff */
[----:B------:R-:W-:Y:S01]  /*15030*/  LEA.HI.X.SX32 R21, R2, R0, 0x1, P6 ;  /* 0x0000000002157211 */ /* 0x000fe200030f0eff */
[----:B------:R-:W-:Y:S04]  /*15040*/  @P5 STG.E.U16 [R22.64], R11 ;  /* 0x0000000b16005986 */ /* 0x000fe8000c101506 */
[----:B------:R0:W-:Y:S04]  /*15050*/  @P3 STG.E.U16 [R20.64], R7 ;  /* 0x0000000714003986 */ /* 0x0001e8000c101506 */
[----:B0-----:R-:W2:Y:S01]  /*15060*/  LDL R21, [R1+0xe4] ;  /* 0x0000e40001157983 */ /* 0x001ea20000100800 */
[----:B------:R-:W-:-:S02]  /*15070*/  LOP3.LUT R4, R28, 0xaa, R10, 0xfe, !PT ;  /* 0x000000aa1c047812 */ /* 0x000fc400078efe0a */
[----:B------:R-:W-:Y:S02]  /*15080*/  LOP3.LUT R8, R28, 0xac, R10, 0xfe, !PT ;  /* 0x000000ac1c087812 */ /* 0x000fe400078efe0a */
[----:B------:R-:W-:Y:S01]  /*15090*/  ISETP.LT.AND P4, PT, R4, c[0x0][0x17c], !P0 ;  /* 0x00005f0004007a0c */ /* 0x000fe20004781270 */
[C---:B------:R-:W-:Y:S01]  /*150a0*/  IMAD R4, R27.reuse, 0x2, R2 ;  /* 0x000000021b047824 */ /* 0x040fe200078e0202 */
[----:B------:R-:W-:Y:S02]  /*150b0*/  ISETP.LT.AND P5, PT, R8, c[0x0][0x17c], !P0 ;  /* 0x00005f0008007a0c */ /* 0x000fe400047a1270 */
[----:B------:R-:W-:Y:S01]  /*150c0*/  LOP3.LUT R2, R28, 0xae, R10, 0xfe, !PT ;  /* 0x000000ae1c027812 */ /* 0x000fe200078efe0a */
[----:B------:R-:W-:Y:S01]  /*150d0*/  IMAD R8, R27, 0x2, R4 ;  /* 0x000000021b087824 */ /* 0x000fe200078e0204 */
[----:B------:R-:W-:Y:S02]  /*150e0*/  LEA R22, P6, R4, R3, 0x1 ;  /* 0x0000000304167211 */ /* 0x000fe400078c08ff */
[----:B------:R-:W-:-:S02]  /*150f0*/  ISETP.LT.AND P3, PT, R2, c[0x0][0x17c], !P0 ;  /* 0x00005f0002007a0c */ /* 0x000fc40004761270 */
[-C--:B------:R-:W-:Y:S01]  /*15100*/  LEA.HI.X.SX32 R23, R4, R0.reuse, 0x1, P6 ;  /* 0x0000000004177211 */ /* 0x080fe200030f0eff */
[C---:B------:R-:W-:Y:S01]  /*15110*/  IMAD R2, R27.reuse, 0x2, R8 ;  /* 0x000000021b027824 */ /* 0x040fe200078e0208 */
[----:B------:R-:W-:Y:S02]  /*15120*/  LEA R20, P6, R8, R3, 0x1 ;  /* 0x0000000308147211 */ /* 0x000fe400078c08ff */
[----:B------:R-:W-:Y:S01]  /*15130*/  LOP3.LUT R4, R28, 0xb0, R10, 0xfe, !PT ;  /* 0x000000b01c047812 */ /* 0x000fe200078efe0a */
[----:B--2---:R0:W-:Y:S03]  /*15140*/  @P1 STG.E.U16 [R22.64], R21 ;  /* 0x0000001516001986 */ /* 0x0041e6000c101506 */
[----:B------:R-:W-:Y:S01]  /*15150*/  ISETP.LT.AND P1, PT, R4, c[0x0][0x17c], !P0 ;  /* 0x00005f0004007a0c */ /* 0x000fe20004721270 */
[----:B------:R-:W-:Y:S01]  /*15160*/  IMAD R4, R27, 0x2, R2 ;  /* 0x000000021b047824 */ /* 0x000fe200078e0202 */
[----:B0-----:R-:W-:-:S02]  /*15170*/  LEA.HI.X.SX32 R21, R8, R0, 0x1, P6 ;  /* 0x0000000008157211 */ /* 0x001fc400030f0eff */
[-C--:B------:R-:W-:Y:S02]  /*15180*/  LEA R22, P6, R2, R3.reuse, 0x1 ;  /* 0x0000000302167211 */ /* 0x080fe400078c08ff */
[----:B------:R-:W-:Y:S01]  /*15190*/  LOP3.LUT R8, R28, 0xb2, R10, 0xfe, !PT ;  /* 0x000000b21c087812 */ /* 0x000fe200078efe0a */
[----:B------:R0:W-:Y:S01]  /*151a0*/  @P2 STG.E.U16 [R20.64], R16 ;  /* 0x0000001014002986 */ /* 0x0001e2000c101506 */
[----:B------:R-:W-:Y:S02]  /*151b0*/  LEA.HI.X.SX32 R23, R2, R0, 0x1, P6 ;  /* 0x0000000002177211 */ /* 0x000fe400030f0eff */
[----:B------:R-:W-:Y:S01]  /*151c0*/  ISETP.LT.AND P2, PT, R8, c[0x0][0x17c], !P0 ;  /* 0x00005f0008007a0c */ /* 0x000fe20004741270 */
[----:B------:R-:W-:Y:S01]  /*151d0*/  IMAD R8, R27, 0x2, R4 ;  /* 0x000000021b087824 */ /* 0x000fe200078e0204 */
[----:B------:R-:W-:Y:S01]  /*151e0*/  LOP3.LUT R2, R28, 0xb4, R10, 0xfe, !PT ;  /* 0x000000b41c027812 */ /* 0x000fe200078efe0a */
[----:B------:R1:W-:Y:S01]  /*151f0*/  @P4 STG.E.U16 [R22.64], R12 ;  /* 0x0000000c16004986 */ /* 0x0003e2000c101506 */
[----:B0-----:R-:W-:-:S02]  /*15200*/  LEA R20, P6, R4, R3, 0x1 ;  /* 0x0000000304147211 */ /* 0x001fc400078c08ff */
[----:B------:R-:W-:Y:S01]  /*15210*/  ISETP.LT.AND P4, PT, R2, c[0x0][0x17c], !P0 ;  /* 0x00005f0002007a0c */ /* 0x000fe20004781270 */
[C---:B------:R-:W-:Y:S01]  /*15220*/  IMAD R2, R27.reuse, 0x2, R8 ;  /* 0x000000021b027824 */ /* 0x040fe200078e0208 */
[-C--:B------:R-:W-:Y:S02]  /*15230*/  LEA.HI.X.SX32 R21, R4, R0.reuse, 0x1, P6 ;  /* 0x0000000004157211 */ /* 0x080fe400030f0eff */
[-C--:B-1----:R-:W-:Y:S02]  /*15240*/  LEA R22, P6, R8, R3.reuse, 0x1 ;  /* 0x0000000308167211 */ /* 0x082fe400078c08ff */
        /* <DEDUP_REMOVED lines=8> */
[----:B------:R-:W-:Y:S02]  /*152d0*/  ISETP.LT.AND P3, PT, R8, c[0x0][0x17c], !P0 ;  /* 0x00005f0008007a0c */ /* 0x000fe40004761270 */
[-C--:B------:R-:W-:Y:S01]  /*152e0*/  LEA.HI.X.SX32 R21, R2, R0.reuse, 0x1, P6 ;  /* 0x0000000002157211 */ /* 0x080fe200030f0eff */
[C---:B------:R-:W-:Y:S01]  /*152f0*/  IMAD R8, R27.reuse, 0x2, R4 ;  /* 0x000000021b087824 */ /* 0x040fe200078e0204 */
[----:B------:R-:W-:Y:S02]  /*15300*/  LOP3.LUT R2, R28, 0xba, R10, 0xfe, !PT ;  /* 0x000000ba1c027812 */ /* 0x000fe400078efe0a */
[----:B-1----:R-:W-:Y:S01]  /*15310*/  LEA R22, P6, R4, R3, 0x1 ;  /* 0x0000000304167211 */ /* 0x002fe200078c08ff */
[----:B------:R0:W-:Y:S01]  /*15320*/  @P1 STG.E.U16 [R20.64], R6 ;  /* 0x0000000614001986 */ /* 0x0001e2000c101506 */
[----:B------:R-:W-:Y:S01]  /*15330*/  ISETP.LT.AND P1, PT, R2, c[0x0][0x17c], !P0 ;  /* 0x00005f0002007a0c */ /* 0x000fe20004721270 */
[----:B------:R-:W-:Y:S01]  /*15340*/  IMAD R2, R27, 0x2, R8 ;  /* 0x000000021b027824 */ /* 0x000fe200078e0208 */
[----:B------:R-:W-:-:S02]  /*15350*/  LEA.HI.X.SX32 R23, R4, R0, 0x1, P6 ;  /* 0x0000000004177211 */ /* 0x000fc400030f0eff */
[----:B------:R-:W-:-:S03]  /*15360*/  LOP3.LUT R4, R28, 0xbc, R10, 0xfe, !PT ;  /* 0x000000bc1c047812 */ /* 0x000fc600078efe0a */
[----:B---3--:R1:W-:Y:S01]  /*15370*/  @P2 STG.E.U16 [R22.64], R25 ;  /* 0x0000001916002986 */ /* 0x0083e2000c101506 */
[-C--:B0-----:R-:W-:Y:S02]  /*15380*/  LEA R20, P6, R8, R3.reuse, 0x1 ;  /* 0x0000000308147211 */ /* 0x081fe400078c08ff */
[----:B------:R-:W-:Y:S02]  /*15390*/  ISETP.LT.AND P2, PT, R4, c[0x0][0x17c], !P0 ;  /* 0x00005f0004007a0c */ /* 0x000fe40004741270 */
[----:B------:R-:W-:Y:S01]  /*153a0*/  LEA.HI.X.SX32 R21, R8, R0, 0x1, P6 ;  /* 0x0000000008157211 */ /* 0x000fe200030f0eff */
[----:B------:R-:W-:Y:S01]  /*153b0*/  IMAD R4, R27, 0x2, R2 ;  /* 0x000000021b047824 */ /* 0x000fe200078e0202 */
[----:B------:R-:W-:Y:S02]  /*153c0*/  LOP3.LUT R8, R28, 0xbe, R10, 0xfe, !PT ;  /* 0x000000be1c087812 */ /* 0x000fe400078efe0a */
[----:B-1----:R-:W-:Y:S01]  /*153d0*/  LEA R22, P6, R2, R3, 0x1 ;  /* 0x0000000302167211 */ /* 0x002fe200078c08ff */
[----:B------:R0:W-:Y:S01]  /*153e0*/  @P4 STG.E.U16 [R20.64], R26 ;  /* 0x0000001a14004986 */ /* 0x0001e2000c101506 */
[----:B------:R-:W-:-:S02]  /*153f0*/  ISETP.LT.AND P4, PT, R8, c[0x0][0x17c], !P0 ;  /* 0x00005f0008007a0c */ /* 0x000fc40004781270 */
[----:B------:R-:W-:Y:S01]  /*15400*/  LEA.HI.X.SX32 R23, R2, R0, 0x1, P6 ;  /* 0x0000000002177211 */ /* 0x000fe200030f0eff */
[----:B------:R-:W-:Y:S01]  /*15410*/  IMAD R8, R27, 0x2, R4 ;  /* 0x000000021b087824 */ /* 0x000fe200078e0204 */
[----:B------:R-:W-:-:S03]  /*15420*/  LOP3.LUT R2, R28, 0xc0, R10, 0xfe, !PT ;  /* 0x000000c01c027812 */ /* 0x000fc600078efe0a */
[----:B------:R1:W-:Y:S01]  /*15430*/  @P5 STG.E.U16 [R22.64], R29 ;  /* 0x0000001d16005986 */ /* 0x0003e2000c101506 */
[-C--:B0-----:R-:W-:Y:S02]  /*15440*/  LEA R20, P6, R4, R3.reuse, 0x1 ;  /* 0x0000000304147211 */ /* 0x081fe400078c08ff */
[----:B------:R-:W-:Y:S01]  /*15450*/  ISETP.LT.AND P5, PT, R2, c[0x0][0x17c], !P0 ;  /* 0x00005f0002007a0c */ /* 0x000fe200047a1270 */
[----:B------:R-:W-:Y:S01]  /*15460*/  IMAD R2, R27, 0x2, R8 ;  /* 0x000000021b027824 */ /* 0x000fe200078e0208 */
[----:B------:R-:W-:Y:S02]  /*15470*/  LEA.HI.X.SX32 R21, R4, R0, 0x1, P6 ;  /* 0x0000000004157211 */ /* 0x000fe400030f0eff */
[----:B-1----:R-:W-:-:S03]  /*15480*/  LEA R22, P6, R8, R3, 0x1 ;  /* 0x0000000308167211 */ /* 0x002fc600078c08ff */
[----:B------:R0:W-:Y:S01]  /*15490*/  @P3 STG.E.U16 [R20.64], R5 ;  /* 0x0000000514003986 */ /* 0x0001e2000c101506 */
[----:B------:R-:W-:Y:S01]  /*154a0*/  LEA.HI.X.SX32 R23, R8, R0, 0x1, P6 ;  /* 0x0000000008177211 */ /* 0x000fe200030f0eff */
[----:B------:R-:W-:Y:S01]  /*154b0*/  IMAD R8, R27, 0x2, R2 ;  /* 0x000000021b087824 */ /* 0x000fe200078e0202 */
[----:B0-----:R-:W-:-:S03]  /*154c0*/  LEA R20, P6, R2, R3, 0x1 ;  /* 0x0000000302147211 */ /* 0x001fc600078c08ff */
[----:B------:R0:W-:Y:S01]  /*154d0*/  @P1 STG.E.U16 [R22.64], R9 ;  /* 0x0000000916001986 */ /* 0x0001e2000c101506 */
[----:B------:R-:W-:Y:S02]  /*154e0*/  LEA.HI.X.SX32 R21, R2, R0, 0x1, P6 ;  /* 0x0000000002157211 */ /* 0x000fe400030f0eff */
[----:B------:R-:W-:-:S03]  /*154f0*/  LOP3.LUT R2, R28, 0xc6, R10, 0xfe, !PT ;  /* 0x000000c61c027812 */ /* 0x000fc600078efe0a */
[----:B------:R1:W-:Y:S01]  /*15500*/  @P2 STG.E.U16 [R20.64], R13 ;  /* 0x0000000d14002986 */ /* 0x0003e2000c101506 */
[----:B0-----:R-:W-:Y:S02]  /*15510*/  LEA R22, P6, R8, R3, 0x1 ;  /* 0x0000000308167211 */ /* 0x001fe400078c08ff */
[----:B------:R-:W-:Y:S02]  /*15520*/  ISETP.LT.AND P2, PT, R2, c[0x0][0x17c], !P0 ;  /* 0x00005f0002007a0c */ /* 0x000fe40004741270 */
[----:B------:R-:W-:Y:S02]  /*15530*/  LEA.HI.X.SX32 R23, R8, R0, 0x1, P6 ;  /* 0x0000000008177211 */ /* 0x000fe400030f0eff */
[----:B------:R-:W-:Y:S01]  /*15540*/  LOP3.LUT R2, R28, 0xc8, R10, 0xfe, !PT ;  /* 0x000000c81c027812 */ /* 0x000fe200078efe0a */
[----:B-1----:R-:W2:Y:S04]  /*15550*/  LDL.LU R21, [R1+0xb4] ;  /* 0x0000b40001157983 */ /* 0x002ea80000300800 */
[----:B------:R0:W-:Y:S01]  /*15560*/  @P4 STG.E.U16 [R22.64], R17 ;  /* 0x0000001116004986 */ /* 0x0001e2000c101506 */
[----:B------:R-:W-:-:S03]  /*15570*/  ISETP.LT.AND P4, PT, R2, c[0x0][0x17c], !P0 ;  /* 0x00005f0002007a0c */ /* 0x000fc60004781270 */
[----:B------:R-:W3:Y:S01]  /*15580*/  LDL.LU R2, [R1+0x94] ;  /* 0x0000940001027983 */ /* 0x000ee20000300800 */
[----:B------:R-:W-:Y:S01]  /*15590*/  LOP3.LUT R4, R28, 0xc2, R10, 0xfe, !PT ;  /* 0x000000c21c047812 */ /* 0x000fe200078efe0a */
[----:B------:R-:W-:-:S03]  /*155a0*/  IMAD R8, R27, 0x2, R8 ;  /* 0x000000021b087824 */ /* 0x000fc600078e0208 */
[----:B------:R-:W-:Y:S02]  /*155b0*/  ISETP.LT.AND P3, PT, R4, c[0x0][0x17c], !P0 ;  /* 0x00005f0004007a0c */ /* 0x000fe40004761270 */
[----:B------:R-:W-:Y:S02]  /*155c0*/  LOP3.LUT R4, R28, 0xc4, R10, 0xfe, !PT ;  /* 0x000000c41c047812 */ /* 0x000fe400078efe0a */
[----:B0-----:R-:W-:Y:S02]  /*155d0*/  LEA R22, P6, R8, R3, 0x1 ;  /* 0x0000000308167211 */ /* 0x001fe400078c08ff */
[----:B------:R-:W-:Y:S01]  /*155e0*/  ISETP.LT.AND P1, PT, R4, c[0x0][0x17c], !P0 ;  /* 0x00005f0004007a0c */ /* 0x000fe20004721270 */
[----:B------:R-:W-:Y:S01]  /*155f0*/  IMAD R4, R27, 0x2, R8 ;  /* 0x000000021b047824 */ /* 0x000fe200078e0208 */
[----:B------:R-:W-:-:S04]  /*15600*/  LEA.HI.X.SX32 R23, R8, R0, 0x1, P6 ;  /* 0x0000000008177211 */ /* 0x000fc800030f0eff */
[----:B------:R-:W-:Y:S02]  /*15610*/  LEA R20, P6, R4, R3, 0x1 ;  /* 0x0000000304147211 */ /* 0x000fe400078c08ff */
[----:B------:R-:W-:Y:S02]  /*15620*/  LOP3.LUT R8, R28, 0xca, R10, 0xfe, !PT ;  /* 0x000000ca1c087812 */ /* 0x000fe400078efe0a */
[----:B--2---:R-:W-:Y:S02]  /*15630*/  PRMT R9, R21, 0x7632, R9 ;  /* 0x0000763215097816 */ /* 0x004fe40000000009 */
[----:B------:R-:W-:Y:S02]  /*15640*/  LEA.HI.X.SX32 R21, R4, R0, 0x1, P6 ;  /* 0x0000000004157211 */ /* 0x000fe400030f0eff */
[----:B---3--:R-:W-:Y:S01]  /*15650*/  PRMT R5, R2, 0x7632, R5 ;  /* 0x0000763202057816 */ /* 0x008fe20000000005 */
[----:B------:R-:W-:Y:S01]  /*15660*/  @P5 STG.E.U16 [R22.64], R9 ;  /* 0x0000000916005986 */ /* 0x000fe2000c101506 */
[----:B------:R-:W-:-:S02]  /*15670*/  ISETP.LT.AND P5, PT, R8, c[0x0][0x17c], !P0 ;  /* 0x00005f0008007a0c */ /* 0x000fc400047a1270 */
[----:B------:R-:W-:Y:S01]  /*15680*/  LOP3.LUT R8, R28, 0xcc, R10, 0xfe, !PT ;  /* 0x000000cc1c087812 */ /* 0x000fe200078efe0a */
[----:B------:R0:W-:Y:S03]  /*15690*/  @P3 STG.E.U16 [R20.64], R5 ;  /* 0x0000000514003986 */ /* 0x0001e6000c101506 */
[----:B------:R-:W-:Y:S01]  /*156a0*/  ISETP.LT.AND P3, PT, R8, c[0x0][0x17c], !P0 ;  /* 0x00005f0008007a0c */ /* 0x000fe20004761270 */
[----:B0-----:R-:W2:Y:S04]  /*156b0*/  LDL.LU R21, [R1+0x174] ;  /* 0x0001740001157983 */ /* 0x001ea80000300800 */
[----:B------:R-:W3:Y:S01]  /*156c0*/  LDL.LU R8, [R1+0x184] ;  /* 0x0001840001087983 */ /* 0x000ee20000300800 */
[----:B------:R-:W-:-:S04]  /*156d0*/  IMAD R2, R27, 0x2, R4 ;  /* 0x000000021b027824 */ /* 0x000fc800078e0204 */
[----:B------:R-:W-:Y:S01]  /*156e0*/  IMAD R4, R27, 0x2, R2 ;  /* 0x000000021b047824 */ /* 0x000fe200078e0202 */
[----:B------:R-:W-:-:S04]  /*156f0*/  LEA R22, P6, R2, R3, 0x1 ;  /* 0x0000000302167211 */ /* 0x000fc800078c08ff */
[-C--:B------:R-:W-:Y:S02]  /*15700*/  LEA.HI.X.SX32 R23, R2, R0.reuse, 0x1, P6 ;  /* 0x0000000002177211 */ /* 0x080fe400030f0eff */
[C---:B------:R-:W-:Y:S02]  /*15710*/  LEA R20, P6, R4.reuse, R3, 0x1 ;  /* 0x0000000304147211 */ /* 0x040fe400078c08ff */
[----:B--2---:R-:W-:Y:S02]  /*15720*/  PRMT R5, R21, 0x7632, R5 ;  /* 0x0000763215057816 */ /* 0x004fe40000000005 */
[----:B------:R-:W-:-:S03]  /*15730*/  LEA.HI.X.SX32 R21, R4, R0, 0x1, P6 ;  /* 0x0000000004157211 */ /* 0x000fc600030f0eff */
[----:B------:R3:W-:Y:S02]  /*15740*/  @P1 STG.E.U16 [R22.64], R5 ;  /* 0x0000000516001986 */ /* 0x0007e4000c101506 */
[----:B---3--:R-:W-:Y:S02]  /*15750*/  PRMT R5, R8, 0x7632, R5 ;  /* 0x0000763208057816 */ /* 0x008fe40000000005 */
[----:B------:R-:W-:-:S03]  /*15760*/  LOP3.LUT R8, R28, 0xd0, R10, 0xfe, !PT ;  /* 0x000000d01c087812 */ /* 0x000fc600078efe0a */
[----:B------:R0:W-:Y:S01]  /*15770*/  @P2 STG.E.U16 [R20.64], R5 ;  /* 0x0000000514002986 */ /* 0x0001e2000c101506 */
[----:B------:R-:W-:-:S03]  /*15780*/  ISETP.LT.AND P2, PT, R8, c[0x0][0x17c], !P0 ;  /* 0x00005f0008007a0c */ /* 0x000fc60004741270 */
[----:B0-----:R-:W2:Y:S04]  /*15790*/  LDL.LU R21, [R1+0x214] ;  /* 0x0002140001157983 */ /* 0x001ea80000300800 */
[----:B------:R-:W3:Y:S01]  /*157a0*/  LDL.LU R8, [R1+0x1d4] ;  /* 0x0001d40001087983 */ /* 0x000ee20000300800 */
[----:B------:R-:W-:-:S04]  /*157b0*/  LOP3.LUT R2, R28, 0xce, R10, 0xfe, !PT ;  /* 0x000000ce1c027812 */ /* 0x000fc800078efe0a */
[----:B------:R-:W-:Y:S01]  /*157c0*/  ISETP.LT.AND P1, PT, R2, c[0x0][0x17c], !P0 ;  /* 0x00005f0002007a0c */ /* 0x000fe20004721270 */
[----:B------:R-:W-:-:S04]  /*157d0*/  IMAD R2, R27, 0x2, R4 ;  /* 0x000000021b027824 */ /* 0x000fc800078e0204 */
[----:B------:R-:W-:Y:S01]  /*157e0*/  IMAD R4, R27, 0x2, R2 ;  /* 0x000000021b047824 */ /* 0x000fe200078e0202 */
[----:B------:R-:W-:-:S04]  /*157f0*/  LEA R22, P6, R2, R3, 0x1 ;  /* 0x0000000302167211 */ /* 0x000fc800078c08ff */
[-C--:B------:R-:W-:Y:S02]  /*15800*/  LEA.HI.X.SX32 R23, R2, R0.reuse, 0x1, P6 ;  /* 0x0000000002177211 */ /* 0x080fe400030f0eff */
[C---:B------:R-:W-:Y:S02]  /*15810*/  LEA R20, P6, R4.reuse, R3, 0x1 ;  /* 0x0000000304147211 */ /* 0x040fe400078c08ff */
[----:B--2---:R-:W-:Y:S02]  /*15820*/  PRMT R9, R21, 0x7632, R9 ;  /* 0x0000763215097816 */ /* 0x004fe40000000009 */
[----:B------:R-:W-:Y:S02]  /*15830*/  LEA.HI.X.SX32 R21, R4, R0, 0x1, P6 ;  /* 0x0000000004157211 */ /* 0x000fe400030f0eff */
[----:B---3--:R-:W-:Y:S02]  /*15840*/  PRMT R5, R8, 0x7632, R5 ;  /* 0x0000763208057816 */ /* 0x008fe40000000005 */
[--C-:B------:R-:W-:Y:S01]  /*15850*/  LOP3.LUT R8, R28, 0xd2, R10.reuse, 0xfe, !PT ;  /* 0x000000d21c087812 */ /* 0x100fe200078efe0a */
[----:B------:R-:W-:Y:S03]  /*15860*/  @P4 STG.E.U16 [R22.64], R9 ;  /* 0x0000000916004986 */ /* 0x000fe6000c101506 */
[----:B------:R-:W-:Y:S01]  /*15870*/  ISETP.LT.AND P4, PT, R8, c[0x0][0x17c], !P0 ;  /* 0x00005f0008007a0c */ /* 0x000fe20004781270 */
[----:B------:R0:W-:Y:S01]  /*15880*/  @P5 STG.E.U16 [R20.64], R5 ;  /* 0x0000000514005986 */ /* 0x0001e2000c101506 */
[----:B------:R-:W-:-:S04]  /*15890*/  LOP3.LUT R8, R28, 0xd4, R10, 0xfe, !PT ;  /* 0x000000d41c087812 */ /* 0x000fc800078efe0a */
        /* <DEDUP_REMOVED lines=54> */
[-C--:B------:R-:W-:Y:S01]  /*15c00*/  LEA.HI.X.SX32 R23, R2, R0.reuse, 0x1, P6 ;  /* 0x0000000002177211 */ /* 0x080fe200030f0eff */
[----:B------:R-:W-:Y:S01]  /*15c10*/  IMAD R2, R27, 0x2, R4 ;  /* 0x000000021b027824 */ /* 0x000fe200078e0204 */
[C---:B------:R-:W-:Y:S02]  /*15c20*/  LEA R20, P6, R4.reuse, R3, 0x1 ;  /* 0x0000000304147211 */ /* 0x040fe400078c08ff */
[----:B--2---:R-:W-:Y:S02]  /*15c30*/  PRMT R9, R21, 0x7632, R9 ;  /* 0x0000763215097816 */ /* 0x004fe40000000009 */
[----:B------:R-:W-:Y:S02]  /*15c40*/  LEA.HI.X.SX32 R21, R4, R0, 0x1, P6 ;  /* 0x0000000004157211 */ /* 0x000fe400030f0eff */
[----:B---3--:R-:W-:Y:S01]  /*15c50*/  PRMT R5, R8, 0x7632, R5 ;  /* 0x0000763208057816 */ /* 0x008fe20000000005 */
[----:B------:R0:W-:Y:S01]  /*15c60*/  @P1 STG.E.U16 [R22.64], R9 ;  /* 0x0000000916001986 */ /* 0x0001e2000c101506 */
[----:B------:R-:W-:-:S03]  /*15c70*/  IMAD R4, R27, 0x2, R2 ;  /* 0x000000021b047824 */ /* 0x000fc600078e0202 */
[----:B------:R1:W-:Y:S01]  /*15c80*/  @P2 STG.E.U16 [R20.64], R5 ;  /* 0x0000000514002986 */ /* 0x0003e2000c101506 */
[----:B------:R-:W-:Y:S02]  /*15c90*/  LOP3.LUT R8, R28, 0xe2, R10, 0xfe, !PT ;  /* 0x000000e21c087812 */ /* 0x000fe400078efe0a */
[----:B0-----:R-:W-:-:S04]  /*15ca0*/  LEA R22, P6, R2, R3, 0x1 ;  /* 0x0000000302167211 */ /* 0x001fc800078c08ff */
[----:B------:R-:W-:Y:S02]  /*15cb0*/  LEA.HI.X.SX32 R23, R2, R0, 0x1, P6 ;  /* 0x0000000002177211 */ /* 0x000fe400030f0eff */
[----:B-1----:R-:W-:Y:S02]  /*15cc0*/  PRMT R5, R24, 0x7632, R5 ;  /* 0x0000763218057816 */ /* 0x002fe40000000005 */
[----:B------:R-:W-:Y:S01]  /*15cd0*/  LOP3.LUT R2, R28, 0xe6, R10, 0xfe, !PT ;  /* 0x000000e61c027812 */ /* 0x000fe200078efe0a */
[----:B------:R-:W2:Y:S01]  /*15ce0*/  LDL.LU R24, [R1+0x1b8] ;  /* 0x0001b80001187983 */ /* 0x000ea20000300800 */
[----:B------:R-:W-:-:S03]  /*15cf0*/  ISETP.LT.AND P1, PT, R8, c[0x0][0x17c], !P0 ;  /* 0x00005f0008007a0c */ /* 0x000fc60004721270 */
[----:B------:R0:W-:Y:S01]  /*15d00*/  @P4 STG.E.U16 [R22.64], R5 ;  /* 0x0000000516004986 */ /* 0x0001e2000c101506 */
[----:B------:R-:W-:Y:S01]  /*15d10*/  ISETP.LT.AND P4, PT, R2, c[0x0][0x17c], !P0 ;  /* 0x00005f0002007a0c */ /* 0x000fe20004781270 */
[C---:B------:R-:W-:Y:S01]  /*15d20*/  IMAD R2, R27.reuse, 0x2, R4 ;  /* 0x000000021b027824 */ /* 0x040fe200078e0204 */
[----:B------:R-:W-:Y:S02]  /*15d30*/  LEA R20, P6, R4, R3, 0x1 ;  /* 0x0000000304147211 */ /* 0x000fe400078c08ff */
[----:B------:R-:W-:Y:S02]  /*15d40*/  LOP3.LUT R8, R28, 0xe4, R10, 0xfe, !PT ;  /* 0x000000e41c087812 */ /* 0x000fe400078efe0a */
[----:B------:R-:W-:Y:S01]  /*15d50*/  LEA.HI.X.SX32 R21, R4, R0, 0x1, P6 ;  /* 0x0000000004157211 */ /* 0x000fe200030f0eff */
[----:B------:R-:W-:Y:S01]  /*15d60*/  IMAD R4, R27, 0x2, R2 ;  /* 0x000000021b047824 */ /* 0x000fe200078e0202 */
[----:B------:R-:W-:Y:S02]  /*15d70*/  ISETP.LT.AND P2, PT, R8, c[0x0][0x17c], !P0 ;  /* 0x00005f0008007a0c */ /* 0x000fe40004741270 */
[----:B0-----:R-:W-:-:S02]  /*15d80*/  PRMT R5, R19, 0x7632, R5 ;  /* 0x0000763213057816 */ /* 0x001fc40000000005 */
[----:B------:R-:W-:Y:S01]  /*15d90*/  LEA R22, P6, R2, R3, 0x1 ;  /* 0x0000000302167211 */ /* 0x000fe200078c08ff */
[----:B------:R-:W3:Y:S01]  /*15da0*/  LDL.LU R19, [R1+0x198] ;  /* 0x0001980001137983 */ /* 0x000ee20000300800 */
[--C-:B------:R-:W-:Y:S02]  /*15db0*/  LOP3.LUT R8, R28, 0xe8, R10.reuse, 0xfe, !PT ;  /* 0x000000e81c087812 */ /* 0x100fe400078efe0a */
[----:B------:R-:W-:Y:S01]  /*15dc0*/  PRMT R9, R15, 0x7632, R9 ;  /* 0x000076320f097816 */ /* 0x000fe20000000009 */
[----:B------:R0:W-:Y:S01]  /*15dd0*/  @P5 STG.E.U16 [R20.64], R5 ;  /* 0x0000000514005986 */ /* 0x0001e2000c101506 */
[----:B------:R-:W-:Y:S02]  /*15de0*/  LEA.HI.X.SX32 R23, R2, R0, 0x1, P6 ;  /* 0x0000000002177211 */ /* 0x000fe400030f0eff */
[----:B------:R-:W-:Y:S01]  /*15df0*/  ISETP.LT.AND P5, PT, R8, c[0x0][0x17c], !P0 ;  /* 0x00005f0008007a0c */ /* 0x000fe200047a1270 */
[----:B------:R-:W2:Y:S01]  /*15e00*/  LDL.LU R15, [R1+0x148] ;  /* 0x00014800010f7983 */ /* 0x000ea20000300800 */
[----:B------:R-:W-:-:S03]  /*15e10*/  LOP3.LUT R8, R28, 0xea, R10, 0xfe, !PT ;  /* 0x000000ea1c087812 */ /* 0x000fc600078efe0a */
[----:B------:R-:W-:Y:S01]  /*15e20*/  @P3 STG.E.U16 [R22.64], R9 ;  /* 0x0000000916003986 */ /* 0x000fe2000c101506 */
[C---:B0-----:R-:W-:Y:S02]  /*15e30*/  LEA R20, P6, R4.reuse, R3, 0x1 ;  /* 0x0000000304147211 */ /* 0x041fe400078c08ff */
[----:B------:R-:W-:Y:S02]  /*15e40*/  PRMT R5, R11, 0x7632, R5 ;  /* 0x000076320b057816 */ /* 0x000fe40000000005 */
[----:B------:R-:W-:Y:S01]  /*15e50*/  LEA.HI.X.SX32 R21, R4, R0, 0x1, P6 ;  /* 0x0000000004157211 */ /* 0x000fe200030f0eff */
[----:B------:R-:W2:Y:S01]  /*15e60*/  LDL.LU R11, [R1+0x168] ;  /* 0x00016800010b7983 */ /* 0x000ea20000300800 */
[----:B------:R-:W-:Y:S02]  /*15e70*/  ISETP.LT.AND P3, PT, R8, c[0x0][0x17c], !P0 ;  /* 0x00005f0008007a0c */ /* 0x000fe40004761270 */
[----:B------:R-:W-:Y:S01]  /*15e80*/  LOP3.LUT R8, R28, 0xec, R10, 0xfe, !PT ;  /* 0x000000ec1c087812 */ /* 0x000fe200078efe0a */
[----:B------:R0:W-:Y:S03]  /*15e90*/  @P1 STG.E.U16 [R20.64], R5 ;  /* 0x0000000514001986 */ /* 0x0001e6000c101506 */
[----:B------:R-:W-:-:S02]  /*15ea0*/  ISETP.LT.AND P1, PT, R8, c[0x0][0x17c], !P0 ;  /* 0x00005f0008007a0c */ /* 0x000fc40004721270 */
[----:B0-----:R-:W-:Y:S02]  /*15eb0*/  PRMT R5, R7, 0x7632, R5 ;  /* 0x0000763207057816 */ /* 0x001fe40000000005 */
[----:B------:R-:W2:Y:S04]  /*15ec0*/  LDL.LU R7, [R1+0x138] ;  /* 0x0001380001077983 */ /* 0x000ea80000300800 */
[----:B------:R-:W2:Y:S01]  /*15ed0*/  LDL.LU R8, [R1+0xe4] ;  /* 0x0000e40001087983 */ /* 0x000ea20000300800 */
[----:B------:R-:W-:-:S05]  /*15ee0*/  IMAD R2, R27, 0x2, R4 ;  /* 0x000000021b027824 */ /* 0x000fca00078e0204 */
[----:B------:R-:W-:Y:S01]  /*15ef0*/  LEA R22, P6, R2, R3, 0x1 ;  /* 0x0000000302167211 */ /* 0x000fe200078c08ff */
[----:B------:R-:W-:-:S03]  /*15f00*/  IMAD R4, R27, 0x2, R2 ;  /* 0x000000021b047824 */ /* 0x000fc600078e0202 */
[----:B------:R-:W-:Y:S02]  /*15f10*/  LEA.HI.X.SX32 R23, R2, R0, 0x1, P6 ;  /* 0x0000000002177211 */ /* 0x000fe400030f0eff */
[----:B------:R-:W-:-:S03]  /*15f20*/  LOP3.LUT R2, R28, 0xee, R10, 0xfe, !PT ;  /* 0x000000ee1c027812 */ /* 0x000fc600078efe0a */
[----:B------:R0:W-:Y:S01]  /*15f30*/  @P2 STG.E.U16 [R22.64], R5 ;  /* 0x0000000516002986 */ /* 0x0001e2000c101506 */
[----:B------:R-:W-:Y:S01]  /*15f40*/  ISETP.LT.AND P2, PT, R2, c[0x0][0x17c], !P0 ;  /* 0x00005f0002007a0c */ /* 0x000fe20004741270 */
[----:B------:R-:W-:Y:S01]  /*15f50*/  IMAD R2, R27, 0x2, R4 ;  /* 0x000000021b027824 */ /* 0x000fe200078e0204 */
[----:B------:R-:W-:-:S04]  /*15f60*/  LEA R20, P6, R4, R3, 0x1 ;  /* 0x0000000304147211 */ /* 0x000fc800078c08ff */
[-C--:B------:R-:W-:Y:S01]  /*15f70*/  LEA.HI.X.SX32 R21, R4, R0.reuse, 0x1, P6 ;  /* 0x0000000004157211 */ /* 0x080fe200030f0eff */
[C---:B------:R-:W-:Y:S01]  /*15f80*/  IMAD R4, R27.reuse, 0x2, R2 ;  /* 0x000000021b047824 */ /* 0x040fe200078e0202 */
[----:B0-----:R-:W-:Y:S02]  /*15f90*/  LEA R22, P6, R2, R3, 0x1 ;  /* 0x0000000302167211 */ /* 0x001fe400078c08ff */
[----:B------:R-:W-:Y:S02]  /*15fa0*/  PRMT R9, R16, 0x7632, R9 ;  /* 0x0000763210097816 */ /* 0x000fe40000000009 */
[----:B------:R-:W-:Y:S01]  /*15fb0*/  LEA.HI.X.SX32 R23, R2, R0, 0x1, P6 ;  /* 0x0000000002177211 */ /* 0x000fe200030f0eff */
[----:B------:R-:W-:Y:S01]  /*15fc0*/  IMAD R2, R27, 0x2, R4 ;  /* 0x000000021b027824 */ /* 0x000fe200078e0204 */
[----:B------:R-:W-:Y:S02]  /*15fd0*/  LOP3.LUT R16, R28, 0x102, R10, 0xfe, !PT ;  /* 0x000001021c107812 */ /* 0x000fe400078efe0a */
[----:B--2---:R-:W-:-:S05]  /*15fe0*/  PRMT R5, R8, 0x7632, R5 ;  /* 0x0000763208057816 */ /* 0x004fca0000000005 */
[----:B------:R0:W-:Y:S04]  /*15ff0*/  @P4 STG.E.U16 [R20.64], R5 ;  /* 0x0000000514004986 */ /* 0x0001e8000c101506 */
[----:B------:R1:W-:Y:S01]  /*16000*/  @P5 STG.E.U16 [R22.64], R9 ;  /* 0x0000000916005986 */ /* 0x0003e2000c101506 */
[-C--:B0-----:R-:W-:Y:S02]  /*16010*/  LEA R20, P6, R4, R3.reuse, 0x1 ;  /* 0x0000000304147211 */ /* 0x081fe400078c08ff */
[----:B------:R-:W-:Y:S02]  /*16020*/  PRMT R5, R12, 0x7632, R5 ;  /* 0x000076320c057816 */ /* 0x000fe40000000005 */
[-C--:B------:R-:W-:Y:S02]  /*16030*/  LEA.HI.X.SX32 R21, R4, R0.reuse, 0x1, P6 ;  /* 0x0000000004157211 */ /* 0x080fe400030f0eff */
[----:B-1----:R-:W-:Y:S01]  /*16040*/  LEA R22, P6, R2, R3, 0x1 ;  /* 0x0000000302167211 */ /* 0x002fe200078c08ff */
[----:B------:R-:W-:Y:S01]  /*16050*/  IMAD R4, R27, 0x2, R2 ;  /* 0x000000021b047824 */ /* 0x000fe200078e0202 */
[----:B------:R-:W-:Y:S01]  /*16060*/  LOP3.LUT R8, R28, 0xf0, R10, 0xfe, !PT ;  /* 0x000000f01c087812 */ /* 0x000fe200078efe0a */
[----:B------:R0:W-:Y:S01]  /*16070*/  @P3 STG.E.U16 [R20.64], R5 ;  /* 0x0000000514003986 */ /* 0x0001e2000c101506 */
[----:B------:R-:W-:-:S02]  /*16080*/  LEA.HI.X.SX32 R23, R2, R0, 0x1, P6 ;  /* 0x0000000002177211 */ /* 0x000fc400030f0eff */
[--C-:B------:R-:W-:Y:S02]  /*16090*/  LOP3.LUT R2, R28, 0xf6, R10.reuse, 0xfe, !PT ;  /* 0x000000f61c027812 */ /* 0x100fe400078efe0a */
[----:B------:R-:W-:Y:S02]  /*160a0*/  ISETP.LT.AND P4, PT, R8, c[0x0][0x17c], !P0 ;  /* 0x00005f0008007a0c */ /* 0x000fe40004781270 */
[----:B------:R-:W-:Y:S02]  /*160b0*/  LOP3.LUT R8, R28, 0xf2, R10, 0xfe, !PT ;  /* 0x000000f21c087812 */ /* 0x000fe400078efe0a */
[----:B0-----:R-:W-:Y:S02]  /*160c0*/  PRMT R5, R18, 0x7632, R5 ;  /* 0x0000763212057816 */ /* 0x001fe40000000005 */
[----:B------:R-:W-:-:S03]  /*160d0*/  LEA R20, P6, R4, R3, 0x1 ;  /* 0x0000000304147211 */ /* 0x000fc600078c08ff */
[----:B------:R0:W-:Y:S01]  /*160e0*/  @P1 STG.E.U16 [R22.64], R5 ;  /* 0x0000000516001986 */ /* 0x0001e2000c101506 */
[----:B------:R-:W-:Y:S01]  /*160f0*/  ISETP.LT.AND P1, PT, R2, c[0x0][0x17c], !P0 ;  /* 0x00005f0002007a0c */ /* 0x000fe20004721270 */
[C---:B------:R-:W-:Y:S01]  /*16100*/  IMAD R2, R27.reuse, 0x2, R4 ;  /* 0x000000021b027824 */ /* 0x040fe200078e0204 */
[----:B------:R-:W-:Y:S02]  /*16110*/  ISETP.LT.AND P5, PT, R8, c[0x0][0x17c], !P0 ;  /* 0x00005f0008007a0c */ /* 0x000fe400047a1270 */
[----:B------:R-:W-:Y:S02]  /*16120*/  LOP3.LUT R8, R28, 0xf4, R10, 0xfe, !PT ;  /* 0x000000f41c087812 */ /* 0x000fe400078efe0a */
[----:B------:R-:W-:Y:S01]  /*16130*/  LEA.HI.X.SX32 R21, R4, R0, 0x1, P6 ;  /* 0x0000000004157211 */ /* 0x000fe200030f0eff */
[----:B------:R-:W-:Y:S01]  /*16140*/  IMAD R4, R27, 0x2, R2 ;  /* 0x000000021b047824 */ /* 0x000fe200078e0202 */
[----:B------:R-:W-:Y:S02]  /*16150*/  ISETP.LT.AND P3, PT, R8, c[0x0][0x17c], !P0 ;  /* 0x00005f0008007a0c */ /* 0x000fe40004761270 */
[----:B0-----:R-:W-:-:S02]  /*16160*/  PRMT R5, R14, 0x7632, R5 ;  /* 0x000076320e057816 */ /* 0x001fc40000000005 */
[----:B------:R-:W-:Y:S02]  /*16170*/  LEA R22, P6, R2, R3, 0x1 ;  /* 0x0000000302167211 */ /* 0x000fe400078c08ff */
[----:B------:R-:W-:Y:S01]  /*16180*/  LOP3.LUT R8, R28, 0xf8, R10, 0xfe, !PT ;  /* 0x000000f81c087812 */ /* 0x000fe200078efe0a */
[----:B------:R0:W-:Y:S01]  /*16190*/  @P2 STG.E.U16 [R20.64], R5 ;  /* 0x0000000514002986 */ /* 0x0001e2000c101506 */
[----:B------:R-:W-:Y:S01]  /*161a0*/  LEA.HI.X.SX32 R23, R2, R0, 0x1, P6 ;  /* 0x0000000002177211 */ /* 0x000fe200030f0eff */
[----:B------:R-:W-:Y:S01]  /*161b0*/  IMAD R2, R27, 0x2, R4 ;  /* 0x000000021b027824 */ /* 0x000fe200078e0204 */
[----:B------:R-:W-:Y:S02]  /*161c0*/  PRMT R9, R6, 0x7632, R9 ;  /* 0x0000763206097816 */ /* 0x000fe40000000009 */
[----:B------:R-:W-:Y:S02]  /*161d0*/  ISETP.LT.AND P2, PT, R8, c[0x0][0x17c], !P0 ;  /* 0x00005f0008007a0c */ /* 0x000fe40004741270 */
[----:B------:R-:W-:-:S02]  /*161e0*/  LOP3.LUT R8, R28, 0xfa, R10, 0xfe, !PT ;  /* 0x000000fa1c087812 */ /* 0x000fc400078efe0a */
[CC--:B0-----:R-:W-:Y:S01]  /*161f0*/  LEA R20, P6, R4.reuse, R3.reuse, 0x1 ;  /* 0x0000000304147211 */ /* 0x0c1fe200078c08ff */
[----:B------:R0:W-:Y:S01]  /*16200*/  @P4 STG.E.U16 [R22.64], R9 ;  /* 0x0000000916004986 */ /* 0x0001e2000c101506 */
[----:B------:R-:W-:Y:S02]  /*16210*/  PRMT R5, R25, 0x7632, R5 ;  /* 0x0000763219057816 */ /* 0x000fe40000000005 */
[----:B------:R-:W-:Y:S01]  /*16220*/  LEA.HI.X.SX32 R21, R4, R0, 0x1, P6 ;  /* 0x0000000004157211 */ /* 0x000fe200030f0eff */
[----:B------:R-:W-:Y:S01]  /*16230*/  IMAD R4, R27, 0x2, R2 ;  /* 0x000000021b047824 */ /* 0x000fe200078e0202 */
[----:B------:R-:W-:Y:S01]  /*16240*/  ISETP.LT.AND P4, PT, R8, c[0x0][0x17c], !P0 ;  /* 0x00005f0008007a0c */ /* 0x000fe20004781270 */
[----:B------:R-:W2:Y:S01]  /*16250*/  LDL.LU R25, [R1+0x69c] ;  /* 0x00069c0001197983 */ /* 0x000ea20000300800 */
[----:B------:R-:W-:Y:S02]  /*16260*/  LOP3.LUT R8, R28, 0xfc, R10, 0xfe, !PT ;  /* 0x000000fc1c087812 */ /* 0x000fe400078efe0a */
[----:B0-----:R-:W-:Y:S01]  /*16270*/  LEA R22, P6, R2, R3, 0x1 ;  /* 0x0000000302167211 */ /* 0x001fe200078c08ff */
[----:B------:R0:W-:Y:S01]  /*16280*/  @P5 STG.E.U16 [R20.64], R5 ;  /* 0x0000000514005986 */ /* 0x0001e2000c101506 */
[----:B------:R-:W-:-:S02]  /*16290*/  ISETP.LT.AND P5, PT, R8, c[0x0][0x17c], !P0 ;  /* 0x00005f0008007a0c */ /* 0x000fc400047a1270 */
[-C--:B------:R-:W-:Y:S01]  /*162a0*/  LEA.HI.X.SX32 R23, R2, R0.reuse, 0x1, P6 ;  /* 0x0000000002177211 */ /* 0x080fe200030f0eff */
[C---:B------:R-:W-:Y:S01]  /*162b0*/  IMAD R8, R27.reuse, 0x2, R4 ;  /* 0x000000021b087824 */ /* 0x040fe200078e0204 */
[----:B------:R-:W-:Y:S02]  /*162c0*/  LOP3.LUT R2, R28, 0xfe, R10, 0xfe, !PT ;  /* 0x000000fe1c027812 */ /* 0x000fe400078efe0a */
[----:B0-----:R-:W-:Y:S02]  /*162d0*/  PRMT R5, R26, 0x7632, R5 ;  /* 0x000076321a057816 */ /* 0x001fe40000000005 */
[CC--:B------:R-:W-:Y:S01]  /*162e0*/  LEA R20, P6, R4.reuse, R3.reuse, 0x1 ;  /* 0x0000000304147211 */ /* 0x0c0fe200078c08ff */
[----:B------:R-:W2:Y:S03]  /*162f0*/  LDL.LU R26, [R1+0x698] ;  /* 0x00069800011a7983 */ /* 0x000ea60000300800 */
[----:B------:R-:W-:Y:S01]  /*16300*/  LEA.HI.X.SX32 R21, R4, R0, 0x1, P6 ;  /* 0x0000000004157211 */ /* 0x000fe200030f0eff */
[----:B------:R0:W-:Y:S01]  /*16310*/  @P3 STG.E.U16 [R22.64], R5 ;  /* 0x0000000516003986 */ /* 0x0001e2000c101506 */
[----:B------:R-:W-:Y:S01]  /*16320*/  ISETP.LT.AND P3, PT, R2, c[0x0][0x17c], !P0 ;  /* 0x00005f0002007a0c */ /* 0x000fe20004761270 */
[----:B------:R-:W-:Y:S01]  /*16330*/  IMAD R2, R27, 0x2, R8 ;  /* 0x000000021b027824 */ /* 0x000fe200078e0208 */
[----:B------:R-:W-:-:S02]  /*16340*/  LEA R4, P6, R8, R3, 0x1 ;  /* 0x0000000308047211 */ /* 0x000fc400078c08ff */
[----:B------:R-:W-:Y:S02]  /*16350*/  LOP3.LUT R12, R28, 0x100, R10, 0xfe, !PT ;  /* 0x000001001c0c7812 */ /* 0x000fe400078efe0a */
[----:B0-----:R-:W-:Y:S01]  /*16360*/  PRMT R5, R29, 0x7632, R5 ;  /* 0x000076321d057816 */ /* 0x001fe20000000005 */
[----:B------:R-:W2:Y:S03]  /*16370*/  LDL.LU R22, [R1+0x1a8] ;  /* 0x0001a80001167983 */ /* 0x000ea60000300800 */
[----:B------:R-:W-:Y:S01]  /*16380*/  PRMT R17, R5, 0x7632, R17 ;  /* 0x0000763205117816 */ /* 0x000fe20000000011 */
[----:B------:R0:W-:Y:S01]  /*16390*/  @P1 STG.E.U16 [R20.64], R5 ;  /* 0x0000000514001986 */ /* 0x0001e2000c101506 */
[----:B------:R-:W-:Y:S01]  /*163a0*/  ISETP.LT.AND P1, PT, R12, c[0x0][0x17c], !P0 ;  /* 0x00005f000c007a0c */ /* 0x000fe20004721270 */
[----:B------:R-:W-:Y:S01]  /*163b0*/  IMAD R12, R27, 0x2, R2 ;  /* 0x000000021b0c7824 */ /* 0x000fe200078e0202 */
[----:B------:R-:W-:Y:S01]  /*163c0*/  PRMT R13, R9, 0x7632, R13 ;  /* 0x00007632090d7816 */ /* 0x000fe2000000000d */
[----:B------:R-:W2:Y:S04]  /*163d0*/  LDL.LU R23, [R1+0x1c8] ;  /* 0x0001c80001177983 */ /* 0x000ea80000300800 */
[----:B------:R-:W2:Y:S01]  /*163e0*/  LDL.LU R29, [R1+0x694] ;  /* 0x00069400011d7983 */ /* 0x000ea20000300800 */
[----:B0-----:R-:W-:-:S03]  /*163f0*/  LEA.HI.X.SX32 R5, R8, R0, 0x1, P6 ;  /* 0x0000000008057211 */ /* 0x001fc600030f0eff */
[----:B------:R-:W2:Y:S01]  /*16400*/  LDL R18, [R1+0x178] ;  /* 0x0001780001127983 */ /* 0x000ea20000100800 */
[----:B------:R-:W-:-:S03]  /*16410*/  LEA R8, P6, R2, R3, 0x1 ;  /* 0x0000000302087211 */ /* 0x000fc600078c08ff */
[----:B------:R0:W-:Y:S01]  /*16420*/  @P2 STG.E.U16 [R4.64], R17 ;  /* 0x0000001104002986 */ /* 0x0001e2000c101506 */
[----:B------:R-:W-:Y:S01]  /*16430*/  LEA.HI.X.SX32 R9, R2, R0, 0x1, P6 ;  /* 0x0000000002097211 */ /* 0x000fe200030f0eff */
[----:B------:R-:W-:Y:S02]  /*16440*/  IMAD R2, R27, 0x2, R12 ;  /* 0x000000021b027824 */ /* 0x000fe400078e020c */
[----:B------:R-:W2:Y:S04]  /*16450*/  LDL R14, [R1+0x188] ;  /* 0x00018800010e7983 */ /* 0x000ea80000100800 */
[----:B------:R1:W-:Y:S01]  /*16460*/  @P4 STG.E.U16 [R8.64], R13 ;  /* 0x0000000d08004986 */ /* 0x0003e2000c101506 */
[----:B0-----:R-:W-:-:S03]  /*16470*/  LEA R4, P6, R12, R3, 0x1 ;  /* 0x000000030c047211 */ /* 0x001fc600078c08ff */
[----:B------:R-:W2:Y:S01]  /*16480*/  LDL R6, [R1+0x218] ;  /* 0x0002180001067983 */ /* 0x000ea20000100800 */
[----:B------:R-:W-:-:S03]  /*16490*/  LEA.HI.X.SX32 R5, R12, R0, 0x1, P6 ;  /* 0x000000000c057211 */ /* 0x000fc600030f0eff */
[----:B------:R-:W2:Y:S01]  /*164a0*/  LDL.LU R20, [R1+0x1f8] ;  /* 0x0001f80001147983 */ /* 0x000ea20000300800 */
[----:B-1----:R-:W-:-:S03]  /*164b0*/  PRMT R13, R13, 0x7632, R13 ;  /* 0x000076320d0d7816 */ /* 0x002fc6000000000d */
[----:B------:R-:W2:Y:S01]  /*164c0*/  LDL.LU R21, [R1+0x208] ;  /* 0x0002080001157983 */ /* 0x000ea20000300800 */
[C-C-:B------:R-:W-:Y:S02]  /*164d0*/  LOP3.LUT R8, R28.reuse, 0x104, R10.reuse, 0xfe, !PT ;  /* 0x000001041c087812 */ /* 0x140fe400078efe0a */
[----:B------:R-:W-:Y:S01]  /*164e0*/  LOP3.LUT R9, R28, 0x106, R10, 0xfe, !PT ;  /* 0x000001061c097812 */ /* 0x000fe200078efe0a */
[----:B------:R0:W-:Y:S01]  /*164f0*/  @P5 STG.E.U16 [R4.64], R13 ;  /* 0x0000000d04005986 */ /* 0x0001e2000c101506 */
[----:B------:R-:W-:Y:S02]  /*16500*/  ISETP.LT.AND P4, PT, R8, c[0x0][0x17c], !P0 ;  /* 0x00005f0008007a0c */ /* 0x000fe40004781270 */
[C---:B------:R-:W-:Y:S02]  /*16510*/  LEA R8, P6, R2.reuse, R3, 0x1 ;  /* 0x0000000302087211 */ /* 0x040fe400078c08ff */
[----:B------:R-:W-:Y:S02]  /*16520*/  ISETP.LT.AND P5, PT, R9, c[0x0][0x17c], !P0 ;  /* 0x00005f0009007a0c */ /* 0x000fe400047a1270 */
[----:B------:R-:W-:Y:S01]  /*16530*/  LEA.HI.X.SX32 R9, R2, R0, 0x1, P6 ;  /* 0x0000000002097211 */ /* 0x000fe200030f0eff */
[----:B0-----:R-:W-:Y:S01]  /*16540*/  IMAD R5, R27, 0x2, R2 ;  /* 0x000000021b057824 */ /* 0x001fe200078e0202 */
[----:B------:R-:W-:-:S03]  /*16550*/  PRMT R17, R17, 0x7632, R17 ;  /* 0x0000763211117816 */ /* 0x000fc60000000011 */
[----:B------:R-:W-:Y:S01]  /*16560*/  IMAD R2, R27, 0x2, R5 ;  /* 0x000000021b027824 */ /* 0x000fe200078e0205 */
[C---:B------:R-:W-:Y:S01]  /*16570*/  LEA R4, P6, R5.reuse, R3, 0x1 ;  /* 0x0000000305047211 */ /* 0x040fe200078c08ff */
[----:B------:R0:W-:Y:S01]  /*16580*/  @P3 STG.E.U16 [R8.64], R17 ;  /* 0x0000001108003986 */ /* 0x0001e2000c101506 */
[----:B------:R-:W-:Y:S02]  /*16590*/  LOP3.LUT R12, R28, 0x108, R10, 0xfe, !PT ;  /* 0x000001081c0c7812 */ /* 0x000fe400078efe0a */
[----:B------:R-:W-:Y:S02]  /*165a0*/  LEA.HI.X.SX32 R5, R5, R0, 0x1, P6 ;  /* 0x0000000005057211 */ /* 0x000fe400030f0eff */
[----:B------:R-:W-:Y:S02]  /*165b0*/  ISETP.LT.AND P2, PT, R16, c[0x0][0x17c], !P0 ;  /* 0x00005f0010007a0c */ /* 0x000fe40004741270 */
[----:B------:R-:W2:Y:S01]  /*165c0*/  LDL.LU R16, [R1+0x1e8] ;  /* 0x0001e80001107983 */ /* 0x000ea20000300800 */
[----:B------:R-:W-:-:S02]  /*165d0*/  ISETP.LT.AND P3, PT, R12, c[0x0][0x17c], !P0 ;  /* 0x00005f000c007a0c */ /* 0x000fc40004761270 */
[C---:B0-----:R-:W-:Y:S01]  /*165e0*/  LEA R8, P6, R2.reuse, R3, 0x1 ;  /* 0x0000000302087211 */ /* 0x041fe200078c08ff */
[----:B------:R-:W2:Y:S01]  /*165f0*/  LDL.LU R17, [R1+0x1d8] ;  /* 0x0001d80001117983 */ /* 0x000ea20000300800 */
[----:B------:R-:W-:Y:S02]  /*16600*/  IMAD R12, R27, 0x2, R2 ;  /* 0x000000021b0c7824 */ /* 0x000fe400078e0202 */
[----:B------:R-:W-:Y:S02]  /*16610*/  LEA.HI.X.SX32 R9, R2, R0, 0x1, P6 ;  /* 0x0000000002097211 */ /* 0x000fe400030f0eff */
[----:B------:R-:W2:Y:S01]  /*16620*/  LDL R2, [R1+0xb8] ;  /* 0x0000b80001027983 */ /* 0x000ea20000100800 */
[----:B------:R-:W-:-:S03]  /*16630*/  LOP3.LUT R13, R28, 0x10a, R10, 0xfe, !PT ;  /* 0x0000010a1c0d7812 */ /* 0x000fc600078efe0a */
[----:B--2---:R0:W-:Y:S01]  /*16640*/  @P1 STG.E.U16 [R4.64], R2 ;  /* 0x0000000204001986 */ /* 0x0041e2000c101506 */
[----:B------:R-:W-:-:S03]  /*16650*/  ISETP.LT.AND P1, PT, R13, c[0x0][0x17c], !P0 ;  /* 0x00005f000d007a0c */ /* 0x000fc60004721270 */
[----:B------:R-:W2:Y:S01]  /*16660*/  LDL R13, [R1+0x98] ;  /* 0x00009800010d7983 */ /* 0x000ea20000100800 */
[----:B0-----:R-:W-:-:S04]  /*16670*/  LEA R4, P6, R12, R3, 0x1 ;  /* 0x000000030c047211 */ /* 0x001fc800078c08ff */
[----:B------:R-:W-:Y:S02]  /*16680*/  LEA.HI.X.SX32 R5, R12, R0, 0x1, P6 ;  /* 0x000000000c057211 */ /* 0x000fe400030f0eff */
[C---:B------:R-:W-:Y:S01]  /*16690*/  LOP3.LUT R2, R28.reuse, 0x10c, R10, 0xfe, !PT ;  /* 0x0000010c1c027812 */ /* 0x040fe200078efe0a */
[----:B--2---:R-:W-:Y:S04]  /*166a0*/  @P2 STG.E.U16 [R8.64], R13 ;  /* 0x0000000d08002986 */ /* 0x004fe8000c101506 */
[----:B------:R0:W-:Y:S04]  /*166b0*/  @P4 STG.E.U16 [R4.64], R18 ;  /* 0x0000001204004986 */ /* 0x0001e8000c101506 */
[----:B0-----:R-:W2:Y:S01]  /*166c0*/  LDL R18, [R1+0xf8] ;  /* 0x0000f80001127983 */ /* 0x001ea20000100800 */
[----:B------:R-:W-:Y:S01]  /*166d0*/  IMAD R9, R27, 0x2, R12 ;  /* 0x000000021b097824 */ /* 0x000fe200078e020c */
[----:B------:R-:W-:-:S02]  /*166e0*/  LOP3.LUT R12, R28, 0x10e, R10, 0xfe, !PT ;  /* 0x0000010e1c0c7812 */ /* 0x000fc400078efe0a */
[----:B------:R-:W-:Y:S02]  /*166f0*/  LOP3.LUT R13, R28, 0x110, R10, 0xfe, !PT ;  /* 0x000001101c0d7812 */ /* 0x000fe400078efe0a */
[----:B------:R-:W0:Y:S01]  /*16700*/  S2R R10, SR_TID.X ;  /* 0x00000000000a7919 */ /* 0x000e220000002100 */
[----:B------:R-:W-:Y:S02]  /*16710*/  LEA R8, P6, R9, R3, 0x1 ;  /* 0x0000000309087211 */ /* 0x000fe400078c08ff */
[----:B------:R-:W-:Y:S01]  /*16720*/  ISETP.LT.AND P2, PT, R2, c[0x0][0x17c], !P0 ;  /* 0x00005f0002007a0c */ /* 0x000fe20004741270 */
[----:B------:R-:W-:Y:S01]  /*16730*/  IMAD R2, R27, 0x2, R9 ;  /* 0x000000021b027824 */ /* 0x000fe200078e0209 */
[----:B------:R-:W-:-:S05]  /*16740*/  LEA.HI.X.SX32 R9, R9, R0, 0x1, P6 ;  /* 0x0000000009097211 */ /* 0x000fca00030f0eff */
[----:B------:R1:W-:Y:S01]  /*16750*/  @P5 STG.E.U16 [R8.64], R14 ;  /* 0x0000000e08005986 */ /* 0x0003e2000c101506 */
[----:B------:R-:W-:Y:S02]  /*16760*/  ISETP.LT.AND P5, PT, R13, c[0x0][0x17c], !P0 ;  /* 0x00005f000d007a0c */ /* 0x000fe400047a1270 */
[----:B0-----:R-:W-:Y:S02]  /*16770*/  SHF.R.U32.HI R13, RZ, 0x8, R10 ;  /* 0x00000008ff0d7819 */ /* 0x001fe4000001160a */
[----:B------:R-:W3:Y:S01]  /*16780*/  LDL R10, [R1+0xe8] ;  /* 0x0000e800010a7983 */ /* 0x000ee20000100800 */
[----:B------:R-:W-:Y:S02]  /*16790*/  LEA R4, P6, R2, R3, 0x1 ;  /* 0x0000000302047211 */ /* 0x000fe400078c08ff */
[----:B------:R-:W-:Y:S01]  /*167a0*/  ISETP.LT.AND P4, PT, R12, c[0x0][0x17c], !P0 ;  /* 0x00005f000c007a0c */ /* 0x000fe20004781270 */
[----:B------:R-:W-:Y:S01]  /*167b0*/  IMAD R12, R27, 0x2, R2 ;  /* 0x000000021b0c7824 */ /* 0x000fe200078e0202 */
[----:B------:R-:W-:-:S02]  /*167c0*/  LEA.HI.X.SX32 R5, R2, R0, 0x1, P6 ;  /* 0x0000000002057211 */ /* 0x000fc400030f0eff */
[----:B------:R-:W-:Y:S02]  /*167d0*/  SGXT.U32 R13, R13, 0x1 ;  /* 0x000000010d0d781a */ /* 0x000fe40000000000 */
[----:B-1----:R-:W-:Y:S01]  /*167e0*/  LEA R8, P6, R12, R3, 0x1 ;  /* 0x000000030c087211 */ /* 0x002fe200078c08ff */
[----:B------:R0:W-:Y:S01]  /*167f0*/  @P3 STG.E.U16 [R4.64], R6 ;  /* 0x0000000604003986 */ /* 0x0001e2000c101506 */
[----:B------:R-:W-:Y:S02]  /*16800*/  LOP3.LUT R2, R28, 0x112, R13, 0xfe, !PT ;  /* 0x000001121c027812 */ /* 0x000fe400078efe0d */
[----:B------:R-:W-:Y:S02]  /*16810*/  LEA.HI.X.SX32 R9, R12, R0, 0x1, P6 ;  /* 0x000000000c097211 */ /* 0x000fe400030f0eff */
[----:B------:R-:W-:Y:S01]  /*16820*/  ISETP.LT.AND P3, PT, R2, c[0x0][0x17c], !P0 ;  /* 0x00005f0002007a0c */ /* 0x000fe20004761270 */
[----:B0-----:R-:W-:-:S04]  /*16830*/  IMAD R5, R27, 0x2, R12 ;  /* 0x000000021b057824 */ /* 0x001fc800078e020c */
[----:B------:R-:W-:Y:S01]  /*16840*/  IMAD R2, R27, 0x2, R5 ;  /* 0x000000021b027824 */ /* 0x000fe200078e0205 */
[CC--:B------:R-:W-:Y:S01]  /*16850*/  LEA R4, P6, R5.reuse, R3.reuse, 0x1 ;  /* 0x0000000305047211 */ /* 0x0c0fe200078c08ff */
[----:B------:R0:W-:Y:S01]  /*16860*/  @P1 STG.E.U16 [R8.64], R17 ;  /* 0x0000001108001986 */ /* 0x0001e2000c101506 */
[----:B------:R-:W-:Y:S02]  /*16870*/  LOP3.LUT R12, R28, 0x114, R13, 0xfe, !PT ;  /* 0x000001141c0c7812 */ /* 0x000fe400078efe0d */
[----:B------:R-:W-:Y:S02]  /*16880*/  LEA.HI.X.SX32 R5, R5, R0, 0x1, P6 ;  /* 0x0000000005057211 */ /* 0x000fe400030f0eff */
[----:B------:R-:W-:Y:S01]  /*16890*/  ISETP.LT.AND P1, PT, R12, c[0x0][0x17c], !P0 ;  /* 0x00005f000c007a0c */ /* 0x000fe20004721270 */
[----:B------:R-:W-:Y:S01]  /*168a0*/  IMAD R12, R27, 0x2, R2 ;  /* 0x000000021b0c7824 */ /* 0x000fe200078e0202 */
[----:B0-----:R-:W-:-:S04]  /*168b0*/  LEA R8, P6, R2, R3, 0x1 ;  /* 0x0000000302087211 */ /* 0x001fc800078c08ff */
[----:B------:R-:W-:Y:S02]  /*168c0*/  LEA.HI.X.SX32 R9, R2, R0, 0x1, P6 ;  /* 0x0000000002097211 */ /* 0x000fe400030f0eff */
[----:B------:R-:W0:Y:S01]  /*168d0*/  S2R R2, SR_TID.X ;  /* 0x0000000000027919 */ /* 0x000e220000002100 */
[----:B------:R-:W-:-:S03]  /*168e0*/  LOP3.LUT R13, R28, 0x116, R13, 0xfe, !PT ;  /* 0x000001161c0d7812 */ /* 0x000fc600078efe0d */
[----:B------:R1:W-:Y:S01]  /*168f0*/  @P2 STG.E.U16 [R4.64], R16 ;  /* 0x0000001004002986 */ /* 0x0003e2000c101506 */
[----:B------:R-:W-:-:S03]  /*16900*/  ISETP.LT.AND P2, PT, R13, c[0x0][0x17c], !P0 ;  /* 0x00005f000d007a0c */ /* 0x000fc60004741270 */
[----:B------:R0:W-:Y:S01]  /*16910*/  @P4 STG.E.U16 [R8.64], R20 ;  /* 0x0000001408004986 */ /* 0x0001e2000c101506 */
[----:B-1----:R-:W-:Y:S02]  /*16920*/  LEA R4, P6, R12, R3, 0x1 ;  /* 0x000000030c047211 */ /* 0x002fe400078c08ff */
[----:B0-----:R-:W-:-:S04]  /*16930*/  SHF.R.U32.HI R13, RZ, 0x8, R2 ;  /* 0x00000008ff0d7819 */ /* 0x001fc80000011602 */
[----:B------:R-:W-:Y:S01]  /*16940*/  SGXT.U32 R13, R13, 0x1 ;  /* 0x000000010d0d781a */ /* 0x000fe20000000000 */
[----:B------:R-:W-:-:S03]  /*16950*/  IMAD R9, R27, 0x2, R12 ;  /* 0x000000021b097824 */ /* 0x000fc600078e020c */
[----:B------:R-:W-:Y:S02]  /*16960*/  LOP3.LUT R2, R28, 0x118, R13, 0xfe, !PT ;  /* 0x000001181c027812 */ /* 0x000fe400078efe0d */
[-C--:B------:R-:W-:Y:S02]  /*16970*/  LEA.HI.X.SX32 R5, R12, R0.reuse, 0x1, P6 ;  /* 0x000000000c057211 */ /* 0x080fe400030f0eff */
[----:B------:R-:W-:Y:S01]  /*16980*/  ISETP.LT.AND P4, PT, R2, c[0x0][0x17c], !P0 ;  /* 0x00005f0002007a0c */ /* 0x000fe20004781270 */
[----:B------:R-:W-:Y:S01]  /*16990*/  IMAD R2, R27, 0x2, R9 ;  /* 0x000000021b027824 */ /* 0x000fe200078e0209 */
[C---:B------:R-:W-:Y:S01]  /*169a0*/  LEA R8, P6, R9.reuse, R3, 0x1 ;  /* 0x0000000309087211 */ /* 0x040fe200078c08ff */
[----:B------:R0:W-:Y:S01]  /*169b0*/  @P5 STG.E.U16 [R4.64], R21 ;  /* 0x0000001504005986 */ /* 0x0001e2000c101506 */
[----:B------:R-:W-:Y:S02]  /*169c0*/  LOP3.LUT R12, R28, 0x11a, R13, 0xfe, !PT ;  /* 0x0000011a1c0c7812 */ /* 0x000fe400078efe0d */
[----:B------:R-:W-:-:S02]  /*169d0*/  LEA.HI.X.SX32 R9, R9, R0, 0x1, P6 ;  /* 0x0000000009097211 */ /* 0x000fc400030f0eff */
[----:B------:R-:W-:Y:S01]  /*169e0*/  ISETP.LT.AND P5, PT, R12, c[0x0][0x17c], !P0 ;  /* 0x00005f000c007a0c */ /* 0x000fe200047a1270 */
[----:B------:R-:W-:Y:S01]  /*169f0*/  IMAD R12, R27, 0x2, R2 ;  /* 0x000000021b0c7824 */ /* 0x000fe200078e0202 */
[----:B0-----:R-:W-:-:S04]  /*16a00*/  LEA R4, P6, R2, R3, 0x1 ;  /* 0x0000000302047211 */ /* 0x001fc800078c08ff */
[----:B------:R-:W-:Y:S02]  /*16a10*/  LEA.HI.X.SX32 R5, R2, R0, 0x1, P6 ;  /* 0x0000000002057211 */ /* 0x000fe400030f0eff */
[----:B------:R-:W0:Y:S04]  /*16a20*/  S2R R2, SR_TID.X ;  /* 0x0000000000027919 */ /* 0x000e280000002100 */
[----:B--2---:R1:W-:Y:S01]  /*16a30*/  STL [R1+0x690], R18 ;  /* 0x0006901201007387 */ /* 0x0043e20000100800 */
[----:B------:R-:W-:-:S03]  /*16a40*/  LOP3.LUT R13, R28, 0x11c, R13, 0xfe, !PT ;  /* 0x0000011c1c0d7812 */ /* 0x000fc600078efe0d */
[----:B------:R2:W-:Y:S04]  /*16a50*/  @P3 STG.E.U16 [R8.64], R22 ;  /* 0x0000001608003986 */ /* 0x0005e8000c101506 */
[----:B------:R-:W4:Y:S04]  /*16a60*/  LDL R6, [R1+0xd8] ;  /* 0x0000d80001067983 */ /* 0x000f280000100800 */
[----:B-1----:R-:W4:Y:S01]  /*16a70*/  LDL R18, [R1+0x108] ;  /* 0x0001080001127983 */ /* 0x002f220000100800 */
[----:B------:R-:W-:Y:S02]  /*16a80*/  ISETP.LT.AND P3, PT, R13, c[0x0][0x17c], !P0 ;  /* 0x00005f000d007a0c */ /* 0x000fe40004761270 */
[----:B0-----:R-:W-:Y:S01]  /*16a90*/  SHF.R.U32.HI R13, RZ, 0x8, R2 ;  /* 0x00000008ff0d7819 */ /* 0x001fe20000011602 */
[----:B------:R0:W-:Y:S03]  /*16aa0*/  @P1 STG.E.U16 [R4.64], R23 ;  /* 0x0000001704001986 */ /* 0x0001e6000c101506 */
[----:B------:R-:W-:Y:S01]  /*16ab0*/  SGXT.U32 R13, R13, 0x1 ;  /* 0x000000010d0d781a */ /* 0x000fe20000000000 */
[----:B------:R-:W4:Y:S01]  /*16ac0*/  LDL R14, [R1+0x28] ;  /* 0x00002800010e7983 */ /* 0x000f220000100800 */
[----:B--2---:R-:W-:-:S02]  /*16ad0*/  LEA R8, P6, R12, R3, 0x1 ;  /* 0x000000030c087211 */ /* 0x004fc400078c08ff */
[----:B------:R-:W-:Y:S01]  /*16ae0*/  LOP3.LUT R2, R28, 0x11e, R13, 0xfe, !PT ;  /* 0x0000011e1c027812 */ /* 0x000fe200078efe0d */
[C---:B0-----:R-:W-:Y:S01]  /*16af0*/  IMAD R5, R27.reuse, 0x2, R12 ;  /* 0x000000021b057824 */ /* 0x041fe200078e020c */
        /* <DEDUP_REMOVED lines=11> */
[----:B------:R-:W0:Y:S01]  /*16bb0*/  S2R R2, SR_TID.X ;  /* 0x0000000000027919 */ /* 0x000e220000002100 */
[----:B------:R-:W-:-:S03]  /*16bc0*/  LOP3.LUT R13, R28, 0x122, R13, 0xfe, !PT ;  /* 0x000001221c0d7812 */ /* 0x000fc600078efe0d */
[----:B---3--:R1:W-:Y:S01]  /*16bd0*/  @P4 STG.E.U16 [R4.64], R19 ;  /* 0x0000001304004986 */ /* 0x0083e2000c101506 */
[----:B------:R-:W-:-:S03]  /*16be0*/  ISETP.LT.AND P4, PT, R13, c[0x0][0x17c], !P0 ;  /* 0x00005f000d007a0c */ /* 0x000fc60004781270 */
[----:B------:R2:W-:Y:S01]  /*16bf0*/  @P5 STG.E.U16 [R8.64], R15 ;  /* 0x0000000f08005986 */ /* 0x0005e2000c101506 */
[----:B-1----:R-:W-:Y:S02]  /*16c00*/  LEA R4, P6, R12, R3, 0x1 ;  /* 0x000000030c047211 */ /* 0x002fe400078c08ff */
[----:B0-----:R-:W-:-:S04]  /*16c10*/  SHF.R.U32.HI R13, RZ, 0x8, R2 ;  /* 0x00000008ff0d7819 */ /* 0x001fc80000011602 */
[----:B------:R-:W-:Y:S01]  /*16c20*/  SGXT.U32 R13, R13, 0x1 ;  /* 0x000000010d0d781a */ /* 0x000fe20000000000 */
[----:B--2---:R-:W-:-:S03]  /*16c30*/  IMAD R9, R27, 0x2, R12 ;  /* 0x000000021b097824 */ /* 0x004fc600078e020c */
        /* <DEDUP_REMOVED lines=25> */
[----:B------:R-:W-:Y:S02]  /*16dd0*/  LOP3.LUT R12, R28, 0x12c, R13, 0xfe, !PT ;  /* 0x0000012c1c0c7812 */ /* 0x000fe400078efe0d */
[----:B------:R-:W-:Y:S01]  /*16de0*/  LEA R4, P6, R5, R3, 0x1 ;  /* 0x0000000305047211 */ /* 0x000fe200078c08ff */
[----:B------:R0:W-:Y:S01]  /*16df0*/  @P4 STG.E.U16 [R8.64], R26 ;  /* 0x0000001a08004986 */ /* 0x0001e2000c101506 */
[----:B------:R-:W-:Y:S01]  /*16e00*/  ISETP.LT.AND P4, PT, R12, c[0x0][0x17c], !P0 ;  /* 0x00005f000c007a0c */ /* 0x000fe20004781270 */
[----:B------:R-:W-:Y:S01]  /*16e10*/  IMAD R12, R27, 0x2, R2 ;  /* 0x000000021b0c7824 */ /* 0x000fe200078e0202 */
[----:B------:R-:W-:-:S05]  /*16e20*/  LEA.HI.X.SX32 R5, R5, R0, 0x1, P6 ;  /* 0x0000000005057211 */ /* 0x000fca00030f0eff */
[----:B------:R1:W-:Y:S01]  /*16e30*/  @P5 STG.E.U16 [R4.64], R25 ;  /* 0x0000001904005986 */ /* 0x0003e2000c101506 */
[----:B0-----:R-:W-:-:S04]  /*16e40*/  LEA R8, P6, R2, R3, 0x1 ;  /* 0x0000000302087211 */ /* 0x001fc800078c08ff */
[----:B------:R-:W-:Y:S02]  /*16e50*/  LEA.HI.X.SX32 R9, R2, R0, 0x1, P6 ;  /* 0x0000000002097211 */ /* 0x000fe400030f0eff */
[----:B-1----:R-:W-:-:S04]  /*16e60*/  LEA R4, P6, R12, R3, 0x1 ;  /* 0x000000030c047211 */ /* 0x002fc800078c08ff */
[----:B------:R-:W-:Y:S01]  /*16e70*/  LEA.HI.X.SX32 R5, R12, R0, 0x1, P6 ;  /* 0x000000000c057211 */ /* 0x000fe200030f0eff */
[----:B------:R0:W-:Y:S04]  /*16e80*/  @P3 STG.E.U16 [R8.64], R10 ;  /* 0x0000000a08003986 */ /* 0x0001e8000c101506 */
[----:B0-----:R-:W2:Y:S04]  /*16e90*/  LDL R10, [R1+0xc8] ;  /* 0x0000c800010a7983 */ /* 0x001ea80000100800 */
[----:B----4-:R0:W-:Y:S04]  /*16ea0*/  @P1 STG.E.U16 [R4.64], R18 ;  /* 0x0000001204001986 */ /* 0x0101e8000c101506 */
[----:B0-----:R-:W3:Y:S04]  /*16eb0*/  LDL.LU R18, [R1+0x690] ;  /* 0x0006900001127983 */ /* 0x001ee80000300800 */
[----:B------:R-:W0:Y:S01]  /*16ec0*/  S2R R2, SR_TID.X ;  /* 0x0000000000027919 */ /* 0x000e220000002100 */
[----:B------:R-:W-:-:S04]  /*16ed0*/  LOP3.LUT R13, R28, 0x12e, R13, 0xfe, !PT ;  /* 0x0000012e1c0d7812 */ /* 0x000fc800078efe0d */
[----:B------:R-:W-:Y:S01]  /*16ee0*/  ISETP.LT.AND P5, PT, R13, c[0x0][0x17c], !P0 ;  /* 0x00005f000d007a0c */ /* 0x000fe200047a1270 */
[----:B------:R-:W-:-:S05]  /*16ef0*/  IMAD R9, R27, 0x2, R12 ;  /* 0x000000021b097824 */ /* 0x000fca00078e020c */
[----:B------:R-:W-:Y:S02]  /*16f00*/  LEA R8, P6, R9, R3, 0x1 ;  /* 0x0000000309087211 */ /* 0x000fe400078c08ff */
[----:B0-----:R-:W-:-:S04]  /*16f10*/  SHF.R.U32.HI R13, RZ, 0x8, R2 ;  /* 0x00000008ff0d7819 */ /* 0x001fc80000011602 */
[----:B------:R-:W-:-:S04]  /*16f20*/  SGXT.U32 R13, R13, 0x1 ;  /* 0x000000010d0d781a */ /* 0x000fc80000000000 */
[----:B------:R-:W-:-:S04]  /*16f30*/  LOP3.LUT R2, R28, 0x130, R13, 0xfe, !PT ;  /* 0x000001301c027812 */ /* 0x000fc800078efe0d */
[----:B------:R-:W-:Y:S01]  /*16f40*/  ISETP.LT.AND P3, PT, R2, c[0x0][0x17c], !P0 ;  /* 0x00005f0002007a0c */ /* 0x000fe20004761270 */
[----:B------:R-:W-:Y:S01]  /*16f50*/  IMAD R2, R27, 0x2, R9 ;  /* 0x000000021b027824 */ /* 0x000fe200078e0209 */
[----:B------:R-:W-:Y:S02]  /*16f60*/  LOP3.LUT R12, R28, 0x132, R13, 0xfe, !PT ;  /* 0x000001321c0c7812 */ /* 0x000fe400078efe0d */
[-C--:B------:R-:W-:Y:S02]  /*16f70*/  LEA.HI.X.SX32 R9, R9, R0.reuse, 0x1, P6 ;  /* 0x0000000009097211 */ /* 0x080fe400030f0eff */
[----:B------:R-:W-:Y:S02]  /*16f80*/  LEA R4, P6, R2, R3, 0x1 ;  /* 0x0000000302047211 */ /* 0x000fe400078c08ff */
[----:B------:R-:W-:Y:S01]  /*16f90*/  ISETP.LT.AND P1, PT, R12, c[0x0][0x17c], !P0 ;  /* 0x00005f000c007a0c */ /* 0x000fe20004721270 */
[----:B------:R-:W-:Y:S01]  /*16fa0*/  IMAD R12, R27, 0x2, R2 ;  /* 0x000000021b0c7824 */ /* 0x000fe200078e0202 */
[----:B------:R-:W-:-:S02]  /*16fb0*/  LEA.HI.X.SX32 R5, R2, R0, 0x1, P6 ;  /* 0x0000000002057211 */ /* 0x000fc400030f0eff */
[----:B------:R-:W0:Y:S01]  /*16fc0*/  S2R R2, SR_TID.X ;  /* 0x0000000000027919 */ /* 0x000e220000002100 */
[----:B------:R-:W-:-:S03]  /*16fd0*/  LOP3.LUT R13, R28, 0x134, R13, 0xfe, !PT ;  /* 0x000001341c0d7812 */ /* 0x000fc600078efe0d */
[----:B---3--:R1:W-:Y:S01]  /*16fe0*/  @P2 STG.E.U16 [R8.64], R18 ;  /* 0x0000001208002986 */ /* 0x0083e2000c101506 */
[----:B------:R-:W-:Y:S02]  /*16ff0*/  ISETP.LT.AND P2, PT, R13, c[0x0][0x17c], !P0 ;  /* 0x00005f000d007a0c */ /* 0x000fe40004741270 */
[----:B0-----:R-:W-:Y:S01]  /*17000*/  SHF.R.U32.HI R13, RZ, 0x8, R2 ;  /* 0x00000008ff0d7819 */ /* 0x001fe20000011602 */
[----:B------:R0:W-:Y:S03]  /*17010*/  @P4 STG.E.U16 [R4.64], R6 ;  /* 0x0000000604004986 */ /* 0x0001e6000c101506 */
[----:B------:R-:W-:-:S04]  /*17020*/  SGXT.U32 R13, R13, 0x1 ;  /* 0x000000010d0d781a */ /* 0x000fc80000000000 */
[----:B------:R-:W-:Y:S01]  /*17030*/  LOP3.LUT R2, R28, 0x136, R13, 0xfe, !PT ;  /* 0x000001361c027812 */ /* 0x000fe200078efe0d */
[----:B-1----:R-:W3:Y:S01]  /*17040*/  LDL.LU R18, [R1+0x68c] ;  /* 0x00068c0001127983 */ /* 0x002ee20000300800 */
[----:B------:R-:W-:Y:S01]  /*17050*/  LEA R8, P6, R12, R3, 0x1 ;  /* 0x000000030c087211 */ /* 0x000fe200078c08ff */
[----:B0-----:R-:W-:-:S03]  /*17060*/  IMAD R5, R27, 0x2, R12 ;  /* 0x000000021b057824 */ /* 0x001fc600078e020c */
[-C--:B------:R-:W-:Y:S01]  /*17070*/  LEA.HI.X.SX32 R9, R12, R0.reuse, 0x1, P6 ;  /* 0x000000000c097211 */ /* 0x080fe200030f0eff */
[----:B------:R-:W4:Y:S01]  /*17080*/  LDL R6, [R1+0x8] ;  /* 0x0000080001067983 */ /* 0x000f220000100800 */
[----:B------:R-:W-:Y:S01]  /*17090*/  ISETP.LT.AND P4, PT, R2, c[0x0][0x17c], !P0 ;  /* 0x00005f0002007a0c */ /* 0x000fe20004781270 */
[----:B------:R-:W-:Y:S01]  /*170a0*/  IMAD R2, R27, 0x2, R5 ;  /* 0x000000021b027824 */ /* 0x000fe200078e0205 */
[CC--:B------:R-:W-:Y:S01]  /*170b0*/  LEA R4, P6, R5.reuse, R3.reuse, 0x1 ;  /* 0x0000000305047211 */ /* 0x0c0fe200078c08ff */
[----:B------:R0:W-:Y:S01]  /*170c0*/  @P5 STG.E.U16 [R8.64], R14 ;  /* 0x0000000e08005986 */ /* 0x0001e2000c101506 */
[----:B------:R-:W-:Y:S02]  /*170d0*/  LOP3.LUT R12, R28, 0x138, R13, 0xfe, !PT ;  /* 0x000001381c0c7812 */ /* 0x000fe400078efe0d */
[-C--:B------:R-:W-:Y:S02]  /*170e0*/  LEA.HI.X.SX32 R5, R5, R0.reuse, 0x1, P6 ;  /* 0x0000000005057211 */ /* 0x080fe400030f0eff */
[----:B------:R-:W-:Y:S01]  /*170f0*/  ISETP.LT.AND P5, PT, R12, c[0x0][0x17c], !P0 ;  /* 0x00005f000c007a0c */ /* 0x000fe200047a1270 */
[----:B------:R-:W-:Y:S01]  /*17100*/  IMAD R12, R27, 0x2, R2 ;  /* 0x000000021b0c7824 */ /* 0x000fe200078e0202 */
[C---:B0-----:R-:W-:Y:S01]  /*17110*/  LEA R8, P6, R2.reuse, R3, 0x1 ;  /* 0x0000000302087211 */ /* 0x041fe200078c08ff */
[----:B------:R-:W3:Y:S03]  /*17120*/  LDL.LU R14, [R1+0x688] ;  /* 0x00068800010e7983 */ /* 0x000ee60000300800 */
[----:B------:R-:W-:-:S02]  /*17130*/  LEA.HI.X.SX32 R9, R2, R0, 0x1, P6 ;  /* 0x0000000002097211 */ /* 0x000fc400030f0eff */
[----:B------:R-:W0:Y:S04]  /*17140*/  S2R R2, SR_TID.X ;  /* 0x0000000000027919 */ /* 0x000e280000002100 */
[----:B--2---:R1:W-:Y:S01]  /*17150*/  @P3 STG.E.U16 [R4.64], R10 ;  /* 0x0000000a04003986 */ /* 0x0043e2000c101506 */
[----:B------:R-:W-:-:S04]  /*17160*/  LOP3.LUT R13, R28, 0x13a, R13, 0xfe, !PT ;  /* 0x0000013a1c0d7812 */ /* 0x000fc800078efe0d */
[----:B------:R-:W-:Y:S01]  /*17170*/  ISETP.LT.AND P3, PT, R13, c[0x0][0x17c], !P0 ;  /* 0x00005f000d007a0c */ /* 0x000fe20004761270 */
[----:B-1----:R-:W2:Y:S01]  /*17180*/  LDL.LU R10, [R1+0x684] ;  /* 0x00068400010a7983 */ /* 0x002ea20000300800 */
[----:B0-----:R-:W-:-:S04]  /*17190*/  SHF.R.U32.HI R5, RZ, 0x8, R2 ;  /* 0x00000008ff057819 */ /* 0x001fc80000011602 */
[----:B------:R-:W-:-:S04]  /*171a0*/  SGXT.U32 R5, R5, 0x1 ;  /* 0x000000010505781a */ /* 0x000fc80000000000 */
[----:B------:R-:W-:Y:S02]  /*171b0*/  LOP3.LUT R13, R28, 0x13c, R5, 0xfe, !PT ;  /* 0x0000013c1c0d7812 */ /* 0x000fe400078efe05 */
[----:B------:R-:W2:Y:S04]  /*171c0*/  LDL R5, [R1+0x78] ;  /* 0x0000780001057983 */ /* 0x000ea80000100800 */
[----:B--2---:R0:W-:Y:S01]  /*171d0*/  @P1 STG.E.U16 [R8.64], R5 ;  /* 0x0000000508001986 */ /* 0x0041e2000c101506 */
[----:B------:R-:W-:Y:S02]  /*171e0*/  ISETP.LT.AND P1, PT, R13, c[0x0][0x17c], !P0 ;  /* 0x00005f000d007a0c */ /* 0x000fe40004721270 */
[----:B0-----:R-:W-:-:S04]  /*171f0*/  SHF.R.U32.HI R9, RZ, 0x8, R2 ;  /* 0x00000008ff097819 */ /* 0x001fc80000011602 */
[----:B------:R-:W-:-:S04]  /*17200*/  SGXT.U32 R9, R9, 0x1 ;  /* 0x000000010909781a */ /* 0x000fc80000000000 */
[----:B------:R-:W-:Y:S02]  /*17210*/  LOP3.LUT R13, R28, 0x13e, R9, 0xfe, !PT ;  /* 0x0000013e1c0d7812 */ /* 0x000fe400078efe09 */
[----:B------:R-:W2:Y:S01]  /*17220*/  LDL R9, [R1+0x58] ;  /* 0x0000580001097983 */ /* 0x000ea20000100800 */
[----:B------:R-:W-:Y:S01]  /*17230*/  LEA R4, P6, R12, R3, 0x1 ;  /* 0x000000030c047211 */ /* 0x000fe200078c08ff */
[----:B------:R-:W-:-:S03]  /*17240*/  IMAD R2, R27, 0x2, R12 ;  /* 0x000000021b027824 */ /* 0x000fc600078e020c */
[-C--:B------:R-:W-:Y:S02]  /*17250*/  LEA.HI.X.SX32 R5, R12, R0.reuse, 0x1, P6 ;  /* 0x000000000c057211 */ /* 0x080fe400030f0eff */
[C---:B------:R-:W-:Y:S01]  /*17260*/  LEA R8, P6, R2.reuse, R3, 0x1 ;  /* 0x0000000302087211 */ /* 0x040fe200078c08ff */
[----:B------:R-:W-:Y:S02]  /*17270*/  IMAD R12, R27, 0x2, R2 ;  /* 0x000000021b0c7824 */ /* 0x000fe400078e0202 */
[----:B--2---:R0:W-:Y:S02]  /*17280*/  @P2 STG.E.U16 [R4.64], R9 ;  /* 0x0000000904002986 */ /* 0x0041e4000c101506 */
[----:B0-----:R-:W-:-:S05]  /*17290*/  LEA.HI.X.SX32 R9, R2, R0, 0x1, P6 ;  /* 0x0000000002097211 */ /* 0x001fca00030f0eff */
[----:B----4-:R0:W-:Y:S04]  /*172a0*/  @P4 STG.E.U16 [R8.64], R6 ;  /* 0x0000000608004986 */ /* 0x0101e8000c101506 */
[----:B0-----:R-:W2:Y:S04]  /*172b0*/  LDL.LU R6, [R1+0x680] ;  /* 0x0006800001067983 */ /* 0x001ea80000300800 */
[----:B------:R-:W0:Y:S01]  /*172c0*/  S2R R5, SR_TID.X ;  /* 0x0000000000057919 */ /* 0x000e220000002100 */
[----:B------:R-:W-:Y:S02]  /*172d0*/  LEA R4, P6, R12, R3, 0x1 ;  /* 0x000000030c047211 */ /* 0x000fe400078c08ff */
[----:B------:R-:W-:-:S02]  /*172e0*/  ISETP.LT.AND P2, PT, R13, c[0x0][0x17c], !P0 ;  /* 0x00005f000d007a0c */ /* 0x000fc40004741270 */
[----:B0-----:R-:W-:-:S04]  /*172f0*/  SHF.R.U32.HI R2, RZ, 0x8, R5 ;  /* 0x00000008ff027819 */ /* 0x001fc80000011605 */
[----:B------:R-:W-:Y:S02]  /*17300*/  SGXT.U32 R2, R2, 0x1 ;  /* 0x000000010202781a */ /* 0x000fe40000000000 */
[----:B------:R-:W-:Y:S02]  /*17310*/  LEA.HI.X.SX32 R5, R12, R0, 0x1, P6 ;  /* 0x000000000c057211 */ /* 0x000fe400030f0eff */
[----:B------:R-:W-:Y:S01]  /*17320*/  LOP3.LUT R13, R28, 0x140, R2, 0xfe, !PT ;  /* 0x000001401c0d7812 */ /* 0x000fe200078efe02 */
[----:B------:R-:W-:Y:S02]  /*17330*/  IMAD R2, R27, 0x2, R12 ;  /* 0x000000021b027824 */ /* 0x000fe400078e020c */
[----:B------:R-:W0:Y:S01]  /*17340*/  S2R R12, SR_TID.X ;  /* 0x00000000000c7919 */ /* 0x000e220000002100 */
[----:B------:R-:W-:Y:S02]  /*17350*/  ISETP.LT.AND P4, PT, R13, c[0x0][0x17c], !P0 ;  /* 0x00005f000d007a0c */ /* 0x000fe40004781270 */
[----:B------:R-:W-:-:S04]  /*17360*/  LEA R8, P6, R2, R3, 0x1 ;  /* 0x0000000302087211 */ /* 0x000fc800078c08ff */
[----:B------:R-:W-:Y:S02]  /*17370*/  LEA.HI.X.SX32 R9, R2, R0, 0x1, P6 ;  /* 0x0000000002097211 */ /* 0x000fe400030f0eff */
[----:B0-----:R-:W-:-:S04]  /*17380*/  SHF.R.U32.HI R13, RZ, 0x8, R12 ;  /* 0x00000008ff0d7819 */ /* 0x001fc8000001160c */
[----:B------:R-:W-:-:S04]  /*17390*/  SGXT.U32 R13, R13, 0x1 ;  /* 0x000000010d0d781a */ /* 0x000fc80000000000 */
[----:B------:R-:W-:Y:S01]  /*173a0*/  LOP3.LUT R12, R28, 0x142, R13, 0xfe, !PT ;  /* 0x000001421c0c7812 */ /* 0x000fe200078efe0d */
[----:B---3--:R-:W-:Y:S04]  /*173b0*/  STL [R1+0x670], R14 ;  /* 0x0006700e01007387 */ /* 0x008fe80000100800 */
[----:B--2---:R0:W-:Y:S01]  /*173c0*/  @P5 STG.E.U16 [R4.64], R6 ;  /* 0x0000000604005986 */ /* 0x0041e2000c101506 */
[----:B------:R-:W-:Y:S01]  /*173d0*/  ISETP.LT.AND P5, PT, R12, c[0x0][0x17c], !P0 ;  /* 0x00005f000c007a0c */ /* 0x000fe200047a1270 */
[----:B0-----:R-:W-:-:S04]  /*173e0*/  IMAD R5, R27, 0x2, R2 ;  /* 0x000000021b057824 */ /* 0x001fc800078e0202 */
[----:B------:R-:W-:Y:S01]  /*173f0*/  IMAD R2, R27, 0x2, R5 ;  /* 0x000000021b027824 */ /* 0x000fe200078e0205 */
[CC--:B------:R-:W-:Y:S01]  /*17400*/  LEA R4, P6, R5.reuse, R3.reuse, 0x1 ;  /* 0x0000000305047211 */ /* 0x0c0fe200078c08ff */
[----:B------:R0:W-:Y:S03]  /*17410*/  @P3 STG.E.U16 [R8.64], R10 ;  /* 0x0000000a08003986 */ /* 0x0001e6000c101506 */
[-C--:B------:R-:W-:Y:S02]  /*17420*/  LEA.HI.X.SX32 R5, R5, R0.reuse, 0x1, P6 ;  /* 0x0000000005057211 */ /* 0x080fe400030f0eff */
[C-C-:B------:R-:W-:Y:S02]  /*17430*/  LOP3.LUT R12, R28.reuse, 0x144, R13.reuse, 0xfe, !PT ;  /* 0x000001441c0c7812 */ /* 0x140fe400078efe0d */
[----:B------:R-:W-:Y:S02]  /*17440*/  LOP3.LUT R13, R28, 0x146, R13, 0xfe, !PT ;  /* 0x000001461c0d7812 */ /* 0x000fe400078efe0d */
[C---:B0-----:R-:W-:Y:S01]  /*17450*/  LEA R8, P6, R2.reuse, R3, 0x1 ;  /* 0x0000000302087211 */ /* 0x041fe200078c08ff */
[----:B------:R-:W-:Y:S03]  /*17460*/  @P1 STG.E.U16 [R4.64], R14 ;  /* 0x0000000e04001986 */ /* 0x000fe6000c101506 */
[----:B------:R-:W-:-:S02]  /*17470*/  LEA.HI.X.SX32 R9, R2, R0, 0x1, P6 ;  /* 0x0000000002097211 */ /* 0x000fc400030f0eff */
[----:B------:R-:W-:Y:S02]  /*17480*/  ISETP.LT.AND P1, PT, R13, c[0x0][0x17c], !P0 ;  /* 0x00005f000d007a0c */ /* 0x000fe40004721270 */
[----:B------:R-:W2:Y:S04]  /*17490*/  LDL.LU R13, [R1+0x218] ;  /* 0x00021800010d7983 */ /* 0x000ea80000300800 */
[----:B------:R0:W-:Y:S04]  /*174a0*/  @P2 STG.E.U16 [R8.64], R18 ;  /* 0x0000001208002986 */ /* 0x0001e8000c101506 */
[----:B0-----:R-:W3:Y:S01]  /*174b0*/  LDL.LU R9, [R1+0xb8] ;  /* 0x0000b80001097983 */ /* 0x001ee20000300800 */
[----:B------:R-:W-:Y:S01]  /*174c0*/  ISETP.LT.AND P3, PT, R12, c[0x0][0x17c], !P0 ;  /* 0x00005f000c007a0c */ /* 0x000fe20004761270 */
[----:B------:R-:W-:-:S02]  /*174d0*/  IMAD R12, R27, 0x2, R2 ;  /* 0x000000021b0c7824 */ /* 0x000fc400078e0202 */
[----:B------:R-:W0:Y:S03]  /*174e0*/  S2R R2, SR_TID.X ;  /* 0x0000000000027919 */ /* 0x000e260000002100 */
[----:B------:R-:W-:-:S04]  /*174f0*/  LEA R4, P6, R12, R3, 0x1 ;  /* 0x000000030c047211 */ /* 0x000fc800078c08ff */
[----:B------:R-:W-:Y:S01]  /*17500*/  LEA.HI.X.SX32 R5, R12, R0, 0x1, P6 ;  /* 0x000000000c057211 */ /* 0x000fe200030f0eff */
[----:B------:R1:W-:Y:S04]  /*17510*/  STL [R1+0x674], R18 ;  /* 0x0006741201007387 */ /* 0x0003e80000100800 */
[----:B-1----:R-:W4:Y:S01]  /*17520*/  LDL.LU R18, [R1+0x188] ;  /* 0x0001880001127983 */ /* 0x002f220000300800 */
[----:B0-----:R-:W-:Y:S01]  /*17530*/  SHF.R.U32.HI R14, RZ, 0x8, R2 ;  /* 0x00000008ff0e7819 */ /* 0x001fe20000011602 */
[----:B------:R-:W-:-:S03]  /*17540*/  IMAD R2, R27, 0x2, R12 ;  /* 0x000000021b027824 */ /* 0x000fc600078e020c */
[----:B------:R-:W-:-:S04]  /*17550*/  SGXT.U32 R14, R14, 0x1 ;  /* 0x000000010e0e781a */ /* 0x000fc80000000000 */
[----:B------:R-:W-:Y:S02]  /*17560*/  LOP3.LUT R12, R28, 0x14a, R14, 0xfe, !PT ;  /* 0x0000014a1c0c7812 */ /* 0x000fe400078efe0e */
[----:B---3--:R-:W-:-:S05]  /*17570*/  PRMT R6, R9, 0x7632, R6 ;  /* 0x0000763209067816 */ /* 0x008fca0000000006 */
[----:B------:R0:W-:Y:S04]  /*17580*/  @P4 STG.E.U16 [R4.64], R6 ;  /* 0x0000000604004986 */ /* 0x0001e8000c101506 */
[----:B0-----:R-:W3:Y:S01]  /*17590*/  LDL.LU R4, [R1+0x98] ;  /* 0x0000980001047983 */ /* 0x001ee20000300800 */
[----:B------:R-:W-:-:S03]  /*175a0*/  ISETP.LT.AND P4, PT, R12, c[0x0][0x17c], !P0 ;  /* 0x00005f000c007a0c */ /* 0x000fc60004781270 */
[----:B------:R-:W2:Y:S01]  /*175b0*/  LDL.LU R12, [R1+0x178] ;  /* 0x00017800010c7983 */ /* 0x000ea20000300800 */
[----:B------:R-:W-:-:S04]  /*175c0*/  LOP3.LUT R8, R28, 0x148, R14, 0xfe, !PT ;  /* 0x000001481c087812 */ /* 0x000fc800078efe0e */
[----:B------:R-:W-:Y:S02]  /*175d0*/  ISETP.LT.AND P2, PT, R8, c[0x0][0x17c], !P0 ;  /* 0x00005f0008007a0c */ /* 0x000fe40004741270 */
[----:B------:R-:W-:-:S04]  /*175e0*/  LEA R8, P6, R2, R3, 0x1 ;  /* 0x0000000302087211 */ /* 0x000fc800078c08ff */
[----:B------:R-:W-:Y:S01]  /*175f0*/  LEA.HI.X.SX32 R9, R2, R0, 0x1, P6 ;  /* 0x0000000002097211 */ /* 0x000fe200030f0eff */
[----:B------:R-:W-:Y:S01]  /*17600*/  IMAD R2, R27, 0x2, R2 ;  /* 0x000000021b027824 */ /* 0x000fe200078e0202 */
[----:B----4-:R-:W-:Y:S02]  /*17610*/  PRMT R6, R18, 0x7632, R6 ;  /* 0x0000763212067816 */ /* 0x010fe40000000006 */
[--C-:B------:R-:W-:Y:S02]  /*17620*/  LOP3.LUT R18, R28, 0x1c4, R14.reuse, 0xfe, !PT ;  /* 0x000001c41c127812 */ /* 0x100fe400078efe0e */
[----:B---3--:R-:W-:Y:S02]  /*17630*/  PRMT R5, R4, 0x7632, R5 ;  /* 0x0000763204057816 */ /* 0x008fe40000000005 */
[----:B------:R-:W-:-:S03]  /*17640*/  LOP3.LUT R4, R28, 0x14c, R14, 0xfe, !PT ;  /* 0x0000014c1c047812 */ /* 0x000fc600078efe0e */
[----:B------:R0:W-:Y:S01]  /*17650*/  @P5 STG.E.U16 [R8.64], R5 ;  /* 0x0000000508005986 */ /* 0x0001e2000c101506 */
[----:B------:R-:W-:Y:S02]  /*17660*/  ISETP.LT.AND P5, PT, R4, c[0x0][0x17c], !P0 ;  /* 0x00005f0004007a0c */ /* 0x000fe400047a1270 */
[----:B--2---:R-:W-:Y:S02]  /*17670*/  PRMT R10, R12, 0x7632, R10 ;  /* 0x000076320c0a7816 */ /* 0x004fe4000000000a */
[----:B0-----:R-:W-:Y:S01]  /*17680*/  LEA R8, P6, R2, R3, 0x1 ;  /* 0x0000000302087211 */ /* 0x001fe200078c08ff */
[----:B------:R-:W-:-:S03]  /*17690*/  IMAD R5, R27, 0x2, R2 ;  /* 0x000000021b057824 */ /* 0x000fc600078e0202 */
[-C--:B------:R-:W-:Y:S02]  /*176a0*/  LEA.HI.X.SX32 R9, R2, R0.reuse, 0x1, P6 ;  /* 0x0000000002097211 */ /* 0x080fe400030f0eff */
[-C--:B------:R-:W-:Y:S01]  /*176b0*/  LEA R4, P6, R5, R3.reuse, 0x1 ;  /* 0x0000000305047211 */ /* 0x080fe200078c08ff */
[----:B------:R-:W-:Y:S01]  /*176c0*/  IMAD R2, R27, 0x2, R5 ;  /* 0x000000021b027824 */ /* 0x000fe200078e0205 */
[----:B------:R-:W-:Y:S02]  /*176d0*/  LOP3.LUT R12, R28, 0x14e, R14, 0xfe, !PT ;  /* 0x0000014e1c0c7812 */ /* 0x000fe400078efe0e */
[----:B------:R-:W-:Y:S01]  /*176e0*/  LEA.HI.X.SX32 R5, R5, R0, 0x1, P6 ;  /* 0x0000000005057211 */ /* 0x000fe200030f0eff */
[----:B------:R0:W-:Y:S01]  /*176f0*/  @P3 STG.E.U16 [R8.64], R10 ;  /* 0x0000000a08003986 */ /* 0x0001e2000c101506 */
[----:B------:R-:W-:Y:S01]  /*17700*/  ISETP.LT.AND P3, PT, R12, c[0x0][0x17c], !P0 ;  /* 0x00005f000c007a0c */ /* 0x000fe20004761270 */
[----:B------:R-:W-:Y:S02]  /*17710*/  IMAD R12, R27, 0x2, R2 ;  /* 0x000000021b0c7824 */ /* 0x000fe400078e0202 */
[----:B------:R1:W-:Y:S01]  /*17720*/  @P1 STG.E.U16 [R4.64], R6 ;  /* 0x0000000604001986 */ /* 0x0003e2000c101506 */
[----:B0-----:R-:W-:-:S02]  /*17730*/  LEA R8, P6, R2, R3, 0x1 ;  /* 0x0000000302087211 */ /* 0x001fc400078c08ff */
[--C-:B-1----:R-:W-:Y:S02]  /*17740*/  LOP3.LUT R4, R28, 0x150, R14.reuse, 0xfe, !PT ;  /* 0x000001501c047812 */ /* 0x102fe400078efe0e */
[----:B------:R-:W-:Y:S02]  /*17750*/  LEA.HI.X.SX32 R9, R2, R0, 0x1, P6 ;  /* 0x0000000002097211 */ /* 0x000fe400030f0eff */
[----:B------:R-:W-:Y:S02]  /*17760*/  PRMT R5, R13, 0x7632, R5 ;  /* 0x000076320d057816 */ /* 0x000fe40000000005 */
[----:B------:R-:W-:Y:S02]  /*17770*/  ISETP.LT.AND P1, PT, R4, c[0x0][0x17c], !P0 ;  /* 0x00005f0004007a0c */ /* 0x000fe40004721270 */
[----:B------:R-:W-:Y:S02]  /*17780*/  LEA R4, P6, R12, R3, 0x1 ;  /* 0x000000030c047211 */ /* 0x000fe400078c08ff */
[----:B------:R-:W-:Y:S01]  /*17790*/  LOP3.LUT R2, R28, 0x152, R14, 0xfe, !PT ;  /* 0x000001521c027812 */ /* 0x000fe200078efe0e */
[----:B------:R0:W-:Y:S01]  /*177a0*/  @P2 STG.E.U16 [R8.64], R5 ;  /* 0x0000000508002986 */ /* 0x0001e2000c101506 */
[----:B------:R-:W-:-:S02]  /*177b0*/  PRMT R6, R17, 0x7632, R6 ;  /* 0x0000763211067816 */ /* 0x000fc40000000006 */
[----:B------:R-:W-:Y:S01]  /*177c0*/  ISETP.LT.AND P2, PT, R2, c[0x0][0x17c], !P0 ;  /* 0x00005f0002007a0c */ /* 0x000fe20004741270 */
[----:B------:R-:W-:Y:S01]  /*177d0*/  IMAD R2, R27, 0x2, R12 ;  /* 0x000000021b027824 */ /* 0x000fe200078e020c */
[-C--:B0-----:R-:W-:Y:S02]  /*177e0*/  LEA.HI.X.SX32 R5, R12, R0.reuse, 0x1, P6 ;  /* 0x000000000c057211 */ /* 0x081fe400030f0eff */
        /* <DEDUP_REMOVED lines=32> */
[----:B------:R-:W-:-:S02]  /*179f0*/  LEA.HI.X.SX32 R9, R2, R0, 0x1, P6 ;  /* 0x0000000002097211 */ /* 0x000fc400030f0eff */
[----:B------:R-:W-:Y:S01]  /*17a00*/  PRMT R10, R23, 0x7632, R10 ;  /* 0x00007632170a7816 */ /* 0x000fe2000000000a */
[----:B0-----:R-:W-:Y:S01]  /*17a10*/  IMAD R5, R27, 0x2, R2 ;  /* 0x000000021b057824 */ /* 0x001fe200078e0202 */
[----:B------:R-:W-:-:S03]  /*17a20*/  PRMT R6, R24, 0x7632, R6 ;  /* 0x0000763218067816 */ /* 0x000fc60000000006 */
[----:B------:R-:W-:Y:S01]  /*17a30*/  IMAD R2, R27, 0x2, R5 ;  /* 0x000000021b027824 */ /* 0x000fe200078e0205 */
[C---:B------:R-:W-:Y:S01]  /*17a40*/  LEA R4, P6, R5.reuse, R3, 0x1 ;  /* 0x0000000305047211 */ /* 0x040fe200078c08ff */
[----:B------:R0:W-:Y:S03]  /*17a50*/  @P4 STG.E.U16 [R8.64], R10 ;  /* 0x0000000a08004986 */ /* 0x0001e6000c101506 */
[----:B------:R-:W-:-:S05]  /*17a60*/  LEA.HI.X.SX32 R5, R5, R0, 0x1, P6 ;  /* 0x0000000005057211 */ /* 0x000fca00030f0eff */
[----:B------:R1:W-:Y:S01]  /*17a70*/  @P5 STG.E.U16 [R4.64], R6 ;  /* 0x0000000604005986 */ /* 0x0003e2000c101506 */
[----:B0-----:R-:W-:-:S04]  /*17a80*/  LEA R8, P6, R2, R3, 0x1 ;  /* 0x0000000302087211 */ /* 0x001fc800078c08ff */
[----:B------:R-:W-:Y:S02]  /*17a90*/  LEA.HI.X.SX32 R9, R2, R0, 0x1, P6 ;  /* 0x0000000002097211 */ /* 0x000fe400030f0eff */
[----:B-1----:R-:W-:Y:S01]  /*17aa0*/  LOP3.LUT R4, R28, 0x160, R14, 0xfe, !PT ;  /* 0x000001601c047812 */ /* 0x002fe200078efe0e */
[----:B------:R-:W-:Y:S01]  /*17ab0*/  IMAD R5, R27, 0x2, R2 ;  /* 0x000000021b057824 */ /* 0x000fe200078e0202 */
[----:B------:R-:W-:Y:S02]  /*17ac0*/  PRMT R6, R19, 0x7632, R6 ;  /* 0x0000763213067816 */ /* 0x000fe40000000006 */
[----:B------:R-:W-:Y:S02]  /*17ad0*/  ISETP.LT.AND P5, PT, R4, c[0x0][0x17c], !P0 ;  /* 0x00005f0004007a0c */ /* 0x000fe400047a1270 */
[----:B------:R-:W-:Y:S01]  /*17ae0*/  LEA R4, P6, R5, R3, 0x1 ;  /* 0x0000000305047211 */ /* 0x000fe200078c08ff */
[----:B------:R0:W-:Y:S01]  /*17af0*/  @P3 STG.E.U16 [R8.64], R6 ;  /* 0x0000000608003986 */ /* 0x0001e2000c101506 */
[----:B------:R-:W-:-:S02]  /*17b00*/  LOP3.LUT R12, R28, 0x15e, R14, 0xfe, !PT ;  /* 0x0000015e1c0c7812 */ /* 0x000fc400078efe0e */
[----:B------:R-:W-:Y:S02]  /*17b10*/  LOP3.LUT R2, R28, 0x162, R14, 0xfe, !PT ;  /* 0x000001621c027812 */ /* 0x000fe400078efe0e */
[----:B------:R-:W-:Y:S02]  /*17b20*/  ISETP.LT.AND P4, PT, R12, c[0x0][0x17c], !P0 ;  /* 0x00005f000c007a0c */ /* 0x000fe40004781270 */
[----:B------:R-:W-:Y:S01]  /*17b30*/  ISETP.LT.AND P3, PT, R2, c[0x0][0x17c], !P0 ;  /* 0x00005f0002007a0c */ /* 0x000fe20004761270 */
[----:B0-----:R-:W-:Y:S01]  /*17b40*/  IMAD R9, R27, 0x2, R5 ;  /* 0x000000021b097824 */ /* 0x001fe200078e0205 */
[----:B------:R-:W-:Y:S02]  /*17b50*/  LEA.HI.X.SX32 R5, R5, R0, 0x1, P6 ;  /* 0x0000000005057211 */ /* 0x000fe400030f0eff */
[----:B------:R-:W-:Y:S01]  /*17b60*/  PRMT R6, R15, 0x7632, R6 ;  /* 0x000076320f067816 */ /* 0x000fe20000000006 */
[----:B------:R-:W-:Y:S01]  /*17b70*/  IMAD R2, R27, 0x2, R9 ;  /* 0x000000021b027824 */ /* 0x000fe200078e0209 */
[----:B------:R-:W-:-:S02]  /*17b80*/  LOP3.LUT R12, R28, 0x164, R14, 0xfe, !PT ;  /* 0x000001641c0c7812 */ /* 0x000fc400078efe0e */
[-C--:B------:R-:W-:Y:S01]  /*17b90*/  LEA R8, P6, R9, R3.reuse, 0x1 ;  /* 0x0000000309087211 */ /* 0x080fe200078c08ff */
[----:B------:R0:W-:Y:S01]  /*17ba0*/  @P1 STG.E.U16 [R4.64], R6 ;  /* 0x0000000604001986 */ /* 0x0001e2000c101506 */
[----:B------:R-:W-:Y:S01]  /*17bb0*/  ISETP.LT.AND P1, PT, R12, c[0x0][0x17c], !P0 ;  /* 0x00005f000c007a0c */ /* 0x000fe20004721270 */
[----:B------:R-:W-:Y:S01]  /*17bc0*/  IMAD R12, R27, 0x2, R2 ;  /* 0x000000021b0c7824 */ /* 0x000fe200078e0202 */
[----:B------:R-:W-:Y:S02]  /*17bd0*/  LEA.HI.X.SX32 R9, R9, R0, 0x1, P6 ;  /* 0x0000000009097211 */ /* 0x000fe400030f0eff */
[----:B------:R-:W-:Y:S02]  /*17be0*/  PRMT R10, R11, 0x7632, R10 ;  /* 0x000076320b0a7816 */ /* 0x000fe4000000000a */
[----:B0-----:R-:W-:-:S03]  /*17bf0*/  LEA R4, P6, R2, R3, 0x1 ;  /* 0x0000000302047211 */ /* 0x001fc600078c08ff */
[----:B------:R0:W-:Y:S01]  /*17c00*/  @P2 STG.E.U16 [R8.64], R10 ;  /* 0x0000000a08002986 */ /* 0x0001e2000c101506 */
[----:B------:R-:W-:Y:S01]  /*17c10*/  LEA.HI.X.SX32 R5, R2, R0, 0x1, P6 ;  /* 0x0000000002057211 */ /* 0x000fe200030f0eff */
[----:B------:R-:W-:Y:S01]  /*17c20*/  IMAD R2, R27, 0x2, R12 ;  /* 0x000000021b027824 */ /* 0x000fe200078e020c */
[----:B------:R-:W-:Y:S02]  /*17c30*/  PRMT R6, R7, 0x7632, R6 ;  /* 0x0000763207067816 */ /* 0x000fe40000000006 */
[----:B0-----:R-:W-:-:S03]  /*17c40*/  LEA R8, P2, R12, R3, 0x1 ;  /* 0x000000030c087211 */ /* 0x001fc600078408ff */
[----:B------:R0:W-:Y:S01]  /*17c50*/  @P4 STG.E.U16 [R4.64], R6 ;  /* 0x0000000604004986 */ /* 0x0001e2000c101506 */
[-C--:B------:R-:W-:Y:S02]  /*17c60*/  LEA.HI.X.SX32 R9, R12, R0.reuse, 0x1, P2 ;  /* 0x000000000c097211 */ /* 0x080fe400010f0eff */
[C---:B------:R-:W-:Y:S01]  /*17c70*/  LEA R12, P2, R2.reuse, R3, 0x1 ;  /* 0x00000003020c7211 */ /* 0x040fe200078408ff */
[----:B------:R1:W-:Y:S03]  /*17c80*/  STL [R1+0x67c], R10 ;  /* 0x00067c0a01007387 */ /* 0x0003e60000100800 */
[----:B------:R-:W-:Y:S02]  /*17c90*/  LEA.HI.X.SX32 R13, R2, R0, 0x1, P2 ;  /* 0x00000000020d7211 */ /* 0x000fe400010f0eff */
[----:B0-----:R-:W-:Y:S02]  /*17ca0*/  PRMT R5, R29, 0x7632, R5 ;  /* 0x000076321d057816 */ /* 0x001fe40000000005 */
[----:B------:R-:W-:-:S02]  /*17cb0*/  PRMT R6, R26, 0x7632, R6 ;  /* 0x000076321a067816 */ /* 0x000fc40000000006 */
[C-C-:B-1----:R-:W-:Y:S01]  /*17cc0*/  LOP3.LUT R10, R28.reuse, 0x188, R14.reuse, 0xfe, !PT ;  /* 0x000001881c0a7812 */ /* 0x142fe200078efe0e */
[----:B------:R-:W-:Y:S04]  /*17cd0*/  @P5 STG.E.U16 [R8.64], R5 ;  /* 0x0000000508005986 */ /* 0x000fe8000c101506 */
[----:B------:R-:W-:Y:S04]  /*17ce0*/  @P3 STG.E.U16 [R12.64], R6 ;  /* 0x000000060c003986 */ /* 0x000fe8000c101506 */
[----:B------:R0:W-:Y:S01]  /*17cf0*/  STL [R1+0x678], R6 ;  /* 0x0006780601007387 */ /* 0x0001e20000100800 */
[----:B------:R-:W-:-:S03]  /*17d00*/  LOP3.LUT R7, R28, 0x18c, R14, 0xfe, !PT ;  /* 0x0000018c1c077812 */ /* 0x000fc600078efe0e */
[----:B------:R1:W-:Y:S01]  /*17d10*/  STL [R1], R10 ;  /* 0x0000000a01007387 */ /* 0x0003e20000100800 */
[C-C-:B0-----:R-:W-:Y:S02]  /*17d20*/  LOP3.LUT R6, R28.reuse, 0x18a, R14.reuse, 0xfe, !PT ;  /* 0x0000018a1c067812 */ /* 0x141fe400078efe0e */
[----:B-1----:R-:W-:-:S03]  /*17d30*/  LOP3.LUT R10, R28, 0x18e, R14, 0xfe, !PT ;  /* 0x0000018e1c0a7812 */ /* 0x002fc600078efe0e */
[----:B------:R0:W-:Y:S04]  /*17d40*/  STL [R1+0x4], R6 ;  /* 0x0000040601007387 */ /* 0x0001e80000100800 */
[----:B------:R1:W-:Y:S01]  /*17d50*/  STL [R1+0x10], R7 ;  /* 0x0000100701007387 */ /* 0x0003e20000100800 */
[----:B0-----:R-:W-:-:S03]  /*17d60*/  LOP3.LUT R6, R28, 0x190, R14, 0xfe, !PT ;  /* 0x000001901c067812 */ /* 0x001fc600078efe0e */
[----:B------:R0:W-:Y:S01]  /*17d70*/  STL [R1+0x14], R10 ;  /* 0x0000140a01007387 */ /* 0x0001e20000100800 */
[----:B-1----:R-:W-:-:S03]  /*17d80*/  LOP3.LUT R7, R28, 0x192, R14, 0xfe, !PT ;  /* 0x000001921c077812 */ /* 0x002fc600078efe0e */
[----:B------:R1:W-:Y:S01]  /*17d90*/  STL [R1+0x18], R6 ;  /* 0x0000180601007387 */ /* 0x0003e20000100800 */
[----:B0-----:R-:W-:-:S03]  /*17da0*/  LOP3.LUT R10, R28, 0x194, R14, 0xfe, !PT ;  /* 0x000001941c0a7812 */ /* 0x001fc600078efe0e */
[----:B------:R0:W-:Y:S01]  /*17db0*/  STL [R1+0x1c], R7 ;  /* 0x00001c0701007387 */ /* 0x0001e20000100800 */
[----:B-1----:R-:W-:-:S03]  /*17dc0*/  LOP3.LUT R6, R28, 0x196, R14, 0xfe, !PT ;  /* 0x000001961c067812 */ /* 0x002fc600078efe0e */
[----:B------:R1:W-:Y:S04]  /*17dd0*/  STL [R1+0x20], R10 ;  /* 0x0000200a01007387 */ /* 0x0003e80000100800 */
[----:B------:R2:W-:Y:S01]  /*17de0*/  STL [R1+0x24], R6 ;  /* 0x0000240601007387 */ /* 0x0005e20000100800 */
[C-C-:B0-----:R-:W-:Y:S02]  /*17df0*/  LOP3.LUT R7, R28.reuse, 0x198, R14.reuse, 0xfe, !PT ;  /* 0x000001981c077812 */ /* 0x141fe400078efe0e */
[----:B-1----:R-:W-:-:S03]  /*17e00*/  LOP3.LUT R10, R28, 0x19a, R14, 0xfe, !PT ;  /* 0x0000019a1c0a7812 */ /* 0x002fc600078efe0e */
[----:B------:R0:W-:Y:S01]  /*17e10*/  STL [R1+0x30], R7 ;  /* 0x0000300701007387 */ /* 0x0001e20000100800 */
[----:B--2---:R-:W-:-:S03]  /*17e20*/  LOP3.LUT R6, R28, 0x19c, R14, 0xfe, !PT ;  /* 0x0000019c1c067812 */ /* 0x004fc600078efe0e */
        /* <DEDUP_REMOVED lines=28> */
[----:B------:R-:W-:Y:S01]  /*17ff0*/  STL [R1+0x74], R7 ;  /* 0x0000740701007387 */ /* 0x000fe20000100800 */
[----:B--2---:R-:W-:-:S03]  /*18000*/  LOP3.LUT R6, R28, 0x1ba, R14, 0xfe, !PT ;  /* 0x000001ba1c067812 */ /* 0x004fc600078efe0e */
        /* <DEDUP_REMOVED lines=27> */
[----:B-1----:R-:W2:Y:S04]  /*181c0*/  LDL.LU R6, [R1+0xe8] ;  /* 0x0000e80001067983 */ /* 0x002ea80000300800 */
[----:B------:R0:W-:Y:S04]  /*181d0*/  STL [R1+0xe0], R18 ;  /* 0x0000e01201007387 */ /* 0x0001e80000100800 */
[----:B0-----:R-:W3:Y:S04]  /*181e0*/  LDL.LU R18, [R1+0x108] ;  /* 0x0001080001127983 */ /* 0x001ee80000300800 */
[----:B------:R0:W-:Y:S02]  /*181f0*/  STL [R1+0xe4], R10 ;  /* 0x0000e40a01007387 */ /* 0x0001e40000100800 */
[----:B0-----:R-:W-:-:S05]  /*18200*/  LOP3.LUT R10, R28, 0x1e0, R14, 0xfe, !PT ;  /* 0x000001e01c0a7812 */ /* 0x001fca00078efe0e */
        /* <DEDUP_REMOVED lines=28> */
[----:B------:R0:W-:Y:S04]  /*183d0*/  STL [R1+0x144], R10 ;  /* 0x0001440a01007387 */ /* 0x0001e80000100800 */
[----:B0-----:R-:W2:Y:S01]  /*183e0*/  LDL.LU R10, [R1+0x67c] ;  /* 0x00067c00010a7983 */ /* 0x001ea20000300800 */
[----:B------:R-:W-:Y:S01]  /*183f0*/  IMAD R27, R27, 0x2, R2 ;  /* 0x000000021b1b7824 */ /* 0x000fe200078e0202 */
[----:B------:R-:W-:-:S04]  /*18400*/  LOP3.LUT R26, R28, 0x166, R14, 0xfe, !PT ;  /* 0x000001661c1a7812 */ /* 0x000fc800078efe0e */
[----:B------:R-:W-:-:S04]  /*18410*/  LEA R4, P2, R27, R3, 0x1 ;  /* 0x000000031b047211 */ /* 0x000fc800078408ff */
[----:B------:R-:W-:Y:S02]  /*18420*/  LEA.HI.X.SX32 R5, R27, R0, 0x1, P2 ;  /* 0x000000001b057211 */ /* 0x000fe400010f0eff */
[----:B------:R-:W-:Y:S01]  /*18430*/  ISETP.LT.AND P2, PT, R26, c[0x0][0x17c], !P0 ;  /* 0x00005f001a007a0c */ /* 0x000fe20004741270 */
[----:B------:R-:W-:Y:S01]  /*18440*/  IMAD.MOV.U32 R26, RZ, RZ, c[0x0][0x198] ;  /* 0x00006600ff1a7624 */ /* 0x000fe200078e00ff */
[----:B------:R-:W-:Y:S02]  /*18450*/  LOP3.LUT R16, R28, 0x16a, R14, 0xfe, !PT ;  /* 0x0000016a1c107812 */ /* 0x000fe400078efe0e */
[----:B------:R-:W-:Y:S01]  /*18460*/  PRMT R2, R25, 0x7632, R2 ;  /* 0x0000763219027816 */ /* 0x000fe20000000002 */
[----:B------:R-:W-:Y:S01]  /*18470*/  IMAD R27, R26, 0x2, R27 ;  /* 0x000000021a1b7824 */ /* 0x000fe200078e021b */
[C-C-:B------:R-:W-:Y:S02]  /*18480*/  LOP3.LUT R21, R28.reuse, 0x168, R14.reuse, 0xfe, !PT ;  /* 0x000001681c157812 */ /* 0x140fe400078efe0e */
[----:B------:R-:W-:-:S02]  /*18490*/  LOP3.LUT R17, R28, 0x16c, R14, 0xfe, !PT ;  /* 0x0000016c1c117812 */ /* 0x000fc400078efe0e */
[----:B------:R-:W-:Y:S01]  /*184a0*/  ISETP.LT.AND P4, PT, R16, c[0x0][0x17c], !P0 ;  /* 0x00005f0010007a0c */ /* 0x000fe20004781270 */
[----:B------:R0:W-:Y:S01]  /*184b0*/  @P1 STG.E.U16 [R4.64], R2 ;  /* 0x0000000204001986 */ /* 0x0001e2000c101506 */
[----:B------:R-:W-:Y:S02]  /*184c0*/  LEA R16, P6, R27, R3, 0x1 ;  /* 0x000000031b107211 */ /* 0x000fe400078c08ff */
[C-C-:B------:R-:W-:Y:S02]  /*184d0*/  LOP3.LUT R20, R28.reuse, 0x16e, R14.reuse, 0xfe, !PT ;  /* 0x0000016e1c147812 */ /* 0x140fe400078efe0e */
[C-C-:B------:R-:W-:Y:S02]  /*184e0*/  LOP3.LUT R25, R28.reuse, 0x170, R14.reuse, 0xfe, !PT ;  /* 0x000001701c197812 */ /* 0x140fe400078efe0e */
[C-C-:B------:R-:W-:Y:S02]  /*184f0*/  LOP3.LUT R24, R28.reuse, 0x172, R14.reuse, 0xfe, !PT ;  /* 0x000001721c187812 */ /* 0x140fe400078efe0e */
[----:B------:R-:W-:-:S02]  /*18500*/  LOP3.LUT R23, R28, 0x174, R14, 0xfe, !PT ;  /* 0x000001741c177812 */ /* 0x000fc400078efe0e */
[C-C-:B------:R-:W-:Y:S02]  /*18510*/  LOP3.LUT R22, R28.reuse, 0x176, R14.reuse, 0xfe, !PT ;  /* 0x000001761c167812 */ /* 0x140fe400078efe0e */
[C-C-:B------:R-:W-:Y:S02]  /*18520*/  LOP3.LUT R9, R28.reuse, 0x178, R14.reuse, 0xfe, !PT ;  /* 0x000001781c097812 */ /* 0x140fe400078efe0e */
[C-C-:B0-----:R-:W-:Y:S02]  /*18530*/  LOP3.LUT R2, R28.reuse, 0x17a, R14.reuse, 0xfe, !PT ;  /* 0x0000017a1c027812 */ /* 0x141fe400078efe0e */
[C-C-:B------:R-:W-:Y:S02]  /*18540*/  LOP3.LUT R4, R28.reuse, 0x17c, R14.reuse, 0xfe, !PT ;  /* 0x0000017c1c047812 */ /* 0x140fe400078efe0e */
[C-C-:B------:R-:W-:Y:S02]  /*18550*/  LOP3.LUT R12, R28.reuse, 0x17e, R14.reuse, 0xfe, !PT ;  /* 0x0000017e1c0c7812 */ /* 0x140fe400078efe0e */
[----:B------:R-:W-:-:S02]  /*18560*/  LOP3.LUT R5, R28, 0x180, R14, 0xfe, !PT ;  /* 0x000001801c057812 */ /* 0x000fc400078efe0e */
[C-C-:B------:R-:W-:Y:S02]  /*18570*/  LOP3.LUT R8, R28.reuse, 0x182, R14.reuse, 0xfe, !PT ;  /* 0x000001821c087812 */ /* 0x140fe400078efe0e */
[C-C-:B------:R-:W-:Y:S02]  /*18580*/  LOP3.LUT R13, R28.reuse, 0x184, R14.reuse, 0xfe, !PT ;  /* 0x000001841c0d7812 */ /* 0x140fe400078efe0e */
[C-C-:B------:R-:W-:Y:S02]  /*18590*/  LOP3.LUT R29, R28.reuse, 0x186, R14.reuse, 0xfe, !PT ;  /* 0x000001861c1d7812 */ /* 0x140fe400078efe0e */
[C-C-:B------:R-:W-:Y:S02]  /*185a0*/  LOP3.LUT R7, R28.reuse, 0x1bc, R14.reuse, 0xfe, !PT ;  /* 0x000001bc1c077812 */ /* 0x140fe400078efe0e */
[C-C-:B------:R-:W-:Y:S02]  /*185b0*/  LOP3.LUT R11, R28.reuse, 0x1be, R14.reuse, 0xfe, !PT ;  /* 0x000001be1c0b7812 */ /* 0x140fe400078efe0e */
[----:B------:R-:W-:-:S02]  /*185c0*/  LOP3.LUT R15, R28, 0x1c0, R14, 0xfe, !PT ;  /* 0x000001c01c0f7812 */ /* 0x000fc400078efe0e */
[C-C-:B------:R-:W-:Y:S02]  /*185d0*/  LOP3.LUT R19, R28.reuse, 0x1c2, R14.reuse, 0xfe, !PT ;  /* 0x000001c21c137812 */ /* 0x140fe400078efe0e */
[----:B------:R-:W-:Y:S02]  /*185e0*/  LOP3.LUT R28, R28, 0x1fe, R14, 0xfe, !PT ;  /* 0x000001fe1c1c7812 */ /* 0x000fe400078efe0e */
[----:B------:R-:W-:Y:S01]  /*185f0*/  ISETP.LT.AND P5, PT, R21, c[0x0][0x17c], !P0 ;  /* 0x00005f0015007a0c */ /* 0x000fe200047a1270 */
[----:B------:R-:W4:Y:S01]  /*18600*/  LDL.LU R14, [R1+0xd8] ;  /* 0x0000d800010e7983 */ /* 0x000f220000300800 */
[----:B------:R-:W-:Y:S01]  /*18610*/  ISETP.LT.AND P3, PT, R17, c[0x0][0x17c], !P0 ;  /* 0x00005f0011007a0c */ /* 0x000fe20004761270 */
[----:B------:R-:W-:Y:S01]  /*18620*/  IMAD R21, R26, 0x2, R27 ;  /* 0x000000021a157824 */ /* 0x000fe200078e021b */
[----:B------:R-:W-:Y:S02]  /*18630*/  LEA.HI.X.SX32 R17, R27, R0, 0x1, P6 ;  /* 0x000000001b117211 */ /* 0x000fe400030f0eff */
[----:B------:R-:W3:Y:S01]  /*18640*/  LDL.LU R27, [R1+0xf8] ;  /* 0x0000f800011b7983 */ /* 0x000ee20000300800 */
[----:B--2---:R-:W-:-:S03]  /*18650*/  PRMT R10, R6, 0x7632, R10 ;  /* 0x00007632060a7816 */ /* 0x004fc6000000000a */
[----:B------:R-:W3:Y:S01]  /*18660*/  LDL.LU R6, [R1+0x678] ;  /* 0x0006780001067983 */ /* 0x000ee20000300800 */
[----:B------:R-:W-:Y:S02]  /*18670*/  ISETP.LT.AND P1, PT, R20, c[0x0][0x17c], !P0 ;  /* 0x00005f0014007a0c */ /* 0x000fe40004721270 */
[CC--:B------:R-:W-:Y:S01]  /*18680*/  LEA R20, P6, R21.reuse, R3.reuse, 0x1 ;  /* 0x0000000315147211 */ /* 0x0c0fe200078c08ff */
[----:B------:R-:W-:Y:S01]  /*18690*/  IMAD R26, R26, 0x2, R21 ;  /* 0x000000021a1a7824 */ /* 0x000fe200078e0215 */
[----:B------:R0:W-:Y:S02]  /*186a0*/  @P2 STG.E.U16 [R16.64], R10 ;  /* 0x0000000a10002986 */ /* 0x0001e4000c101506 */
[----:B------:R-:W-:Y:S02]  /*186b0*/  LEA.HI.X.SX32 R21, R21, R0, 0x1, P6 ;  /* 0x0000000015157211 */ /* 0x000fe400030f0eff */
[----:B------:R-:W-:Y:S02]  /*186c0*/  ISETP.LT.AND P2, PT, R25, c[0x0][0x17c], !P0 ;  /* 0x00005f0019007a0c */ /* 0x000fe40004741270 */
[----:B0-----:R-:W-:-:S04]  /*186d0*/  LEA R16, P6, R26, R3, 0x1 ;  /* 0x000000031a107211 */ /* 0x001fc800078c08ff */
[----:B------:R-:W-:Y:S02]  /*186e0*/  LEA.HI.X.SX32 R17, R26, R0, 0x1, P6 ;  /* 0x000000001a117211 */ /* 0x000fe400030f0eff */
[----:B---3--:R-:W-:Y:S02]  /*186f0*/  PRMT R6, R18, 0x7632, R6 ;  /* 0x0000763212067816 */ /* 0x008fe40000000006 */
[----:B------:R-:W2:Y:S04]  /*18700*/  LDL.LU R18, [R1+0x674] ;  /* 0x0006740001127983 */ /* 0x000ea80000300800 */
[----:B------:R0:W-:Y:S04]  /*18710*/  @P5 STG.E.U16 [R20.64], R6 ;  /* 0x0000000614005986 */ /* 0x0001e8000c101506 */
[----:B------:R-:W3:Y:S01]  /*18720*/  LDL.LU R25, [R1+0x58] ;  /* 0x0000580001197983 */ /* 0x000ee20000300800 */
[----:B0-----:R-:W-:Y:S01]  /*18730*/  IMAD.MOV.U32 R20, RZ, RZ, c[0x0][0x198] ;  /* 0x00006600ff147624 */ /* 0x001fe200078e00ff */
[----:B------:R-:W-:-:S03]  /*18740*/  PRMT R6, R27, 0x7632, R6 ;  /* 0x000076321b067816 */ /* 0x000fc60000000006 */
[----:B------:R-:W-:Y:S02]  /*18750*/  IMAD R21, R20, 0x2, R26 ;  /* 0x0000000214157824 */ /* 0x000fe400078e021a */
[----:B------:R-:W2:Y:S04]  /*18760*/  LDL.LU R26, [R1+0x78] ;  /* 0x00007800011a7983 */ /* 0x000ea80000300800 */
[----:B------:R-:W2:Y:S04]  /*18770*/  LDL.LU R27, [R1+0x8] ;  /* 0x00000800011b7983 */ /* 0x000ea80000300800 */
[----:B------:R0:W-:Y:S04]  /*18780*/  @P4 STG.E.U16 [R16.64], R6 ;  /* 0x0000000610004986 */ /* 0x0001e8000c101506 */
[----:B0-----:R-:W2:Y:S01]  /*18790*/  LDL.LU R17, [R1+0x28] ;  /* 0x0000280001117983 */ /* 0x001ea20000300800 */
[----:B------:R-:W-:Y:S01]  /*187a0*/  ISETP.LT.AND P5, PT, R24, c[0x0][0x17c], !P0 ;  /* 0x00005f0018007a0c */ /* 0x000fe200047a1270 */
[----:B------:R-:W-:Y:S01]  /*187b0*/  IMAD R24, R20, 0x2, R21 ;  /* 0x0000000214187824 */ /* 0x000fe200078e0215 */
[----:B------:R-:W-:-:S02]  /*187c0*/  LEA R20, P6, R21, R3, 0x1 ;  /* 0x0000000315147211 */ /* 0x000fc400078c08ff */
[----:B------:R-:W-:Y:S01]  /*187d0*/  ISETP.LT.AND P4, PT, R23, c[0x0][0x17c], !P0 ;  /* 0x00005f0017007a0c */ /* 0x000fe20004781270 */
[----:B------:R-:W-:Y:S01]  /*187e0*/  IMAD.MOV.U32 R23, RZ, RZ, c[0x0][0x198] ;  /* 0x00006600ff177624 */ /* 0x000fe200078e00ff */
[-C--:B------:R-:W-:Y:S02]  /*187f0*/  LEA.HI.X.SX32 R21, R21, R0.reuse, 0x1, P6 ;  /* 0x0000000015157211 */ /* 0x080fe400030f0eff */
[----:B------:R-:W-:Y:S01]  /*18800*/  LEA R16, P6, R24, R3, 0x1 ;  /* 0x0000000318107211 */ /* 0x000fe200078c08ff */
[----:B------:R-:W-:Y:S01]  /*18810*/  IMAD R23, R23, 0x2, R24 ;  /* 0x0000000217177824 */ /* 0x000fe200078e0218 */
[----:B----4-:R-:W-:Y:S02]  /*18820*/  PRMT R10, R14, 0x7632, R10 ;  /* 0x000076320e0a7816 */ /* 0x010fe4000000000a */
[----:B------:R-:W4:Y:S01]  /*18830*/  LDL.LU R14, [R1+0x670] ;  /* 0x00067000010e7983 */ /* 0x000f220000300800 */
[----:B--2---:R-:W-:Y:S02]  /*18840*/  PRMT R6, R17, 0x7632, R6 ;  /* 0x0000763211067816 */ /* 0x004fe40000000006 */
[----:B------:R-:W-:-:S02]  /*18850*/  LEA.HI.X.SX32 R17, R24, R0, 0x1, P6 ;  /* 0x0000000018117211 */ /* 0x000fc400030f0eff */
[----:B------:R-:W2:Y:S04]  /*18860*/  LDL.LU R24, [R1+0xc8] ;  /* 0x0000c80001187983 */ /* 0x000ea80000300800 */
[----:B------:R0:W-:Y:S01]  /*18870*/  @P3 STG.E.U16 [R20.64], R10 ;  /* 0x0000000a14003986 */ /* 0x0001e2000c101506 */
[----:B------:R-:W-:Y:S01]  /*18880*/  ISETP.LT.AND P3, PT, R22, c[0x0][0x17c], !P0 ;  /* 0x00005f0016007a0c */ /* 0x000fe20004761270 */
[----:B------:R-:W-:Y:S02]  /*18890*/  IMAD.MOV.U32 R22, RZ, RZ, c[0x0][0x198] ;  /* 0x00006600ff167624 */ /* 0x000fe400078e00ff */
[----:B------:R1:W-:Y:S01]  /*188a0*/  @P1 STG.E.U16 [R16.64], R6 ;  /* 0x0000000610001986 */ /* 0x0003e2000c101506 */
[----:B------:R-:W-:Y:S02]  /*188b0*/  ISETP.LT.AND P1, PT, R9, c[0x0][0x17c], !P0 ;  /* 0x00005f0009007a0c */ /* 0x000fe40004721270 */
[----:B0-----:R-:W-:Y:S01]  /*188c0*/  LEA R20, P6, R23, R3, 0x1 ;  /* 0x0000000317147211 */ /* 0x001fe200078c08ff */
[----:B-1----:R-:W-:-:S03]  /*188d0*/  IMAD R17, R22, 0x2, R23 ;  /* 0x0000000216117824 */ /* 0x002fc600078e0217 */
[-C--:B------:R-:W-:Y:S01]  /*188e0*/  LEA.HI.X.SX32 R21, R23, R0.reuse, 0x1, P6 ;  /* 0x0000000017157211 */ /* 0x080fe200030f0eff */
[----:B------:R-:W-:Y:S01]  /*188f0*/  IMAD R9, R22, 0x2, R17 ;  /* 0x0000000216097824 */ /* 0x000fe200078e0211 */
[C---:B------:R-:W-:Y:S02]  /*18900*/  LEA R16, P6, R17.reuse, R3, 0x1 ;  /* 0x0000000311107211 */ /* 0x040fe400078c08ff */
[----:B------:R-:W-:Y:S02]  /*18910*/  PRMT R10, R26, 0x7632, R10 ;  /* 0x000076321a0a7816 */ /* 0x000fe4000000000a */
[----:B------:R-:W-:Y:S02]  /*18920*/  LEA.HI.X.SX32 R17, R17, R0, 0x1, P6 ;  /* 0x0000000011117211 */ /* 0x000fe400030f0eff */
[----:B----4-:R-:W-:Y:S02]  /*18930*/  PRMT R14, R14, 0x7632, R14 ;  /* 0x000076320e0e7816 */ /* 0x010fe4000000000e */
[----:B--2---:R-:W-:-:S05]  /*18940*/  PRMT R6, R24, 0x7632, R6 ;  /* 0x0000763218067816 */ /* 0x004fca0000000006 */
[----:B------:R0:W-:Y:S01]  /*18950*/  @P2 STG.E.U16 [R20.64], R6 ;  /* 0x0000000614002986 */ /* 0x0001e2000c101506 */
[----:B------:R-:W-:Y:S01]  /*18960*/  ISETP.LT.AND P2, PT, R2, c[0x0][0x17c], !P0 ;  /* 0x00005f0002007a0c */ /* 0x000fe20004741270 */
[----:B------:R-:W-:Y:S02]  /*18970*/  IMAD R2, R22, 0x2, R9 ;  /* 0x0000000216027824 */ /* 0x000fe400078e0209 */
[----:B------:R1:W-:Y:S01]  /*18980*/  @P5 STG.E.U16 [R16.64], R10 ;  /* 0x0000000a10005986 */ /* 0x0003e2000c101506 */
[-C--:B0-----:R-:W-:Y:S02]  /*18990*/  LEA R20, P6, R9, R3.reuse, 0x1 ;  /* 0x0000000309147211 */ /* 0x081fe400078c08ff */
[----:B---3--:R-:W-:Y:S02]  /*189a0*/  PRMT R6, R25, 0x7632, R6 ;  /* 0x0000763219067816 */ /* 0x008fe40000000006 */
[----:B------:R-:W-:Y:S01]  /*189b0*/  LEA.HI.X.SX32 R21, R9, R0, 0x1, P6 ;  /* 0x0000000009157211 */ /* 0x000fe200030f0eff */
[----:B------:R-:W2:Y:S01]  /*189c0*/  LDL.LU R25, [R1] ;  /* 0x0000000001197983 */ /* 0x000ea20000300800 */
[----:B-1----:R-:W-:Y:S01]  /*189d0*/  LEA R16, P6, R2, R3, 0x1 ;  /* 0x0000000302107211 */ /* 0x002fe200078c08ff */
[----:B------:R-:W-:-:S02]  /*189e0*/  IMAD R9, R22, 0x2, R2 ;  /* 0x0000000216097824 */ /* 0x000fc400078e0202 */
[----:B------:R0:W-:Y:S01]  /*189f0*/  @P4 STG.E.U16 [R20.64], R6 ;  /* 0x0000000614004986 */ /* 0x0001e2000c101506 */
[----:B------:R-:W-:Y:S02]  /*18a00*/  LEA.HI.X.SX32 R17, R2, R0, 0x1, P6 ;  /* 0x0000000002117211 */ /* 0x000fe400030f0eff */
[----:B------:R-:W-:Y:S01]  /*18a10*/  ISETP.LT.AND P5, PT, R4, c[0x0][0x17c], !P0 ;  /* 0x00005f0004007a0c */ /* 0x000fe200047a1270 */
[----:B------:R-:W-:Y:S01]  /*18a20*/  IMAD R2, R22, 0x2, R9 ;  /* 0x0000000216027824 */ /* 0x000fe200078e0209 */
[----:B------:R-:W-:Y:S02]  /*18a30*/  LEA R4, P6, R9, R3, 0x1 ;  /* 0x0000000309047211 */ /* 0x000fe400078c08ff */
[----:B0-----:R-:W-:Y:S02]  /*18a40*/  PRMT R6, R27, 0x7632, R6 ;  /* 0x000076321b067816 */ /* 0x001fe40000000006 */
[----:B------:R-:W-:Y:S01]  /*18a50*/  PRMT R10, R10, 0x7632, R10 ;  /* 0x000076320a0a7816 */ /* 0x000fe2000000000a */
[----:B------:R-:W3:Y:S04]  /*18a60*/  LDL.LU R27, [R1+0x10] ;  /* 0x00001000011b7983 */ /* 0x000ee80000300800 */
[----:B------:R0:W-:Y:S01]  /*18a70*/  @P3 STG.E.U16 [R16.64], R6 ;  /* 0x0000000610003986 */ /* 0x0001e2000c101506 */
[----:B------:R-:W-:-:S02]  /*18a80*/  ISETP.LT.AND P3, PT, R5, c[0x0][0x17c], !P0 ;  /* 0x00005f0005007a0c */ /* 0x000fc40004761270 */
[----:B------:R-:W-:Y:S01]  /*18a90*/  LEA.HI.X.SX32 R5, R9, R0, 0x1, P6 ;  /* 0x0000000009057211 */ /* 0x000fe200030f0eff */
[----:B------:R-:W4:Y:S01]  /*18aa0*/  LDL R21, [R1+0x17c] ;  /* 0x00017c0001157983 */ /* 0x000f220000100800 */
[----:B------:R-:W-:-:S03]  /*18ab0*/  PRMT R9, R6, 0x7632, R9 ;  /* 0x0000763206097816 */ /* 0x000fc60000000009 */
[----:B------:R-:W3:Y:S01]  /*18ac0*/  LDL.LU R24, [R1+0x14] ;  /* 0x0000140001187983 */ /* 0x000ee20000300800 */
[----:B0-----:R-:W-:Y:S01]  /*18ad0*/  LEA R16, P6, R2, R3, 0x1 ;  /* 0x0000000302107211 */ /* 0x001fe200078c08ff */
[----:B------:R-:W-:Y:S02]  /*18ae0*/  IMAD R6, R22, 0x2, R2 ;  /* 0x0000000216067824 */ /* 0x000fe400078e0202 */
[----:B------:R0:W-:Y:S01]  /*18af0*/  @P1 STG.E.U16 [R4.64], R9 ;  /* 0x0000000904001986 */ /* 0x0001e2000c101506 */
[----:B------:R-:W-:-:S03]  /*18b00*/  LEA.HI.X.SX32 R17, R2, R0, 0x1, P6 ;  /* 0x0000000002117211 */ /* 0x000fc600030f0eff */
[----:B------:R-:W3:Y:S04]  /*18b10*/  LDL R23, [R1+0x18c] ;  /* 0x00018c0001177983 */ /* 0x000ee80000100800 */
[----:B------:R-:W3:Y:S01]  /*18b20*/  LDL.LU R26, [R1+0x18] ;  /* 0x00001800011a7983 */ /* 0x000ee20000300800 */
[----:B0-----:R-:W-:-:S04]  /*18b30*/  LEA R4, P6, R6, R3, 0x1 ;  /* 0x0000000306047211 */ /* 0x001fc800078c08ff */
[----:B------:R-:W-:Y:S01]  /*18b40*/  LEA.HI.X.SX32 R5, R6, R0, 0x1, P6 ;  /* 0x0000000006057211 */ /* 0x000fe200030f0eff */
[----:B------:R0:W-:Y:S04]  /*18b50*/  @P2 STG.E.U16 [R16.64], R10 ;  /* 0x0000000a10002986 */ /* 0x0001e8000c101506 */
[----:B------:R1:W-:Y:S04]  /*18b60*/  @P5 STG.E.U16 [R4.64], R14 ;  /* 0x0000000e04005986 */ /* 0x0003e8000c101506 */
[----:B0-----:R-:W3:Y:S04]  /*18b70*/  LDL.LU R16, [R1+0x4] ;  /* 0x0000040001107983 */ /* 0x001ee80000300800 */
[----:B-1----:R-:W3:Y:S04]  /*18b80*/  LDL R14, [R1+0xbc] ;  /* 0x0000bc00010e7983 */ /* 0x002ee80000100800 */
[----:B------:R-:W4:Y:S01]  /*18b90*/  LDL R17, [R1+0x9c] ;  /* 0x00009c0001117983 */ /* 0x000f220000100800 */
[----:B------:R-:W-:Y:S01]  /*18ba0*/  IMAD R2, R22, 0x2, R6 ;  /* 0x0000000216027824 */ /* 0x000fe200078e0206 */
[----:B------:R-:W-:-:S02]  /*18bb0*/  ISETP.LT.AND P4, PT, R12, c[0x0][0x17c], !P0 ;  /* 0x00005f000c007a0c */ /* 0x000fc40004781270 */
[----:B------:R-:W-:Y:S01]  /*18bc0*/  ISETP.LT.AND P1, PT, R8, c[0x0][0x17c], !P0 ;  /* 0x00005f0008007a0c */ /* 0x000fe20004721270 */
[----:B------:R-:W-:Y:S01]  /*18bd0*/  IMAD R6, R22, 0x2, R2 ;  /* 0x0000000216067824 */ /* 0x000fe200078e0202 */
[-C--:B------:R-:W-:Y:S01]  /*18be0*/  LEA R8, P6, R2, R3.reuse, 0x1 ;  /* 0x0000000302087211 */ /* 0x080fe200078c08ff */
[----:B------:R-:W4:Y:S01]  /*18bf0*/  LDL R20, [R1+0x21c] ;  /* 0x00021c0001147983 */ /* 0x000f220000100800 */
[----:B------:R-:W-:Y:S02]  /*18c00*/  PRMT R18, R18, 0x7632, R18 ;  /* 0x0000763212127816 */ /* 0x000fe40000000012 */
[----:B------:R-:W-:Y:S01]  /*18c10*/  LEA.HI.X.SX32 R9, R2, R0, 0x1, P6 ;  /* 0x0000000002097211 */ /* 0x000fe200030f0eff */
[----:B------:R-:W-:Y:S01]  /*18c20*/  IMAD R2, R22, 0x2, R6 ;  /* 0x0000000216027824 */ /* 0x000fe200078e0206 */
[----:B------:R-:W-:-:S03]  /*18c30*/  LEA R4, P6, R6, R3, 0x1 ;  /* 0x0000000306047211 */ /* 0x000fc600078c08ff */
[----:B------:R0:W-:Y:S01]  /*18c40*/  @P4 STG.E.U16 [R8.64], R18 ;  /* 0x0000001208004986 */ /* 0x0001e2000c101506 */
[----:B------:R-:W-:Y:S02]  /*18c50*/  LEA.HI.X.SX32 R5, R6, R0, 0x1, P6 ;  /* 0x0000000006057211 */ /* 0x000fe400030f0eff */
[----:B0-----:R-:W-:-:S04]  /*18c60*/  LEA R8, P6, R2, R3, 0x1 ;  /* 0x0000000302087211 */ /* 0x001fc800078c08ff */
[----:B------:R-:W-:Y:S02]  /*18c70*/  LEA.HI.X.SX32 R9, R2, R0, 0x1, P6 ;  /* 0x0000000002097211 */ /* 0x000fe400030f0eff */
[----:B--2---:R-:W-:Y:S02]  /*18c80*/  ISETP.LT.AND P4, PT, R25, c[0x0][0x17c], !P0 ;  /* 0x00005f0019007a0c */ /* 0x004fe40004781270 */
[----:B------:R-:W2:Y:S04]  /*18c90*/  LDL.LU R25, [R1+0x1c] ;  /* 0x00001c0001197983 */ /* 0x000ea80000300800 */
[----:B---3--:R0:W-:Y:S01]  /*18ca0*/  @P3 STG.E.U16 [R4.64], R14 ;  /* 0x0000000e04003986 */ /* 0x0081e2000c101506 */
[----:B------:R-:W-:-:S03]  /*18cb0*/  ISETP.LT.AND P3, PT, R16, c[0x0][0x17c], !P0 ;  /* 0x00005f0010007a0c */ /* 0x000fc60004761270 */
[----:B----4-:R1:W-:Y:S01]  /*18cc0*/  @P1 STG.E.U16 [R8.64], R17 ;  /* 0x0000001108001986 */ /* 0x0103e2000c101506 */
[----:B------:R-:W-:-:S03]  /*18cd0*/  ISETP.LT.AND P1, PT, R27, c[0x0][0x17c], !P0 ;  /* 0x00005f001b007a0c */ /* 0x000fc60004721270 */
[----:B0-----:R-:W3:Y:S04]  /*18ce0*/  LDL R14, [R1+0x1dc] ;  /* 0x0001dc00010e7983 */ /* 0x001ee80000100800 */
[----:B------:R-:W4:Y:S04]  /*18cf0*/  LDL.LU R16, [R1+0x20] ;  /* 0x0000200001107983 */ /* 0x000f280000300800 */
[----:B------:R-:W4:Y:S01]  /*18d00*/  LDL R27, [R1+0x1ec] ;  /* 0x0001ec00011b7983 */ /* 0x000f220000100800 */
[----:B------:R-:W-:Y:S01]  /*18d10*/  IMAD R6, R22, 0x2, R2 ;  /* 0x0000000216067824 */ /* 0x000fe200078e0202 */
[----:B------:R-:W-:-:S02]  /*18d20*/  ISETP.LT.AND P2, PT, R13, c[0x0][0x17c], !P0 ;  /* 0x00005f000d007a0c */ /* 0x000fc40004741270 */
[----:B------:R-:W-:Y:S01]  /*18d30*/  ISETP.LT.AND P5, PT, R29, c[0x0][0x17c], !P0 ;  /* 0x00005f001d007a0c */ /* 0x000fe200047a1270 */
[----:B------:R-:W-:Y:S01]  /*18d40*/  IMAD R2, R22, 0x2, R6 ;  /* 0x0000000216027824 */ /* 0x000fe200078e0206 */
[CC--:B------:R-:W-:Y:S01]  /*18d50*/  LEA R4, P6, R6.reuse, R3.reuse, 0x1 ;  /* 0x0000000306047211 */ /* 0x0c0fe200078c08ff */
[----:B-1----:R-:W4:Y:S03]  /*18d60*/  LDL.LU R17, [R1+0x24] ;  /* 0x0000240001117983 */ /* 0x002f260000300800 */
[----:B------:R-:W-:Y:S01]  /*18d70*/  LEA.HI.X.SX32 R5, R6, R0, 0x1, P6 ;  /* 0x0000000006057211 */ /* 0x000fe200030f0eff */
[----:B------:R-:W-:Y:S01]  /*18d80*/  IMAD R6, R22, 0x2, R2 ;  /* 0x0000000216067824 */ /* 0x000fe200078e0202 */
[----:B------:R-:W-:-:S03]  /*18d90*/  LEA R8, P6, R2, R3, 0x1 ;  /* 0x0000000302087211 */ /* 0x000fc600078c08ff */
[----:B------:R0:W-:Y:S01]  /*18da0*/  @P2 STG.E.U16 [R4.64], R21 ;  /* 0x0000001504002986 */ /* 0x0001e2000c101506 */
[----:B------:R-:W-:Y:S01]  /*18db0*/  LEA.HI.X.SX32 R9, R2, R0, 0x1, P6 ;  /* 0x0000000002097211 */ /* 0x000fe200030f0eff */
[----:B------:R-:W-:Y:S01]  /*18dc0*/  IMAD R2, R22, 0x2, R6 ;  /* 0x0000000216027824 */ /* 0x000fe200078e0206 */
[----:B------:R-:W-:Y:S02]  /*18dd0*/  ISETP.LT.AND P2, PT, R24, c[0x0][0x17c], !P0 ;  /* 0x00005f0018007a0c */ /* 0x000fe40004741270 */
[----:B------:R-:W4:Y:S04]  /*18de0*/  LDL R24, [R1+0x1fc] ;  /* 0x0001fc0001187983 */ /* 0x000f280000100800 */
[----:B------:R1:W-:Y:S01]  /*18df0*/  @P5 STG.E.U16 [R8.64], R23 ;  /* 0x0000001708005986 */ /* 0x0003e2000c101506 */
[----:B0-----:R-:W-:-:S03]  /*18e00*/  LEA R4, P6, R6, R3, 0x1 ;  /* 0x0000000306047211 */ /* 0x001fc600078c08ff */
[----:B------:R-:W4:Y:S01]  /*18e10*/  LDL.LU R21, [R1+0x30] ;  /* 0x0000300001157983 */ /* 0x000f220000300800 */
[----:B------:R-:W-:Y:S02]  /*18e20*/  ISETP.LT.AND P5, PT, R26, c[0x0][0x17c], !P0 ;  /* 0x00005f001a007a0c */ /* 0x000fe400047a1270 */
[-C--:B------:R-:W-:Y:S01]  /*18e30*/  LEA.HI.X.SX32 R5, R6, R0.reuse, 0x1, P6 ;  /* 0x0000000006057211 */ /* 0x080fe200030f0eff */
[----:B------:R-:W4:Y:S01]  /*18e40*/  LDL R26, [R1+0x20c] ;  /* 0x00020c00011a7983 */ /* 0x000f220000100800 */
[----:B------:R-:W-:Y:S01]  /*18e50*/  IMAD R6, R22, 0x2, R2 ;  /* 0x0000000216067824 */ /* 0x000fe200078e0202 */
[C---:B-1----:R-:W-:Y:S02]  /*18e60*/  LEA R8, P6, R2.reuse, R3, 0x1 ;  /* 0x0000000302087211 */ /* 0x042fe400078c08ff */
[----:B------:R0:W-:Y:S02]  /*18e70*/  @P4 STG.E.U16 [R4.64], R20 ;  /* 0x0000001404004986 */ /* 0x0001e4000c101506 */
[----:B------:R-:W-:-:S02]  /*18e80*/  LEA.HI.X.SX32 R9, R2, R0, 0x1, P6 ;  /* 0x0000000002097211 */ /* 0x000fc400030f0eff */
[----:B------:R-:W4:Y:S01]  /*18e90*/  LDL.LU R23, [R1+0x34] ;  /* 0x0000340001177983 */ /* 0x000f220000300800 */
[----:B0-----:R-:W-:-:S03]  /*18ea0*/  LEA R4, P6, R6, R3, 0x1 ;  /* 0x0000000306047211 */ /* 0x001fc600078c08ff */
[----:B------:R-:W4:Y:S01]  /*18eb0*/  LDL R20, [R1+0x1ac] ;  /* 0x0001ac0001147983 */ /* 0x000f220000100800 */
[----:B------:R-:W-:Y:S02]  /*18ec0*/  LEA.HI.X.SX32 R5, R6, R0, 0x1, P6 ;  /* 0x0000000006057211 */ /* 0x000fe400030f0eff */
[----:B--2---:R-:W-:Y:S02]  /*18ed0*/  ISETP.LT.AND P4, PT, R25, c[0x0][0x17c], !P0 ;  /* 0x00005f0019007a0c */ /* 0x004fe40004781270 */
[----:B------:R-:W2:Y:S04]  /*18ee0*/  LDL.LU R25, [R1+0x38] ;  /* 0x0000380001197983 */ /* 0x000ea80000300800 */
[----:B---3--:R0:W-:Y:S04]  /*18ef0*/  @P3 STG.E.U16 [R8.64], R14 ;  /* 0x0000000e08003986 */ /* 0x0081e8000c101506 */
[----:B----4-:R1:W-:Y:S04]  /*18f00*/  @P1 STG.E.U16 [R4.64], R27 ;  /* 0x0000001b04001986 */ /* 0x0103e8000c101506 */
[----:B0-----:R-:W3:Y:S04]  /*18f10*/  LDL R14, [R1+0x1cc] ;  /* 0x0001cc00010e7983 */ /* 0x001ee80000100800 */
[----:B-1----:R-:W4:Y:S01]  /*18f20*/  LDL.LU R27, [R1+0x3c] ;  /* 0x00003c00011b7983 */ /* 0x002f220000300800 */
[----:B------:R-:W-:-:S04]  /*18f30*/  IMAD R2, R22, 0x2, R6 ;  /* 0x0000000216027824 */ /* 0x000fc800078e0206 */
[----:B------:R-:W-:Y:S01]  /*18f40*/  IMAD R6, R22, 0x2, R2 ;  /* 0x0000000216067824 */ /* 0x000fe200078e0202 */
[-C--:B------:R-:W-:Y:S02]  /*18f50*/  LEA R8, P6, R2, R3.reuse, 0x1 ;  /* 0x0000000302087211 */ /* 0x080fe400078c08ff */
[----:B------:R-:W-:Y:S02]  /*18f60*/  ISETP.LT.AND P3, PT, R16, c[0x0][0x17c], !P0 ;  /* 0x00005f0010007a0c */ /* 0x000fe40004761270 */
[-C--:B------:R-:W-:Y:S01]  /*18f70*/  LEA.HI.X.SX32 R9, R2, R0.reuse, 0x1, P6 ;  /* 0x0000000002097211 */ /* 0x080fe200030f0eff */
[----:B------:R-:W4:Y:S01]  /*18f80*/  LDL R16, [R1+0x1bc] ;  /* 0x0001bc0001107983 */ /* 0x000f220000100800 */
[----:B------:R-:W-:Y:S01]  /*18f90*/  LEA R4, P6, R6, R3, 0x1 ;  /* 0x0000000306047211 */ /* 0x000fe200078c08ff */
[----:B------:R-:W-:Y:S02]  /*18fa0*/  IMAD R2, R22, 0x2, R6 ;  /* 0x0000000216027824 */ /* 0x000fe400078e0206 */
[----:B------:R0:W-:Y:S01]  /*18fb0*/  @P2 STG.E.U16 [R8.64], R24 ;  /* 0x0000001808002986 */ /* 0x0001e2000c101506 */
[----:B------:R-:W-:Y:S01]  /*18fc0*/  LEA.HI.X.SX32 R5, R6, R0, 0x1, P6 ;  /* 0x0000000006057211 */ /* 0x000fe200030f0eff */
[----:B------:R-:W-:Y:S01]  /*18fd0*/  IMAD R6, R22, 0x2, R2 ;  /* 0x0000000216067824 */ /* 0x000fe200078e0202 */
[----:B------:R-:W-:-:S02]  /*18fe0*/  ISETP.LT.AND P1, PT, R17, c[0x0][0x17c], !P0 ;  /* 0x00005f0011007a0c */ /* 0x000fc40004721270 */
[----:B------:R-:W-:Y:S01]  /*18ff0*/  ISETP.LT.AND P2, PT, R21, c[0x0][0x17c], !P0 ;  /* 0x00005f0015007a0c */ /* 0x000fe20004741270 */
[----:B------:R1:W-:Y:S04]  /*19000*/  @P5 STG.E.U16 [R4.64], R26 ;  /* 0x0000001a04005986 */ /* 0x0003e8000c101506 */
[----:B0-----:R-:W4:Y:S01]  /*19010*/  LDL.LU R24, [R1+0x40] ;  /* 0x0000400001187983 */ /* 0x001f220000300800 */
[----:B------:R-:W-:-:S03]  /*19020*/  LEA R8, P6, R2, R3, 0x1 ;  /* 0x0000000302087211 */ /* 0x000fc600078c08ff */
[----:B------:R-:W4:Y:S01]  /*19030*/  LDL R17, [R1+0x19c] ;  /* 0x00019c0001117983 */ /* 0x000f220000100800 */
[----:B------:R-:W-:-:S03]  /*19040*/  LEA.HI.X.SX32 R9, R2, R0, 0x1, P6 ;  /* 0x0000000002097211 */ /* 0x000fc600030f0eff */
[----:B-1----:R-:W4:Y:S01]  /*19050*/  LDL.LU R26, [R1+0x44] ;  /* 0x00004400011a7983 */ /* 0x002f220000300800 */
[----:B------:R-:W-:-:S03]  /*19060*/  LEA R4, P6, R6, R3, 0x1 ;  /* 0x0000000306047211 */ /* 0x000fc600078c08ff */
[----:B------:R-:W4:Y:S01]  /*19070*/  LDL R21, [R1+0x14c] ;  /* 0x00014c0001157983 */ /* 0x000f220000100800 */
[----:B------:R-:W-:-:S03]  /*19080*/  ISETP.LT.AND P5, PT, R23, c[0x0][0x17c], !P0 ;  /* 0x00005f0017007a0c */ /* 0x000fc600047a1270 */
[----:B------:R-:W4:Y:S01]  /*19090*/  LDL.LU R23, [R1+0x48] ;  /* 0x0000480001177983 */ /* 0x000f220000300800 */
[----:B------:R-:W-:-:S03]  /*190a0*/  LEA.HI.X.SX32 R5, R6, R0, 0x1, P6 ;  /* 0x0000000006057211 */ /* 0x000fc600030f0eff */
[----:B------:R0:W-:Y:S04]  /*190b0*/  @P4 STG.E.U16 [R8.64], R20 ;  /* 0x0000001408004986 */ /* 0x0001e8000c101506 */
[----:B------:R-:W4:Y:S01]  /*190c0*/  LDL R29, [R1+0x16c] ;  /* 0x00016c00011d7983 */ /* 0x000f220000100800 */
[----:B--2---:R-:W-:-:S03]  /*190d0*/  ISETP.LT.AND P4, PT, R25, c[0x0][0x17c], !P0 ;  /* 0x00005f0019007a0c */ /* 0x004fc60004781270 */
[----:B------:R-:W2:Y:S04]  /*190e0*/  LDL.LU R25, [R1+0x4c] ;  /* 0x00004c0001197983 */ /* 0x000ea80000300800 */
[----:B0-----:R-:W2:Y:S04]  /*190f0*/  LDL.LU R20, [R1+0x13c] ;  /* 0x00013c0001147983 */ /* 0x001ea80000300800 */
[----:B---3--:R0:W-:Y:S01]  /*19100*/  @P3 STG.E.U16 [R4.64], R14 ;  /* 0x0000000e04003986 */ /* 0x0081e2000c101506 */
[----:B----4-:R-:W-:-:S03]  /*19110*/  ISETP.LT.AND P3, PT, R27, c[0x0][0x17c], !P0 ;  /* 0x00005f001b007a0c */ /* 0x010fc60004761270 */
[----:B------:R-:W3:Y:S01]  /*19120*/  LDL.LU R27, [R1+0x50] ;  /* 0x00005000011b7983 */ /* 0x000ee20000300800 */
[----:B------:R-:W-:-:S03]  /*19130*/  IMAD R2, R22, 0x2, R6 ;  /* 0x0000000216027824 */ /* 0x000fc600078e0206 */
[----:B0-----:R-:W4:Y:S01]  /*19140*/  LDL.LU R14, [R1+0x15c] ;  /* 0x00015c00010e7983 */ /* 0x001f220000300800 */
[----:B------:R-:W-:Y:S01]  /*19150*/  IMAD R6, R22, 0x2, R2 ;  /* 0x0000000216067824 */ /* 0x000fe200078e0202 */
[----:B------:R-:W-:-:S04]  /*19160*/  LEA R8, P6, R2, R3, 0x1 ;  /* 0x0000000302087211 */ /* 0x000fc800078c08ff */
[----:B------:R-:W-:Y:S01]  /*19170*/  LEA.HI.X.SX32 R9, R2, R0, 0x1, P6 ;  /* 0x0000000002097211 */ /* 0x000fe200030f0eff */
[----:B------:R-:W-:Y:S01]  /*19180*/  IMAD R2, R22, 0x2, R6 ;  /* 0x0000000216027824 */ /* 0x000fe200078e0206 */
[----:B------:R-:W-:-:S03]  /*19190*/  LEA R4, P6, R6, R3, 0x1 ;  /* 0x0000000306047211 */ /* 0x000fc600078c08ff */
[----:B------:R0:W-:Y:S01]  /*191a0*/  @P1 STG.E.U16 [R8.64], R16 ;  /* 0x0000001008001986 */ /* 0x0001e2000c101506 */
[-C--:B------:R-:W-:Y:S01]  /*191b0*/  LEA.HI.X.SX32 R5, R6, R0.reuse, 0x1, P6 ;  /* 0x0000000006057211 */ /* 0x080fe200030f0eff */
[----:B------:R-:W-:Y:S01]  /*191c0*/  IMAD R6, R22, 0x2, R2 ;  /* 0x0000000216067824 */ /* 0x000fe200078e0202 */
[----:B0-----:R-:W-:Y:S02]  /*191d0*/  LEA R8, P6, R2, R3, 0x1 ;  /* 0x0000000302087211 */ /* 0x001fe400078c08ff */
[----:B------:R-:W-:Y:S02]  /*191e0*/  ISETP.LT.AND P1, PT, R24, c[0x0][0x17c], !P0 ;  /* 0x00005f0018007a0c */ /* 0x000fe40004721270 */
[----:B------:R-:W4:Y:S01]  /*191f0*/  LDL.LU R24, [R1+0x54] ;  /* 0x0000540001187983 */ /* 0x000f220000300800 */
[----:B------:R-:W-:-:S03]  /*19200*/  LEA.HI.X.SX32 R9, R2, R0, 0x1, P6 ;  /* 0x0000000002097211 */ /* 0x000fc600030f0eff */
[----:B------:R-:W4:Y:S01]  /*19210*/  LDL.LU R16, [R1+0x12c] ;  /* 0x00012c0001107983 */ /* 0x000f220000300800 */
[----:B------:R-:W-:-:S03]  /*19220*/  IMAD R2, R22, 0x2, R6 ;  /* 0x0000000216027824 */ /* 0x000fc600078e0206 */
[----:B------:R0:W-:Y:S01]  /*19230*/  @P2 STG.E.U16 [R4.64], R17 ;  /* 0x0000001104002986 */ /* 0x0001e2000c101506 */
[----:B------:R-:W-:-:S03]  /*19240*/  ISETP.LT.AND P2, PT, R26, c[0x0][0x17c], !P0 ;  /* 0x00005f001a007a0c */ /* 0x000fc60004741270 */
[----:B------:R-:W4:Y:S04]  /*19250*/  LDL.LU R26, [R1+0x60] ;  /* 0x00006000011a7983 */ /* 0x000f280000300800 */
[----:B------:R1:W-:Y:S01]  /*19260*/  @P5 STG.E.U16 [R8.64], R21 ;  /* 0x0000001508005986 */ /* 0x0003e2000c101506 */
[CC--:B0-----:R-:W-:Y:S02]  /*19270*/  LEA R4, P6, R6.reuse, R3.reuse, 0x1 ;  /* 0x0000000306047211 */ /* 0x0c1fe400078c08ff */
[----:B------:R-:W-:Y:S02]  /*19280*/  ISETP.LT.AND P5, PT, R23, c[0x0][0x17c], !P0 ;  /* 0x00005f0017007a0c */ /* 0x000fe400047a1270 */
[----:B------:R-:W-:Y:S01]  /*19290*/  LEA.HI.X.SX32 R5, R6, R0, 0x1, P6 ;  /* 0x0000000006057211 */ /* 0x000fe200030f0eff */
[----:B-1----:R-:W4:Y:S01]  /*192a0*/  LDL R21, [R1+0x11c] ;  /* 0x00011c0001157983 */ /* 0x002f220000100800 */
[----:B------:R-:W-:-:S03]  /*192b0*/  LEA R8, P6, R2, R3, 0x1 ;  /* 0x0000000302087211 */ /* 0x000fc600078c08ff */
[----:B------:R-:W4:Y:S01]  /*192c0*/  LDL.LU R23, [R1+0x64] ;  /* 0x0000640001177983 */ /* 0x000f220000300800 */
[----:B------:R-:W-:-:S03]  /*192d0*/  LEA.HI.X.SX32 R9, R2, R0, 0x1, P6 ;  /* 0x0000000002097211 */ /* 0x000fc600030f0eff */
[----:B------:R-:W4:Y:S04]  /*192e0*/  LDL.LU R17, [R1+0xec] ;  /* 0x0000ec0001117983 */ /* 0x000f280000300800 */
[----:B------:R0:W-:Y:S01]  /*192f0*/  @P4 STG.E.U16 [R4.64], R29 ;  /* 0x0000001d04004986 */ /* 0x0001e2000c101506 */
[----:B--2---:R-:W-:-:S03]  /*19300*/  ISETP.LT.AND P4, PT, R25, c[0x0][0x17c], !P0 ;  /* 0x00005f0019007a0c */ /* 0x004fc60004781270 */
[----:B------:R-:W2:Y:S04]  /*19310*/  LDL.LU R25, [R1+0x68] ;  /* 0x0000680001197983 */ /* 0x000ea80000300800 */
[----:B------:R-:W2:Y:S04]  /*19320*/  LDL.LU R18, [R1+0x10c] ;  /* 0x00010c0001127983 */ /* 0x000ea80000300800 */
[----:B------:R1:W-:Y:S01]  /*19330*/  @P3 STG.E.U16 [R8.64], R20 ;  /* 0x0000001408003986 */ /* 0x0003e2000c101506 */
[----:B---3--:R-:W-:-:S03]  /*19340*/  ISETP.LT.AND P3, PT, R27, c[0x0][0x17c], !P0 ;  /* 0x00005f001b007a0c */ /* 0x008fc60004761270 */
[----:B------:R-:W3:Y:S01]  /*19350*/  LDL.LU R27, [R1+0x6c] ;  /* 0x00006c00011b7983 */ /* 0x000ee20000300800 */
[----:B------:R-:W-:-:S03]  /*19360*/  IMAD R6, R22, 0x2, R2 ;  /* 0x0000000216067824 */ /* 0x000fc600078e0202 */
[----:B0-----:R-:W3:Y:S01]  /*19370*/  LDL.LU R29, [R1+0xfc] ;  /* 0x0000fc00011d7983 */ /* 0x001ee20000300800 */
[----:B------:R-:W-:Y:S01]  /*19380*/  IMAD R2, R22, 0x2, R6 ;  /* 0x0000000216027824 */ /* 0x000fe200078e0206 */
[----:B------:R-:W-:-:S04]  /*19390*/  LEA R4, P6, R6, R3, 0x1 ;  /* 0x0000000306047211 */ /* 0x000fc800078c08ff */
[----:B------:R-:W-:Y:S01]  /*193a0*/  LEA.HI.X.SX32 R5, R6, R0, 0x1, P6 ;  /* 0x0000000006057211 */ /* 0x000fe200030f0eff */
[----:B------:R-:W-:Y:S01]  /*193b0*/  IMAD R6, R22, 0x2, R2 ;  /* 0x0000000216067824 */ /* 0x000fe200078e0202 */
[----:B-1----:R-:W-:-:S03]  /*193c0*/  LEA R8, P6, R2, R3, 0x1 ;  /* 0x0000000302087211 */ /* 0x002fc600078c08ff */
[----:B----4-:R0:W-:Y:S01]  /*193d0*/  @P1 STG.E.U16 [R4.64], R14 ;  /* 0x0000000e04001986 */ /* 0x0101e2000c101506 */
[----:B------:R-:W-:Y:S01]  /*193e0*/  LEA.HI.X.SX32 R9, R2, R0, 0x1, P6 ;  /* 0x0000000002097211 */ /* 0x000fe200030f0eff */
[----:B------:R-:W-:Y:S01]  /*193f0*/  IMAD R2, R22, 0x2, R6 ;  /* 0x0000000216027824 */ /* 0x000fe200078e0206 */
[----:B0-----:R-:W-:-:S04]  /*19400*/  LEA R4, P6, R6, R3, 0x1 ;  /* 0x0000000306047211 */ /* 0x001fc800078c08ff */
[----:B------:R-:W-:Y:S01]  /*19410*/  LEA.HI.X.SX32 R5, R6, R0, 0x1, P6 ;  /* 0x0000000006057211 */ /* 0x000fe200030f0eff */
[----:B------:R-:W-:Y:S01]  /*19420*/  IMAD R6, R22, 0x2, R2 ;  /* 0x0000000216067824 */ /* 0x000fe200078e0202 */
[----:B------:R0:W-:Y:S02]  /*19430*/  @P2 STG.E.U16 [R8.64], R16 ;  /* 0x0000001008002986 */ /* 0x0001e4000c101506 */
[----:B0-----:R-:W-:-:S04]  /*19440*/  LEA R8, P6, R2, R3, 0x1 ;  /* 0x0000000302087211 */ /* 0x001fc800078c08ff */
[----:B------:R-:W-:Y:S01]  /*19450*/  LEA.HI.X.SX32 R9, R2, R0, 0x1, P6 ;  /* 0x0000000002097211 */ /* 0x000fe200030f0eff */
[----:B------:R-:W-:Y:S01]  /*19460*/  IMAD R2, R22, 0x2, R6 ;  /* 0x0000000216027824 */ /* 0x000fe200078e0206 */
[----:B------:R0:W-:Y:S01]  /*19470*/  @P5 STG.E.U16 [R4.64], R21 ;  /* 0x0000001504005986 */ /* 0x0001e2000c101506 */
[----:B------:R-:W-:Y:S02]  /*19480*/  ISETP.LT.AND P1, PT, R24, c[0x0][0x17c], !P0 ;  /* 0x00005f0018007a0c */ /* 0x000fe40004721270 */
[----:B------:R-:W-:Y:S01]  /*19490*/  ISETP.LT.AND P2, PT, R26, c[0x0][0x17c], !P0 ;  /* 0x00005f001a007a0c */ /* 0x000fe20004741270 */
[----:B------:R-:W4:Y:S04]  /*194a0*/  LDL.LU R24, [R1+0xdc] ;  /* 0x0000dc0001187983 */ /* 0x000f280000300800 */
[----:B------:R1:W-:Y:S01]  /*194b0*/  @P4 STG.E.U16 [R8.64], R17 ;  /* 0x0000001108004986 */ /* 0x0003e2000c101506 */
[----:B0-----:R-:W-:-:S03]  /*194c0*/  LEA R4, P6, R6, R3, 0x1 ;  /* 0x0000000306047211 */ /* 0x001fc600078c08ff */
[----:B------:R-:W4:Y:S01]  /*194d0*/  LDL.LU R26, [R1+0x2c] ;  /* 0x00002c00011a7983 */ /* 0x000f220000300800 */
[----:B------:R-:W-:Y:S01]  /*194e0*/  LEA.HI.X.SX32 R5, R6, R0, 0x1, P6 ;  /* 0x0000000006057211 */ /* 0x000fe200030f0eff */
[----:B------:R-:W-:Y:S01]  /*194f0*/  IMAD R6, R22, 0x2, R2 ;  /* 0x0000000216067824 */ /* 0x000fe200078e0202 */
[----:B------:R-:W-:Y:S01]  /*19500*/  ISETP.LT.AND P5, PT, R23, c[0x0][0x17c], !P0 ;  /* 0x00005f0017007a0c */ /* 0x000fe200047a1270 */
[----:B------:R-:W4:Y:S01]  /*19510*/  LDL.LU R21, [R1+0xcc] ;  /* 0x0000cc0001157983 */ /* 0x000f220000300800 */
[----:B-1----:R-:W-:-:S03]  /*19520*/  LEA R8, P6, R2, R3, 0x1 ;  /* 0x0000000302087211 */ /* 0x002fc600078c08ff */
[----:B------:R-:W4:Y:S01]  /*19530*/  LDL.LU R23, [R1+0x7c] ;  /* 0x00007c0001177983 */ /* 0x000f220000300800 */
[----:B------:R-:W-:Y:S01]  /*19540*/  LEA.HI.X.SX32 R9, R2, R0, 0x1, P6 ;  /* 0x0000000002097211 */ /* 0x000fe200030f0eff */
[----:B------:R-:W-:Y:S01]  /*19550*/  IMAD R2, R22, 0x2, R6 ;  /* 0x0000000216027824 */ /* 0x000fe200078e0206 */
[----:B--2---:R-:W-:Y:S02]  /*19560*/  ISETP.LT.AND P4, PT, R25, c[0x0][0x17c], !P0 ;  /* 0x00005f0019007a0c */ /* 0x004fe40004781270 */
[----:B------:R-:W2:Y:S04]  /*19570*/  LDL.LU R25, [R1+0x5c] ;  /* 0x00005c0001197983 */ /* 0x000ea80000300800 */
[----:B------:R0:W-:Y:S02]  /*19580*/  @P3 STG.E.U16 [R4.64], R18 ;  /* 0x0000001204003986 */ /* 0x0001e4000c101506 */
[----:B0-----:R-:W-:-:S04]  /*19590*/  LEA R4, P6, R6, R3, 0x1 ;  /* 0x0000000306047211 */ /* 0x001fc800078c08ff */
[----:B------:R-:W-:Y:S02]  /*195a0*/  LEA.HI.X.SX32 R5, R6, R0, 0x1, P6 ;  /* 0x0000000006057211 */ /* 0x000fe400030f0eff */
[----:B---3--:R-:W-:Y:S02]  /*195b0*/  ISETP.LT.AND P3, PT, R27, c[0x0][0x17c], !P0 ;  /* 0x00005f001b007a0c */ /* 0x008fe40004761270 */
[----:B------:R-:W3:Y:S04]  /*195c0*/  LDL.LU R27, [R1+0xc] ;  /* 0x00000c00011b7983 */ /* 0x000ee80000300800 */
[----:B------:R-:W2:Y:S04]  /*195d0*/  LDL.LU R6, [R1+0x70] ;  /* 0x0000700001067983 */ /* 0x000ea80000300800 */
[----:B------:R0:W-:Y:S02]  /*195e0*/  @P1 STG.E.U16 [R8.64], R29 ;  /* 0x0000001d08001986 */ /* 0x0001e4000c101506 */
[----:B0-----:R-:W-:-:S04]  /*195f0*/  LEA R8, P6, R2, R3, 0x1 ;  /* 0x0000000302087211 */ /* 0x001fc800078c08ff */
[----:B------:R-:W-:Y:S02]  /*19600*/  LEA.HI.X.SX32 R9, R2, R0, 0x1, P6 ;  /* 0x0000000002097211 */ /* 0x000fe400030f0eff */
[----:B--2---:R-:W-:Y:S01]  /*19610*/  ISETP.LT.AND P1, PT, R6, c[0x0][0x17c], !P0 ;  /* 0x00005f0006007a0c */ /* 0x004fe20004721270 */
[----:B------:R-:W-:Y:S02]  /*19620*/  IMAD R6, R22, 0x2, R2 ;  /* 0x0000000216067824 */ /* 0x000fe400078e0202 */
[----:B------:R-:W2:Y:S04]  /*19630*/  LDL.LU R2, [R1+0x74] ;  /* 0x0000740001027983 */ /* 0x000ea80000300800 */
[----:B----4-:R0:W-:Y:S02]  /*19640*/  @P2 STG.E.U16 [R4.64], R24 ;  /* 0x0000001804002986 */ /* 0x0101e4000c101506 */
[----:B0-----:R-:W-:-:S04]  /*19650*/  LEA R4, P6, R6, R3, 0x1 ;  /* 0x0000000306047211 */ /* 0x001fc800078c08ff */
[----:B------:R-:W-:Y:S02]  /*19660*/  LEA.HI.X.SX32 R5, R6, R0, 0x1, P6 ;  /* 0x0000000006057211 */ /* 0x000fe400030f0eff */
[----:B--2---:R-:W-:Y:S01]  /*19670*/  ISETP.LT.AND P2, PT, R2, c[0x0][0x17c], !P0 ;  /* 0x00005f0002007a0c */ /* 0x004fe20004741270 */
[----:B------:R-:W-:Y:S02]  /*19680*/  IMAD R2, R22, 0x2, R6 ;  /* 0x0000000216027824 */ /* 0x000fe400078e0206 */
[----:B------:R-:W2:Y:S04]  /*19690*/  LDL.LU R6, [R1+0x80] ;  /* 0x0000800001067983 */ /* 0x000ea80000300800 */
[----:B------:R0:W-:Y:S02]  /*196a0*/  @P5 STG.E.U16 [R8.64], R26 ;  /* 0x0000001a08005986 */ /* 0x0001e4000c101506 */
[----:B0-----:R-:W-:-:S04]  /*196b0*/  LEA R8, P6, R2, R3, 0x1 ;  /* 0x0000000302087211 */ /* 0x001fc800078c08ff */
[----:B------:R-:W-:Y:S01]  /*196c0*/  LEA.HI.X.SX32 R9, R2, R0, 0x1, P6 ;  /* 0x0000000002097211 */ /* 0x000fe200030f0eff */
[----:B------:R0:W-:Y:S04]  /*196d0*/  @P4 STG.E.U16 [R4.64], R21 ;  /* 0x0000001504004986 */ /* 0x0001e8000c101506 */
[----:B------:R1:W-:Y:S01]  /*196e0*/  @P3 STG.E.U16 [R8.64], R23 ;  /* 0x0000001708003986 */ /* 0x0003e2000c101506 */
[----:B------:R-:W-:Y:S02]  /*196f0*/  ISETP.LT.AND P3, PT, R7, c[0x0][0x17c], !P0 ;  /* 0x00005f0007007a0c */ /* 0x000fe40004761270 */
[----:B--2---:R-:W-:Y:S01]  /*19700*/  ISETP.LT.AND P5, PT, R6, c[0x0][0x17c], !P0 ;  /* 0x00005f0006007a0c */ /* 0x004fe200047a1270 */
[----:B------:R-:W-:Y:S02]  /*19710*/  IMAD R6, R22, 0x2, R2 ;  /* 0x0000000216067824 */ /* 0x000fe400078e0202 */
[----:B------:R-:W2:Y:S04]  /*19720*/  LDL.LU R2, [R1+0x84] ;  /* 0x0000840001027983 */ /* 0x000ea80000300800 */
[----:B------:R-:W4:Y:S01]  /*19730*/  LDL.LU R7, [R1+0x66c] ;  /* 0x00066c0001077983 */ /* 0x000f220000300800 */
[----:B0-----:R-:W-:-:S04]  /*19740*/  LEA R4, P6, R6, R3, 0x1 ;  /* 0x0000000306047211 */ /* 0x001fc800078c08ff */
[----:B------:R-:W-:-:S05]  /*19750*/  LEA.HI.X.SX32 R5, R6, R0, 0x1, P6 ;  /* 0x0000000006057211 */ /* 0x000fca00030f0eff */
[----:B------:R0:W-:Y:S01]  /*19760*/  @P1 STG.E.U16 [R4.64], R25 ;  /* 0x0000001904001986 */ /* 0x0001e2000c101506 */
[----:B------:R-:W-:-:S03]  /*19770*/  ISETP.LT.AND P1, PT, R11, c[0x0][0x17c], !P0 ;  /* 0x00005f000b007a0c */ /* 0x000fc60004721270 */
[----:B------:R-:W4:Y:S01]  /*19780*/  LDL.LU R11, [R1+0x668] ;  /* 0x00066800010b7983 */ /* 0x000f220000300800 */
[----:B--2---:R-:W-:Y:S01]  /*19790*/  ISETP.LT.AND P4, PT, R2, c[0x0][0x17c], !P0 ;  /* 0x00005f0002007a0c */ /* 0x004fe20004781270 */
[----:B------:R-:W-:-:S04]  /*197a0*/  IMAD R2, R22, 0x2, R6 ;  /* 0x0000000216027824 */ /* 0x000fc800078e0206 */
[----:B------:R-:W-:Y:S01]  /*197b0*/  IMAD R6, R22, 0x2, R2 ;  /* 0x0000000216067824 */ /* 0x000fe200078e0202 */
[----:B-1----:R-:W-:-:S04]  /*197c0*/  LEA R8, P6, R2, R3, 0x1 ;  /* 0x0000000302087211 */ /* 0x002fc800078c08ff */
[----:B------:R-:W-:Y:S01]  /*197d0*/  LEA.HI.X.SX32 R9, R2, R0, 0x1, P6 ;  /* 0x0000000002097211 */ /* 0x000fe200030f0eff */
[----:B------:R-:W-:Y:S01]  /*197e0*/  IMAD R2, R22, 0x2, R6 ;  /* 0x0000000216027824 */ /* 0x000fe200078e0206 */
[----:B0-----:R-:W-:-:S03]  /*197f0*/  LEA R4, P6, R6, R3, 0x1 ;  /* 0x0000000306047211 */ /* 0x001fc600078c08ff */
[----:B---3--:R0:W-:Y:S01]  /*19800*/  @P2 STG.E.U16 [R8.64], R27 ;  /* 0x0000001b08002986 */ /* 0x0081e2000c101506 */
[----:B------:R-:W-:Y:S01]  /*19810*/  LEA.HI.X.SX32 R5, R6, R0, 0x1, P6 ;  /* 0x0000000006057211 */ /* 0x000fe200030f0eff */
[----:B------:R-:W-:Y:S01]  /*19820*/  IMAD R6, R22, 0x2, R2 ;  /* 0x0000000216067824 */ /* 0x000fe200078e0202 */
[----:B------:R-:W-:Y:S02]  /*19830*/  ISETP.LT.AND P2, PT, R15, c[0x0][0x17c], !P0 ;  /* 0x00005f000f007a0c */ /* 0x000fe40004741270 */
[----:B------:R-:W2:Y:S01]  /*19840*/  LDL.LU R15, [R1+0x664] ;  /* 0x00066400010f7983 */ /* 0x000ea20000300800 */
[----:B0-----:R-:W-:-:S03]  /*19850*/  LEA R8, P6, R2, R3, 0x1 ;  /* 0x0000000302087211 */ /* 0x001fc600078c08ff */
[----:B----4-:R0:W-:Y:S01]  /*19860*/  @P5 STG.E.U16 [R4.64], R7 ;  /* 0x0000000704005986 */ /* 0x0101e2000c101506 */
[----:B------:R-:W-:Y:S01]  /*19870*/  LEA.HI.X.SX32 R9, R2, R0, 0x1, P6 ;  /* 0x0000000002097211 */ /* 0x000fe200030f0eff */
[----:B------:R-:W-:Y:S01]  /*19880*/  IMAD R2, R22, 0x2, R6 ;  /* 0x0000000216027824 */ /* 0x000fe200078e0206 */
[----:B------:R-:W-:Y:S02]  /*19890*/  ISETP.LT.AND P5, PT, R19, c[0x0][0x17c], !P0 ;  /* 0x00005f0013007a0c */ /* 0x000fe400047a1270 */
[----:B------:R-:W3:Y:S01]  /*198a0*/  LDL.LU R19, [R1+0x660] ;  /* 0x0006600001137983 */ /* 0x000ee20000300800 */
[----:B0-----:R-:W-:-:S04]  /*198b0*/  LEA R4, P6, R6, R3, 0x1 ;  /* 0x0000000306047211 */ /* 0x001fc800078c08ff */
[----:B------:R-:W-:Y:S02]  /*198c0*/  LEA.HI.X.SX32 R5, R6, R0, 0x1, P6 ;  /* 0x0000000006057211 */ /* 0x000fe400030f0eff */
[----:B------:R-:W4:Y:S04]  /*198d0*/  LDL.LU R6, [R1+0x98] ;  /* 0x0000980001067983 */ /* 0x000f280000300800 */
[----:B------:R0:W-:Y:S02]  /*198e0*/  @P4 STG.E.U16 [R8.64], R11 ;  /* 0x0000000b08004986 */ /* 0x0001e4000c101506 */
[----:B0-----:R-:W-:-:S04]  /*198f0*/  LEA R8, P6, R2, R3, 0x1 ;  /* 0x0000000302087211 */ /* 0x001fc800078c08ff */
[----:B------:R-:W-:Y:S01]  /*19900*/  LEA.HI.X.SX32 R9, R2, R0, 0x1, P6 ;  /* 0x0000000002097211 */ /* 0x000fe200030f0eff */
[----:B--2---:R0:W-:Y:S01]  /*19910*/  @P3 STG.E.U16 [R4.64], R15 ;  /* 0x0000000f04003986 */ /* 0x0041e2000c101506 */
[----:B----4-:R-:W-:Y:S01]  /*19920*/  ISETP.LT.AND P4, PT, R6, c[0x0][0x17c], !P0 ;  /* 0x00005f0006007a0c */ /* 0x010fe20004781270 */
[----:B------:R-:W-:Y:S02]  /*19930*/  IMAD R6, R22, 0x2, R2 ;  /* 0x0000000216067824 */ /* 0x000fe400078e0202 */
[----:B------:R-:W2:Y:S04]  /*19940*/  LDL.LU R2, [R1+0xa0] ;  /* 0x0000a00001027983 */ /* 0x000ea80000300800 */
[----:B0-----:R-:W4:Y:S01]  /*19950*/  LDL.LU R5, [R1+0xa4] ;  /* 0x0000a40001057983 */ /* 0x001f220000300800 */
[----:B------:R-:W-:-:S03]  /*19960*/  LEA R4, P6, R6, R3, 0x1 ;  /* 0x0000000306047211 */ /* 0x000fc600078c08ff */
[----:B---3--:R0:W-:Y:S01]  /*19970*/  @P1 STG.E.U16 [R8.64], R19 ;  /* 0x0000001308001986 */ /* 0x0081e2000c101506 */
[----:B--2---:R-:W-:Y:S01]  /*19980*/  ISETP.LT.AND P3, PT, R2, c[0x0][0x17c], !P0 ;  /* 0x00005f0002007a0c */ /* 0x004fe20004761270 */
[----:B------:R-:W-:Y:S01]  /*19990*/  IMAD R2, R22, 0x2, R6 ;  /* 0x0000000216027824 */ /* 0x000fe200078e0206 */
[----:B----4-:R-:W-:Y:S02]  /*199a0*/  ISETP.LT.AND P1, PT, R5, c[0x0][0x17c], !P0 ;  /* 0x00005f0005007a0c */ /* 0x010fe40004721270 */
[----:B------:R-:W-:Y:S02]  /*199b0*/  LEA.HI.X.SX32 R5, R6, R0, 0x1, P6 ;  /* 0x0000000006057211 */ /* 0x000fe400030f0eff */
[----:B------:R-:W2:Y:S04]  /*199c0*/  LDL.LU R6, [R1+0x9c] ;  /* 0x00009c0001067983 */ /* 0x000ea80000300800 */
[----:B0-----:R-:W3:Y:S01]  /*199d0*/  LDL.LU R9, [R1+0xbc] ;  /* 0x0000bc0001097983 */ /* 0x001ee20000300800 */
[----:B------:R-:W-:-:S02]  /*199e0*/  LEA R8, P6, R2, R3, 0x1 ;  /* 0x0000000302087211 */ /* 0x000fc400078c08ff */
[----:B--2---:R-:W-:Y:S02]  /*199f0*/  PRMT R7, R6, 0x7632, R7 ;  /* 0x0000763206077816 */ /* 0x004fe40000000007 */
[----:B---3--:R-:W-:Y:S01]  /*19a00*/  PRMT R10, R9, 0x7632, R10 ;  /* 0x00007632090a7816 */ /* 0x008fe2000000000a */
[----:B------:R-:W-:Y:S01]  /*19a10*/  IMAD R6, R22, 0x2, R2 ;  /* 0x0000000216067824 */ /* 0x000fe200078e0202 */
[----:B------:R-:W-:Y:S02]  /*19a20*/  LEA.HI.X.SX32 R9, R2, R0, 0x1, P6 ;  /* 0x0000000002097211 */ /* 0x000fe400030f0eff */
[----:B------:R-:W2:Y:S04]  /*19a30*/  LDL.LU R2, [R1+0xa8] ;  /* 0x0000a80001027983 */ /* 0x000ea80000300800 */
[----:B------:R0:W-:Y:S04]  /*19a40*/  @P2 STG.E.U16 [R4.64], R10 ;  /* 0x0000000a04002986 */ /* 0x0001e8000c101506 */
[----:B0-----:R-:W3:Y:S01]  /*19a50*/  LDL.LU R5, [R1+0xac] ;  /* 0x0000ac0001057983 */ /* 0x001ee20000300800 */
[----:B------:R-:W-:-:S03]  /*19a60*/  LEA R4, P6, R6, R3, 0x1 ;  /* 0x0000000306047211 */ /* 0x000fc600078c08ff */
[----:B------:R0:W-:Y:S04]  /*19a70*/  @P5 STG.E.U16 [R8.64], R7 ;  /* 0x0000000708005986 */ /* 0x0001e8000c101506 */
[----:B0-----:R-:W4:Y:S01]  /*19a80*/  LDL.LU R9, [R1+0x17c] ;  /* 0x00017c0001097983 */ /* 0x001f220000300800 */
[----:B--2---:R-:W-:Y:S01]  /*19a90*/  ISETP.LT.AND P2, PT, R2, c[0x0][0x17c], !P0 ;  /* 0x00005f0002007a0c */ /* 0x004fe20004741270 */
[----:B------:R-:W-:Y:S01]  /*19aa0*/  IMAD R2, R22, 0x2, R6 ;  /* 0x0000000216027824 */ /* 0x000fe200078e0206 */
[----:B---3--:R-:W-:Y:S02]  /*19ab0*/  ISETP.LT.AND P5, PT, R5, c[0x0][0x17c], !P0 ;  /* 0x00005f0005007a0c */ /* 0x008fe400047a1270 */
[----:B------:R-:W-:Y:S02]  /*19ac0*/  LEA.HI.X.SX32 R5, R6, R0, 0x1, P6 ;  /* 0x0000000006057211 */ /* 0x000fe400030f0eff */
[----:B------:R-:W2:Y:S01]  /*19ad0*/  LDL.LU R6, [R1+0x18c] ;  /* 0x00018c0001067983 */ /* 0x000ea20000300800 */
[----:B------:R-:W-:-:S02]  /*19ae0*/  LEA R8, P6, R2, R3, 0x1 ;  /* 0x0000000302087211 */ /* 0x000fc400078c08ff */
[----:B----4-:R-:W-:Y:S02]  /*19af0*/  PRMT R10, R9, 0x7632, R10 ;  /* 0x00007632090a7816 */ /* 0x010fe4000000000a */
[----:B------:R-:W-:-:S03]  /*19b00*/  LEA.HI.X.SX32 R9, R2, R0, 0x1, P6 ;  /* 0x0000000002097211 */ /* 0x000fc600030f0eff */
[----:B------:R0:W-:Y:S01]  /*19b10*/  @P4 STG.E.U16 [R4.64], R10 ;  /* 0x0000000a04004986 */ /* 0x0001e2000c101506 */
[----:B--2---:R-:W-:Y:S01]  /*19b20*/  PRMT R7, R6, 0x7632, R7 ;  /* 0x0000763206077816 */ /* 0x004fe20000000007 */
[----:B------:R-:W-:Y:S02]  /*19b30*/  IMAD R6, R22, 0x2, R2 ;  /* 0x0000000216067824 */ /* 0x000fe400078e0202 */
[----:B------:R-:W2:Y:S04]  /*19b40*/  LDL.LU R2, [R1+0xb0] ;  /* 0x0000b00001027983 */ /* 0x000ea80000300800 */
[----:B0-----:R-:W3:Y:S01]  /*19b50*/  LDL.LU R5, [R1+0xb4] ;  /* 0x0000b40001057983 */ /* 0x001ee20000300800 */
[----:B------:R-:W-:-:S03]  /*19b60*/  LEA R4, P6, R6, R3, 0x1 ;  /* 0x0000000306047211 */ /* 0x000fc600078c08ff */
[----:B------:R0:W-:Y:S01]  /*19b70*/  @P3 STG.E.U16 [R8.64], R7 ;  /* 0x0000000708003986 */ /* 0x0001e2000c101506 */
[----:B--2---:R-:W-:Y:S01]  /*19b80*/  ISETP.LT.AND P4, PT, R2, c[0x0][0x17c], !P0 ;  /* 0x00005f0002007a0c */ /* 0x004fe20004781270 */
[----:B------:R-:W-:Y:S01]  /*19b90*/  IMAD R2, R22, 0x2, R6 ;  /* 0x0000000216027824 */ /* 0x000fe200078e0206 */
[----:B---3--:R-:W-:Y:S02]  /*19ba0*/  ISETP.LT.AND P3, PT, R5, c[0x0][0x17c], !P0 ;  /* 0x00005f0005007a0c */ /* 0x008fe40004761270 */
        /* <DEDUP_REMOVED lines=10> */
[----:B0-----:R-:W3:Y:S04]  /*19c50*/  LDL.LU R5, [R1+0xb8] ;  /* 0x0000b80001057983 */ /* 0x001ee80000300800 */
[----:B------:R0:W-:Y:S01]  /*19c60*/  @P2 STG.E.U16 [R8.64], R7 ;  /* 0x0000000708002986 */ /* 0x0001e2000c101506 */
[----:B---3--:R-:W-:-:S03]  /*19c70*/  ISETP.LT.AND P1, PT, R5, c[0x0][0x17c], !P0 ;  /* 0x00005f0005007a0c */ /* 0x008fc60004721270 */
[----:B------:R-:W3:Y:S04]  /*19c80*/  LDL.LU R5, [R1+0xc0] ;  /* 0x0000c00001057983 */ /* 0x000ee80000300800 */
[----:B0-----:R-:W4:Y:S01]  /*19c90*/  LDL.LU R8, [R1+0x1ec] ;  /* 0x0001ec0001087983 */ /* 0x001f220000300800 */
[----:B------:R-:W-:Y:S01]  /*19ca0*/  LEA R4, P6, R6, R3, 0x1 ;  /* 0x0000000306047211 */ /* 0x000fe200078c08ff */
[--C-:B------:R-:W-:Y:S01]  /*19cb0*/  IMAD R9, R22, 0x2, R6.reuse ;  /* 0x0000000216097824 */ /* 0x100fe200078e0206 */
[----:B---3--:R-:W-:Y:S02]  /*19cc0*/  ISETP.LT.AND P2, PT, R5, c[0x0][0x17c], !P0 ;  /* 0x00005f0005007a0c */ /* 0x008fe40004741270 */
[----:B------:R-:W-:Y:S02]  /*19cd0*/  LEA.HI.X.SX32 R5, R6, R0, 0x1, P6 ;  /* 0x0000000006057211 */ /* 0x000fe400030f0eff */
[----:B----4-:R-:W-:-:S05]  /*19ce0*/  PRMT R6, R8, 0x7632, R6 ;  /* 0x0000763208067816 */ /* 0x010fca0000000006 */
[----:B------:R0:W-:Y:S04]  /*19cf0*/  @P5 STG.E.U16 [R4.64], R6 ;  /* 0x0000000604005986 */ /* 0x0001e8000c101506 */
[----:B0-----:R-:W3:Y:S01]  /*19d00*/  LDL.LU R5, [R1+0xc4] ;  /* 0x0000c40001057983 */ /* 0x001ee20000300800 */
[C---:B------:R-:W-:Y:S02]  /*19d10*/  LEA R8, P6, R9.reuse, R3, 0x1 ;  /* 0x0000000309087211 */ /* 0x040fe400078c08ff */
[----:B--2---:R-:W-:Y:S01]  /*19d20*/  PRMT R7, R2, 0x7632, R7 ;  /* 0x0000763202077816 */ /* 0x004fe20000000007 */
[----:B------:R-:W-:Y:S01]  /*19d30*/  IMAD R2, R22, 0x2, R9 ;  /* 0x0000000216027824 */ /* 0x000fe200078e0209 */
[----:B------:R-:W-:Y:S02]  /*19d40*/  LEA.HI.X.SX32 R9, R9, R0, 0x1, P6 ;  /* 0x0000000009097211 */ /* 0x000fe400030f0eff */
[----:B---3--:R-:W-:-:S02]  /*19d50*/  ISETP.LT.AND P5, PT, R5, c[0x0][0x17c], !P0 ;  /* 0x00005f0005007a0c */ /* 0x008fc400047a1270 */
[----:B------:R-:W2:Y:S01]  /*19d60*/  LDL.LU R5, [R1+0xd0] ;  /* 0x0000d00001057983 */ /* 0x000ea20000300800 */
[-C--:B------:R-:W-:Y:S01]  /*19d70*/  LEA R4, P6, R2, R3.reuse, 0x1 ;  /* 0x0000000302047211 */ /* 0x080fe200078c08ff */
[----:B------:R-:W-:Y:S02]  /*19d80*/  IMAD R6, R22, 0x2, R2 ;  /* 0x0000000216067824 */ /* 0x000fe400078e0202 */
[----:B------:R0:W-:Y:S01]  /*19d90*/  @P4 STG.E.U16 [R8.64], R7 ;  /* 0x0000000708004986 */ /* 0x0001e2000c101506 */
[----:B--2---:R-:W-:Y:S02]  /*19da0*/  ISETP.LT.AND P4, PT, R5, c[0x0][0x17c], !P0 ;  /* 0x00005f0005007a0c */ /* 0x004fe40004781270 */
        /* <DEDUP_REMOVED lines=36> */
[----:B--2---:R-:W-:Y:S01]  /*19ff0*/  PRMT R12, R2, 0x7632, R12 ;  /* 0x00007632020c7816 */ /* 0x004fe2000000000c */
[----:B------:R-:W-:Y:S01]  /*1a000*/  IMAD R2, R22, 0x2, R6 ;  /* 0x0000000216027824 */ /* 0x000fe200078e0206 */
[----:B---3--:R-:W-:Y:S02]  /*1a010*/  PRMT R10, R9, 0x7632, R10 ;  /* 0x00007632090a7816 */ /* 0x008fe4000000000a */
[----:B------:R-:W-:Y:S02]  /*1a020*/  LEA.HI.X.SX32 R9, R6, R0, 0x1, P6 ;  /* 0x0000000006097211 */ /* 0x000fe400030f0eff */
[----:B------:R-:W2:Y:S04]  /*1a030*/  LDL.LU R6, [R1+0xf4] ;  /* 0x0000f40001067983 */ /* 0x000ea80000300800 */
[----:B------:R0:W-:Y:S04]  /*1a040*/  @P4 STG.E.U16 [R4.64], R10 ;  /* 0x0000000a04004986 */ /* 0x0001e8000c101506 */
[----:B------:R1:W-:Y:S04]  /*1a050*/  @P3 STG.E.U16 [R8.64], R12 ;  /* 0x0000000c08003986 */ /* 0x0003e8000c101506 */
[----:B0-----:R-:W3:Y:S04]  /*1a060*/  LDL.LU R5, [R1+0x100] ;  /* 0x0001000001057983 */ /* 0x001ee80000300800 */
[----:B-1----:R-:W4:Y:S01]  /*1a070*/  LDL.LU R9, [R1+0x16c] ;  /* 0x00016c0001097983 */ /* 0x002f220000300800 */
[----:B------:R-:W-:-:S02]  /*1a080*/  LEA R4, P6, R2, R3, 0x1 ;  /* 0x0000000302047211 */ /* 0x000fc400078c08ff */
[----:B------:R-:W-:Y:S02]  /*1a090*/  PRMT R11, R20, 0x7632, R11 ;  /* 0x00007632140b7816 */ /* 0x000fe4000000000b */
[----:B------:R-:W4:Y:S01]  /*1a0a0*/  LDL.LU R20, [R1+0x120] ;  /* 0x0001200001147983 */ /* 0x000f220000300800 */
[----:B--2---:R-:W-:Y:S01]  /*1a0b0*/  ISETP.LT.AND P4, PT, R6, c[0x0][0x17c], !P0 ;  /* 0x00005f0006007a0c */ /* 0x004fe20004781270 */
[----:B------:R-:W-:Y:S01]  /*1a0c0*/  IMAD R6, R22, 0x2, R2 ;  /* 0x0000000216067824 */ /* 0x000fe200078e0202 */
[----:B---3--:R-:W-:Y:S02]  /*1a0d0*/  ISETP.LT.AND P3, PT, R5, c[0x0][0x17c], !P0 ;  /* 0x00005f0005007a0c */ /* 0x008fe40004761270 */
[----:B------:R-:W-:Y:S02]  /*1a0e0*/  LEA.HI.X.SX32 R5, R2, R0, 0x1, P6 ;  /* 0x0000000002057211 */ /* 0x000fe400030f0eff */
[----:B------:R-:W-:Y:S01]  /*1a0f0*/  LEA R8, P6, R6, R3, 0x1 ;  /* 0x0000000306087211 */ /* 0x000fe200078c08ff */
[----:B------:R-:W-:Y:S01]  /*1a100*/  IMAD R2, R22, 0x2, R6 ;  /* 0x0000000216027824 */ /* 0x000fe200078e0206 */
[----:B----4-:R-:W-:-:S02]  /*1a110*/  PRMT R7, R9, 0x7632, R7 ;  /* 0x0000763209077816 */ /* 0x010fc40000000007 */
[----:B------:R-:W-:Y:S02]  /*1a120*/  LEA.HI.X.SX32 R9, R6, R0, 0x1, P6 ;  /* 0x0000000006097211 */ /* 0x000fe400030f0eff */
[----:B------:R-:W2:Y:S04]  /*1a130*/  LDL.LU R6, [R1+0x104] ;  /* 0x0001040001067983 */ /* 0x000ea80000300800 */
[----:B------:R0:W-:Y:S04]  /*1a140*/  @P1 STG.E.U16 [R4.64], R7 ;  /* 0x0000000704001986 */ /* 0x0001e8000c101506 */
[----:B0-----:R-:W3:Y:S01]  /*1a150*/  LDL.LU R5, [R1+0x110] ;  /* 0x0001100001057983 */ /* 0x001ee20000300800 */
[----:B------:R-:W-:-:S03]  /*1a160*/  LEA R4, P6, R2, R3, 0x1 ;  /* 0x0000000302047211 */ /* 0x000fc600078c08ff */
[----:B------:R0:W-:Y:S01]  /*1a170*/  @P2 STG.E.U16 [R8.64], R11 ;  /* 0x0000000b08002986 */ /* 0x0001e2000c101506 */
[----:B------:R-:W-:Y:S02]  /*1a180*/  PRMT R10, R14, 0x7632, R10 ;  /* 0x000076320e0a7816 */ /* 0x000fe4000000000a */
[----:B------:R-:W-:Y:S01]  /*1a190*/  PRMT R12, R16, 0x7632, R12 ;  /* 0x00007632100c7816 */ /* 0x000fe2000000000c */
[----:B------:R-:W4:Y:S04]  /*1a1a0*/  LDL.LU R14, [R1+0x128] ;  /* 0x00012800010e7983 */ /* 0x000f280000300800 */
[----:B------:R-:W4:Y:S01]  /*1a1b0*/  LDL.LU R16, [R1+0x130] ;  /* 0x0001300001107983 */ /* 0x000f220000300800 */
[----:B--2---:R-:W-:Y:S01]  /*1a1c0*/  ISETP.LT.AND P1, PT, R6, c[0x0][0x17c], !P0 ;  /* 0x00005f0006007a0c */ /* 0x004fe20004721270 */
[----:B------:R-:W-:Y:S01]  /*1a1d0*/  IMAD R6, R22, 0x2, R2 ;  /* 0x0000000216067824 */ /* 0x000fe200078e0202 */
[----:B---3--:R-:W-:-:S02]  /*1a1e0*/  ISETP.LT.AND P2, PT, R5, c[0x0][0x17c], !P0 ;  /* 0x00005f0005007a0c */ /* 0x008fc40004741270 */
[----:B------:R-:W-:Y:S02]  /*1a1f0*/  LEA.HI.X.SX32 R5, R2, R0, 0x1, P6 ;  /* 0x0000000002057211 */ /* 0x000fe400030f0eff */
[----:B0-----:R-:W-:Y:S01]  /*1a200*/  LEA R8, P6, R6, R3, 0x1 ;  /* 0x0000000306087211 */ /* 0x001fe200078c08ff */
[----:B------:R-:W-:-:S03]  /*1a210*/  IMAD R2, R22, 0x2, R6 ;  /* 0x0000000216027824 */ /* 0x000fc600078e0206 */
[----:B------:R-:W-:Y:S02]  /*1a220*/  LEA.HI.X.SX32 R9, R6, R0, 0x1, P6 ;  /* 0x0000000006097211 */ /* 0x000fe400030f0eff */
[----:B------:R-:W2:Y:S04]  /*1a230*/  LDL.LU R6, [R1+0x114] ;  /* 0x0001140001067983 */ /* 0x000ea80000300800 */
[----:B------:R0:W-:Y:S04]  /*1a240*/  @P5 STG.E.U16 [R4.64], R10 ;  /* 0x0000000a04005986 */ /* 0x0001e8000c101506 */
[----:B------:R1:W-:Y:S04]  /*1a250*/  @P4 STG.E.U16 [R8.64], R12 ;  /* 0x0000000c08004986 */ /* 0x0003e8000c101506 */
[----:B0-----:R-:W3:Y:S04]  /*1a260*/  LDL.LU R10, [R1+0x124] ;  /* 0x00012400010a7983 */ /* 0x001ee80000300800 */
[----:B------:R-:W3:Y:S04]  /*1a270*/  LDL.LU R5, [R1+0x118] ;  /* 0x0001180001057983 */ /* 0x000ee80000300800 */
[----:B-1----:R-:W4:Y:S01]  /*1a280*/  LDL.LU R9, [R1+0x11c] ;  /* 0x00011c0001097983 */ /* 0x002f220000300800 */
[----:B------:R-:W-:-:S03]  /*1a290*/  PRMT R11, R17, 0x7632, R11 ;  /* 0x00007632110b7816 */ /* 0x000fc6000000000b */
[----:B------:R-:W4:Y:S01]  /*1a2a0*/  LDL.LU R17, [R1+0x134] ;  /* 0x0001340001117983 */ /* 0x000f220000300800 */
[-C--:B------:R-:W-:Y:S02]  /*1a2b0*/  LEA R4, P6, R2, R3.reuse, 0x1 ;  /* 0x0000000302047211 */ /* 0x080fe400078c08ff */
[----:B--2---:R-:W-:Y:S01]  /*1a2c0*/  ISETP.LT.AND P5, PT, R6, c[0x0][0x17c], !P0 ;  /* 0x00005f0006007a0c */ /* 0x004fe200047a1270 */
[----:B------:R-:W-:Y:S01]  /*1a2d0*/  IMAD R6, R22, 0x2, R2 ;  /* 0x0000000216067824 */ /* 0x000fe200078e0202 */
[----:B---3--:R-:W-:Y:S02]  /*1a2e0*/  ISETP.LT.AND P4, PT, R5, c[0x0][0x17c], !P0 ;  /* 0x00005f0005007a0c */ /* 0x008fe40004781270 */
[----:B------:R-:W-:Y:S02]  /*1a2f0*/  LEA.HI.X.SX32 R5, R2, R0, 0x1, P6 ;  /* 0x0000000002057211 */ /* 0x000fe400030f0eff */
[----:B------:R-:W-:Y:S02]  /*1a300*/  LEA R8, P6, R6, R3, 0x1 ;  /* 0x0000000306087211 */ /* 0x000fe400078c08ff */
[----:B----4-:R-:W-:-:S02]  /*1a310*/  PRMT R7, R9, 0x7632, R7 ;  /* 0x0000763209077816 */ /* 0x010fc40000000007 */
[----:B------:R-:W-:-:S03]  /*1a320*/  LEA.HI.X.SX32 R9, R6, R0, 0x1, P6 ;  /* 0x0000000006097211 */ /* 0x000fc600030f0eff */
[----:B------:R0:W-:Y:S01]  /*1a330*/  @P3 STG.E.U16 [R4.64], R7 ;  /* 0x0000000704003986 */ /* 0x0001e2000c101506 */
[----:B------:R-:W-:-:S03]  /*1a340*/  ISETP.LT.AND P3, PT, R20, c[0x0][0x17c], !P0 ;  /* 0x00005f0014007a0c */ /* 0x000fc60004761270 */
[----:B------:R-:W2:Y:S04]  /*1a350*/  LDL.LU R20, [R1+0x138] ;  /* 0x0001380001147983 */ /* 0x000ea80000300800 */
[----:B------:R1:W-:Y:S01]  /*1a360*/  @P1 STG.E.U16 [R8.64], R11 ;  /* 0x0000000b08001986 */ /* 0x0003e2000c101506 */
[----:B0-----:R-:W-:-:S03]  /*1a370*/  PRMT R7, R24, 0x7632, R7 ;  /* 0x0000763218077816 */ /* 0x001fc60000000007 */
[----:B------:R-:W3:Y:S01]  /*1a380*/  LDL.LU R24, [R1+0x140] ;  /* 0x0001400001187983 */ /* 0x000ee20000300800 */
[----:B-1----:R-:W-:-:S03]  /*1a390*/  PRMT R11, R26, 0x7632, R11 ;  /* 0x000076321a0b7816 */ /* 0x002fc6000000000b */
[----:B------:R-:W4:Y:S01]  /*1a3a0*/  LDL.LU R26, [R1+0x144] ;  /* 0x00014400011a7983 */ /* 0x000f220000300800 */
[----:B------:R-:W-:-:S04]  /*1a3b0*/  IMAD R2, R22, 0x2, R6 ;  /* 0x0000000216027824 */ /* 0x000fc800078e0206 */
[----:B------:R-:W-:Y:S01]  /*1a3c0*/  IMAD R6, R22, 0x2, R2 ;  /* 0x0000000216067824 */ /* 0x000fe200078e0202 */
[----:B------:R-:W-:-:S04]  /*1a3d0*/  LEA R4, P6, R2, R3, 0x1 ;  /* 0x0000000302047211 */ /* 0x000fc800078c08ff */
[-C--:B------:R-:W-:Y:S01]  /*1a3e0*/  LEA.HI.X.SX32 R5, R2, R0.reuse, 0x1, P6 ;  /* 0x0000000002057211 */ /* 0x080fe200030f0eff */
[----:B------:R-:W-:Y:S01]  /*1a3f0*/  IMAD R2, R22, 0x2, R6 ;  /* 0x0000000216027824 */ /* 0x000fe200078e0206 */
[----:B------:R-:W-:Y:S02]  /*1a400*/  LEA R8, P6, R6, R3, 0x1 ;  /* 0x0000000306087211 */ /* 0x000fe400078c08ff */
[----:B------:R-:W-:Y:S02]  /*1a410*/  PRMT R12, R18, 0x7632, R12 ;  /* 0x00007632120c7816 */ /* 0x000fe4000000000c */
[----:B------:R-:W-:Y:S01]  /*1a420*/  LEA.HI.X.SX32 R9, R6, R0, 0x1, P6 ;  /* 0x0000000006097211 */ /* 0x000fe200030f0eff */
[----:B------:R-:W-:Y:S01]  /*1a430*/  IMAD R6, R22, 0x2, R2 ;  /* 0x0000000216067824 */ /* 0x000fe200078e0202 */
[----:B------:R-:W-:Y:S01]  /*1a440*/  ISETP.LT.AND P1, PT, R10, c[0x0][0x17c], !P0 ;  /* 0x00005f000a007a0c */ /* 0x000fe20004721270 */
[----:B------:R0:W-:Y:S01]  /*1a450*/  @P2 STG.E.U16 [R4.64], R12 ;  /* 0x0000000c04002986 */ /* 0x0001e2000c101506 */
[----:B------:R-:W-:Y:S01]  /*1a460*/  PRMT R13, R29, 0x7632, R13 ;  /* 0x000076321d0d7816 */ /* 0x000fe2000000000d */
[----:B------:R-:W-:-:S04]  /*1a470*/  IMAD R10, R22, 0x2, R6 ;  /* 0x00000002160a7824 */ /* 0x000fc800078e0206 */
[----:B------:R1:W-:Y:S01]  /*1a480*/  @P5 STG.E.U16 [R8.64], R13 ;  /* 0x0000000d08005986 */ /* 0x0003e2000c101506 */
[----:B0-----:R-:W-:Y:S01]  /*1a490*/  LEA R4, P6, R2, R3, 0x1 ;  /* 0x0000000302047211 */ /* 0x001fe200078c08ff */
[----:B------:R-:W-:-:S03]  /*1a4a0*/  IMAD R12, R22, 0x2, R10 ;  /* 0x00000002160c7824 */ /* 0x000fc600078e020a */
[-C--:B------:R-:W-:Y:S02]  /*1a4b0*/  LEA.HI.X.SX32 R5, R2, R0.reuse, 0x1, P6 ;  /* 0x0000000002057211 */ /* 0x080fe400030f0eff */
[-C--:B-1----:R-:W-:Y:S01]  /*1a4c0*/  LEA R8, P6, R6, R3.reuse, 0x1 ;  /* 0x0000000306087211 */ /* 0x082fe200078c08ff */
[----:B------:R-:W-:Y:S02]  /*1a4d0*/  IMAD R2, R22, 0x2, R12 ;  /* 0x0000000216027824 */ /* 0x000fe400078e020c */
[----:B------:R0:W-:Y:S01]  /*1a4e0*/  @P4 STG.E.U16 [R4.64], R7 ;  /* 0x0000000704004986 */ /* 0x0001e2000c101506 */
[----:B------:R-:W-:Y:S01]  /*1a4f0*/  LEA.HI.X.SX32 R9, R6, R0, 0x1, P6 ;  /* 0x0000000006097211 */ /* 0x000fe200030f0eff */
[----:B------:R-:W-:Y:S01]  /*1a500*/  IMAD R6, R22, 0x2, R2 ;  /* 0x0000000216067824 */ /* 0x000fe200078e0202 */
[----:B------:R-:W-:Y:S02]  /*1a510*/  ISETP.LT.AND P2, PT, R14, c[0x0][0x17c], !P0 ;  /* 0x00005f000e007a0c */ /* 0x000fe40004741270 */
[----:B------:R-:W-:Y:S01]  /*1a520*/  PRMT R13, R21, 0x7632, R13 ;  /* 0x00007632150d7816 */ /* 0x000fe2000000000d */
[----:B------:R1:W-:Y:S01]  /*1a530*/  @P3 STG.E.U16 [R8.64], R11 ;  /* 0x0000000b08003986 */ /* 0x0003e2000c101506 */
[----:B0-----:R-:W-:-:S04]  /*1a540*/  LEA R4, P6, R10, R3, 0x1 ;  /* 0x000000030a047211 */ /* 0x001fc800078c08ff */
[-C--:B------:R-:W-:Y:S01]  /*1a550*/  LEA.HI.X.SX32 R5, R10, R0.reuse, 0x1, P6 ;  /* 0x000000000a057211 */ /* 0x080fe200030f0eff */
[----:B------:R-:W-:Y:S01]  /*1a560*/  IMAD R10, R22, 0x2, R6 ;  /* 0x00000002160a7824 */ /* 0x000fe200078e0206 */
[----:B-1----:R-:W-:Y:S02]  /*1a570*/  LEA R8, P6, R12, R3, 0x1 ;  /* 0x000000030c087211 */ /* 0x002fe400078c08ff */
[----:B------:R-:W-:Y:S01]  /*1a580*/  ISETP.LT.AND P4, PT, R17, c[0x0][0x17c], !P0 ;  /* 0x00005f0011007a0c */ /* 0x000fe20004781270 */
[----:B------:R-:W-:Y:S01]  /*1a590*/  IMAD R17, R22, 0x2, R10 ;  /* 0x0000000216117824 */ /* 0x000fe200078e020a */
[----:B------:R-:W-:Y:S01]  /*1a5a0*/  PRMT R7, R23, 0x7632, R7 ;  /* 0x0000763217077816 */ /* 0x000fe20000000007 */
[----:B------:R0:W-:Y:S01]  /*1a5b0*/  @P1 STG.E.U16 [R4.64], R13 ;  /* 0x0000000d04001986 */ /* 0x0001e2000c101506 */
[----:B------:R-:W-:Y:S01]  /*1a5c0*/  LEA.HI.X.SX32 R9, R12, R0, 0x1, P6 ;  /* 0x000000000c097211 */ /* 0x000fe200030f0eff */
[----:B------:R-:W-:Y:S01]  /*1a5d0*/  IMAD R14, R22, 0x2, R17 ;  /* 0x00000002160e7824 */ /* 0x000fe200078e0211 */
[----:B------:R-:W-:-:S03]  /*1a5e0*/  ISETP.LT.AND P5, PT, R16, c[0x0][0x17c], !P0 ;  /* 0x00005f0010007a0c */ /* 0x000fc600047a1270 */
[----:B------:R1:W-:Y:S01]  /*1a5f0*/  @P2 STG.E.U16 [R8.64], R7 ;  /* 0x0000000708002986 */ /* 0x0003e2000c101506 */
[----:B------:R-:W-:Y:S01]  /*1a600*/  IMAD R18, R22, 0x2, R14 ;  /* 0x0000000216127824 */ /* 0x000fe200078e020e */
[----:B0-----:R-:W-:-:S04]  /*1a610*/  LEA R4, P1, R2, R3, 0x1 ;  /* 0x0000000302047211 */ /* 0x001fc800078208ff */
[-C--:B------:R-:W-:Y:S02]  /*1a620*/  LEA.HI.X.SX32 R5, R2, R0.reuse, 0x1, P1 ;  /* 0x0000000002057211 */ /* 0x080fe400008f0eff */
[-C--:B-1----:R-:W-:Y:S02]  /*1a630*/  LEA R8, P1, R10, R3.reuse, 0x1 ;  /* 0x000000030a087211 */ /* 0x082fe400078208ff */
[-C--:B------:R-:W-:Y:S02]  /*1a640*/  LEA R16, P6, R17, R3.reuse, 0x1 ;  /* 0x0000000311107211 */ /* 0x080fe400078c08ff */
[-C--:B------:R-:W-:Y:S02]  /*1a650*/  LEA R12, P2, R6, R3.reuse, 0x1 ;  /* 0x00000003060c7211 */ /* 0x080fe400078408ff */
[----:B------:R-:W-:Y:S02]  /*1a660*/  LEA.HI.X.SX32 R9, R10, R0, 0x1, P1 ;  /* 0x000000000a097211 */ /* 0x000fe400008f0eff */
[----:B------:R-:W-:-:S02]  /*1a670*/  LEA R2, P1, R18, R3, 0x1 ;  /* 0x0000000312027211 */ /* 0x000fc400078208ff */
[-C--:B------:R-:W-:Y:S02]  /*1a680*/  LEA.HI.X.SX32 R17, R17, R0.reuse, 0x1, P6 ;  /* 0x0000000011117211 */ /* 0x080fe400030f0eff */
[----:B------:R-:W-:Y:S02]  /*1a690*/  LEA.HI.X.SX32 R13, R6, R0, 0x1, P2 ;  /* 0x00000000060d7211 */ /* 0x000fe400010f0eff */
[----:B------:R-:W-:Y:S02]  /*1a6a0*/  PRMT R6, R27, 0x7632, R6 ;  /* 0x000076321b067816 */ /* 0x000fe40000000006 */
[----:B------:R-:W-:Y:S02]  /*1a6b0*/  PRMT R7, R7, 0x7632, R7 ;  /* 0x0000763207077816 */ /* 0x000fe40000000007 */
[----:B------:R-:W-:Y:S02]  /*1a6c0*/  PRMT R11, R11, 0x7632, R11 ;  /* 0x000076320b0b7816 */ /* 0x000fe4000000000b */
[----:B------:R-:W-:-:S02]  /*1a6d0*/  PRMT R10, R15, 0x7632, R10 ;  /* 0x000076320f0a7816 */ /* 0x000fc4000000000a */
[----:B--2---:R-:W-:Y:S02]  /*1a6e0*/  ISETP.LT.AND P3, PT, R20, c[0x0][0x17c], !P0 ;  /* 0x00005f0014007a0c */ /* 0x004fe40004761270 */
[----:B------:R-:W-:Y:S02]  /*1a6f0*/  LEA R20, P6, R14, R3, 0x1 ;  /* 0x000000030e147211 */ /* 0x000fe400078c08ff */
[-C--:B------:R-:W-:Y:S02]  /*1a700*/  LEA.HI.X.SX32 R3, R18, R0.reuse, 0x1, P1 ;  /* 0x0000000012037211 */ /* 0x080fe400008f0eff */
[----:B------:R-:W-:Y:S02]  /*1a710*/  LEA.HI.X.SX32 R21, R14, R0, 0x1, P6 ;  /* 0x000000000e157211 */ /* 0x000fe400030f0eff */
[----:B---3--:R-:W-:Y:S02]  /*1a720*/  ISETP.LT.AND P2, PT, R24, c[0x0][0x17c], !P0 ;  /* 0x00005f0018007a0c */ /* 0x008fe40004741270 */
[----:B------:R-:W-:-:S02]  /*1a730*/  PRMT R0, R25, 0x7632, R0 ;  /* 0x0000763219007816 */ /* 0x000fc40000000000 */
[----:B----4-:R-:W-:Y:S02]  /*1a740*/  ISETP.LT.AND P1, PT, R26, c[0x0][0x17c], !P0 ;  /* 0x00005f001a007a0c */ /* 0x010fe40004721270 */
[----:B------:R-:W-:Y:S01]  /*1a750*/  ISETP.LT.AND P0, PT, R28, c[0x0][0x17c], !P0 ;  /* 0x00005f001c007a0c */ /* 0x000fe20004701270 */
[----:B------:R0:W-:Y:S04]  /*1a760*/  @P5 STG.E.U16 [R4.64], R0 ;  /* 0x0000000004005986 */ /* 0x0001e8000c101506 */
[----:B------:R0:W-:Y:S04]  /*1a770*/  @P4 STG.E.U16 [R12.64], R6 ;  /* 0x000000060c004986 */ /* 0x0001e8000c101506 */
[----:B------:R0:W-:Y:S04]  /*1a780*/  @P3 STG.E.U16 [R8.64], R7 ;  /* 0x0000000708003986 */ /* 0x0001e8000c101506 */
[----:B------:R0:W-:Y:S04]  /*1a790*/  @P2 STG.E.U16 [R16.64], R11 ;  /* 0x0000000b10002986 */ /* 0x0001e8000c101506 */
[----:B------:R0:W-:Y:S01]  /*1a7a0*/  @P1 STG.E.U16 [R20.64], R10 ;  /* 0x0000000a14001986 */ /* 0x0001e2000c101506 */
[----:B------:R-:W-:Y:S05]  /*1a7b0*/  @!P0 EXIT ;  /* 0x000000000000894d */ /* 0x000fea0003800000 */
[----:B------:R-:W-:-:S05]  /*1a7c0*/  PRMT R19, R19, 0x7632, R19 ;  /* 0x0000763213137816 */ /* 0x000fca0000000013 */
[----:B------:R-:W-:Y:S01]  /*1a7d0*/  STG.E.U16 [R2.64], R19 ;  /* 0x0000001302007986 */ /* 0x000fe2000c101506 */
[----:B------:R-:W-:Y:S05]  /*1a7e0*/  EXIT ;  /* 0x000000000000794d */ /* 0x000fea0003800000 */
.L_x_4:
[----:B------:R-:W-:-:S00]  /*1a7f0*/  BRA `(.L_x_4) ;  /* 0xfffffff000007947 */ /* 0x000fc0000383ffff */
[----:B------:R-:W-:-:S00]  /*1a800*/  NOP ;  /* 0x0000000000007918 */ /* 0x000fc00000000000 */
[----:B------:R-:W-:-:S00]  /*1a810*/  NOP ;  /* 0x0000000000007918 */ /* 0x000fc00000000000 */
[----:B------:R-:W-:-:S00]  /*1a820*/  NOP ;  /* 0x0000000000007918 */ /* 0x000fc00000000000 */
[----:B------:R-:W-:-:S00]  /*1a830*/  NOP ;  /* 0x0000000000007918 */ /* 0x000fc00000000000 */
[----:B------:R-:W-:-:S00]  /*1a840*/  NOP ;  /* 0x0000000000007918 */ /* 0x000fc00000000000 */
[----:B------:R-:W-:-:S00]  /*1a850*/  NOP ;  /* 0x0000000000007918 */ /* 0x000fc00000000000 */
[----:B------:R-:W-:-:S00]  /*1a860*/  NOP ;  /* 0x0000000000007918 */ /* 0x000fc00000000000 */
[----:B------:R-:W-:-:S00]  /*1a870*/  NOP ;  /* 0x0000000000007918 */ /* 0x000fc00000000000 */
.L_x_5:


//--------------------- .nv.shared.matmul_kernel  --------------------------
	.section	.nv.shared.matmul_kernel,"aw",@nobits
	.sectionflags	@""
	.align	16
